	.target	sm_90a

	.elftype	@"ET_EXEC"


//--------------------- .note.nv.tkinfo           --------------------------
	.section	.note.nv.tkinfo,"",@"SHT_NOTE"
	.sectionflags	@"SHF_NOTE_NV_TKINFO"
	.tkinfo
        /*0018*/ 	.word	0x00000002
        /*0030*/ 	.string	""
        /*0030*/ 	.string	"ptxas"
        /*0030*/ 	.string	"Cuda compilation tools, release 13.0, V13.0.88"
        /*0030*/ 	.string	"Build cuda_13.0.r13.0/compiler.36424714_0"
        /*0030*/ 	.string	"-v  -suppress-debug-info  -lineinfo  -arch sm_90a "



//--------------------- .note.nv.cuinfo           --------------------------
	.section	.note.nv.cuinfo,"",@"SHT_NOTE"
	.sectionflags	@"SHF_NOTE_NV_CUINFO"
        /*0018*/ 	.short	0x0002
        /*001a*/ 	.short	0x005a
        /*001c*/ 	.short	0x0082
	.zero		2


//--------------------- .nv.info                  --------------------------
	.section	.nv.info,"",@"SHT_CUDA_INFO"
	.align	4


	//----- nvinfo : EIATTR_REGCOUNT
	.align		4
        /*0000*/ 	.byte	0x04, 0x2f
        /*0002*/ 	.short	(.L_1 - .L_0)
	.align		4
.L_0:
        /*0004*/ 	.word	index@(matmul_kernel)
        /*0008*/ 	.word	0x00000040


	//----- nvinfo : EIATTR_FRAME_SIZE
	.align		4
.L_1:
        /*000c*/ 	.byte	0x04, 0x11
        /*000e*/ 	.short	(.L_3 - .L_2)
	.align		4
.L_2:
        /*0010*/ 	.word	index@(matmul_kernel)
        /*0014*/ 	.word	0x00005408


	//----- nvinfo : EIATTR_MIN_STACK_SIZE
	.align		4
.L_3:
        /*0018*/ 	.byte	0x04, 0x12
        /*001a*/ 	.short	(.L_5 - .L_4)
	.align		4
.L_4:
        /*001c*/ 	.word	index@(matmul_kernel)
        /*0020*/ 	.word	0x00005408
.L_5:


//--------------------- .nv.compat                --------------------------
	.section	.nv.compat,"",@"SHT_CUDA_COMPAT_INFO"
	.align	4
        /*0000*/ 	.byte	0x02, 0x09, 0x01, 0x00, 0x02, 0x02, 0x02, 0x00, 0x02, 0x05, 0x05, 0x00, 0x03, 0x07, 0x01, 0x01
        /*0010*/ 	.byte	0x02, 0x03, 0x00, 0x00, 0x02, 0x06, 0x01, 0x00, 0x04, 0x0b, 0x08, 0x00, 0x00, 0x00, 0x00, 0x00
        /*0020*/ 	.byte	0x00, 0x00, 0x00, 0x00


//--------------------- .nv.info.matmul_kernel    --------------------------
	.section	.nv.info.matmul_kernel,"",@"SHT_CUDA_INFO"
	.sectionflags	@""
	.align	4


	//----- nvinfo : EIATTR_CUDA_API_VERSION
	.align		4
        /*0000*/ 	.byte	0x04, 0x37
        /*0002*/ 	.short	(.L_7 - .L_6)
.L_6:
        /*0004*/ 	.word	0x00000082


	//----- nvinfo : EIATTR_KPARAM_INFO
	.align		4
.L_7:
        /*0008*/ 	.byte	0x04, 0x17
        /*000a*/ 	.short	(.L_9 - .L_8)
.L_8:
        /*000c*/ 	.word	0x00000000
        /*0010*/ 	.short	0x000d
        /*0012*/ 	.short	0x0048
        /*0014*/ 	.byte	0x00, 0xf4, 0x21, 0x00


	//----- nvinfo : EIATTR_KPARAM_INFO
	.align		4
.L_9:
        /*0018*/ 	.byte	0x04, 0x17
        /*001a*/ 	.short	(.L_11 - .L_10)
.L_10:
        /*001c*/ 	.word	0x00000000
        /*0020*/ 	.short	0x000c
        /*0022*/ 	.short	0x0040
        /*0024*/ 	.byte	0x00, 0xf4, 0x21, 0x00


	//----- nvinfo : EIATTR_KPARAM_INFO
	.align		4
.L_11:
        /*0028*/ 	.byte	0x04, 0x17
        /*002a*/ 	.short	(.L_13 - .L_12)
.L_12:
        /*002c*/ 	.word	0x00000000
        /*0030*/ 	.short	0x000b
        /*0032*/ 	.short	0x0038
        /*0034*/ 	.byte	0x00, 0xf0, 0x11, 0x00


	//----- nvinfo : EIATTR_KPARAM_INFO
	.align		4
.L_13:
        /*0038*/ 	.byte	0x04, 0x17
        /*003a*/ 	.short	(.L_15 - .L_14)
.L_14:
        /*003c*/ 	.word	0x00000000
        /*0040*/ 	.short	0x000a
        /*0042*/ 	.short	0x0034
        /*0044*/ 	.byte	0x00, 0xf0, 0x11, 0x00


	//----- nvinfo : EIATTR_KPARAM_INFO
	.align		4
.L_15:
        /*0048*/ 	.byte	0x04, 0x17
        /*004a*/ 	.short	(.L_17 - .L_16)
.L_16:
        /*004c*/ 	.word	0x00000000
        /*0050*/ 	.short	0x0009
        /*0052*/ 	.short	0x0030
        /*0054*/ 	.byte	0x00, 0xf0, 0x11, 0x00


	//----- nvinfo : EIATTR_KPARAM_INFO
	.align		4
.L_17:
        /*0058*/ 	.byte	0x04, 0x17
        /*005a*/ 	.short	(.L_19 - .L_18)
.L_18:
        /*005c*/ 	.word	0x00000000
        /*0060*/ 	.short	0x0008
        /*0062*/ 	.short	0x002c
        /*0064*/ 	.byte	0x00, 0xf0, 0x11, 0x00


	//----- nvinfo : EIATTR_KPARAM_INFO
	.align		4
.L_19:
        /*0068*/ 	.byte	0x04, 0x17
        /*006a*/ 	.short	(.L_21 - .L_20)
.L_20:
        /*006c*/ 	.word	0x00000000
        /*0070*/ 	.short	0x0007
        /*0072*/ 	.short	0x0028
        /*0074*/ 	.byte	0x00, 0xf0, 0x11, 0x00


	//----- nvinfo : EIATTR_KPARAM_INFO
	.align		4
.L_21:
        /*0078*/ 	.byte	0x04, 0x17
        /*007a*/ 	.short	(.L_23 - .L_22)
.L_22:
        /*007c*/ 	.word	0x00000000
        /*0080*/ 	.short	0x0006
        /*0082*/ 	.short	0x0024
        /*0084*/ 	.byte	0x00, 0xf0, 0x11, 0x00


	//----- nvinfo : EIATTR_KPARAM_INFO
	.align		4
.L_23:
        /*0088*/ 	.byte	0x04, 0x17
        /*008a*/ 	.short	(.L_25 - .L_24)
.L_24:
        /*008c*/ 	.word	0x00000000
        /*0090*/ 	.short	0x0005
        /*0092*/ 	.short	0x0020
        /*0094*/ 	.byte	0x00, 0xf0, 0x11, 0x00


	//----- nvinfo : EIATTR_KPARAM_INFO
	.align		4
.L_25:
        /*0098*/ 	.byte	0x04, 0x17
        /*009a*/ 	.short	(.L_27 - .L_26)
.L_26:
        /*009c*/ 	.word	0x00000000
        /*00a0*/ 	.short	0x0004
        /*00a2*/ 	.short	0x001c
        /*00a4*/ 	.byte	0x00, 0xf0, 0x11, 0x00


	//----- nvinfo : EIATTR_KPARAM_INFO
	.align		4
.L_27:
        /*00a8*/ 	.byte	0x04, 0x17
        /*00aa*/ 	.short	(.L_29 - .L_28)
.L_28:
        /*00ac*/ 	.word	0x00000000
        /*00b0*/ 	.short	0x0003
        /*00b2*/ 	.short	0x0018
        /*00b4*/ 	.byte	0x00, 0xf0, 0x11, 0x00


	//----- nvinfo : EIATTR_KPARAM_INFO
	.align		4
.L_29:
        /*00b8*/ 	.byte	0x04, 0x17
        /*00ba*/ 	.short	(.L_31 - .L_30)
.L_30:
        /*00bc*/ 	.word	0x00000000
        /*00c0*/ 	.short	0x0002
        /*00c2*/ 	.short	0x0010
        /*00c4*/ 	.byte	0x00, 0xf4, 0x21, 0x00


	//----- nvinfo : EIATTR_KPARAM_INFO
	.align		4
.L_31:
        /*00c8*/ 	.byte	0x04, 0x17
        /*00ca*/ 	.short	(.L_33 - .L_32)
.L_32:
        /*00cc*/ 	.word	0x00000000
        /*00d0*/ 	.short	0x0001
        /*00d2*/ 	.short	0x0008
        /*00d4*/ 	.byte	0x00, 0xf4, 0x21, 0x00


	//----- nvinfo : EIATTR_KPARAM_INFO
	.align		4
.L_33:
        /*00d8*/ 	.byte	0x04, 0x17
        /*00da*/ 	.short	(.L_35 - .L_34)
.L_34:
        /*00dc*/ 	.word	0x00000000
        /*00e0*/ 	.short	0x0000
        /*00e2*/ 	.short	0x0000
        /*00e4*/ 	.byte	0x00, 0xf4, 0x21, 0x00


	//----- nvinfo : EIATTR_SPARSE_MMA_MASK
	.align		4
.L_35:
        /*00e8*/ 	.byte	0x03, 0x50
        /*00ea*/ 	.short	0x0000


	//----- nvinfo : EIATTR_MAXREG_COUNT
	.align		4
        /*00ec*/ 	.byte	0x03, 0x1b
        /*00ee*/ 	.short	0x00ff


	//----- nvinfo : EIATTR_NUM_BARRIERS
	.align		4
        /*00f0*/ 	.byte	0x02, 0x4c
        /*00f2*/ 	.byte	0x01
	.zero		1


	//----- nvinfo : EIATTR_ANNOTATIONS
	.align		4
        /*00f4*/ 	.byte	0x04, 0x55
        /*00f6*/ 	.short	(.L_37 - .L_36)


	//   ....[0]....
.L_36:
        /*00f8*/ 	.word	0x00000001
        /*00fc*/ 	.byte	0x60, 0x00, 0x00, 0x00, 0x01, 0x00, 0x00, 0x00, 0x80, 0x00, 0x00, 0x00, 0x01, 0x00, 0x00, 0x00
        /* <DEDUP_REMOVED lines=2160> */
        /*880c*/ 	.byte	0xc0, 0x3a, 0x02, 0x00


	//----- nvinfo : EIATTR_MERCURY_ISA_VERSION
	.align		4
.L_37:
        /*8810*/ 	.byte	0x03, 0x5f
        /*8812*/ 	.short	0x0101


	//----- nvinfo : EIATTR_COOP_GROUP_MASK_REGIDS
	.align		4
        /*8814*/ 	.byte	0x04, 0x29
        /*8816*/ 	.short	(.L_39 - .L_38)


	//   ....[0]....
.L_38:
        /*8818*/ 	.word	0xffffffff


	//   ....[1]....
        /*881c*/ 	.word	0xffffffff


	//   ....[2]....
        /*8820*/ 	.word	0xffffffff


	//   ....[3]....
        /*8824*/ 	.word	0xffffffff


	//   ....[4]....
        /*8828*/ 	.word	0xffffffff


	//   ....[5]....
        /*882c*/ 	.word	0xffffffff


	//   ....[6]....
        /*8830*/ 	.word	0xffffffff


	//   ....[7]....
        /*8834*/ 	.word	0xffffffff


	//   ....[8]....
        /*8838*/ 	.word	0xffffffff


	//   ....[9]....
        /*883c*/ 	.word	0xffffffff


	//   ....[10]....
        /*8840*/ 	.word	0xffffffff


	//   ....[11]....
        /*8844*/ 	.word	0xffffffff


	//   ....[12]....
        /*8848*/ 	.word	0xffffffff


	//   ....[13]....
        /*884c*/ 	.word	0xffffffff


	//   ....[14]....
        /*8850*/ 	.word	0xffffffff


	//   ....[15]....
        /*8854*/ 	.word	0xffffffff


	//   ....[16]....
        /*8858*/ 	.word	0xffffffff


	//   ....[17]....
        /*885c*/ 	.word	0xffffffff


	//   ....[18]....
        /*8860*/ 	.word	0xffffffff


	//   ....[19]....
        /*8864*/ 	.word	0xffffffff


	//   ....[20]....
        /*8868*/ 	.word	0xffffffff


	//   ....[21]....
        /*886c*/ 	.word	0xffffffff


	//   ....[22]....
        /*8870*/ 	.word	0xffffffff


	//   ....[23]....
        /*8874*/ 	.word	0xffffffff


	//   ....[24]....
        /*8878*/ 	.word	0xffffffff


	//   ....[25]....
        /*887c*/ 	.word	0xffffffff


	//   ....[26]....
        /*8880*/ 	.word	0xffffffff


	//   ....[27]....
        /*8884*/ 	.word	0xffffffff


	//   ....[28]....
        /*8888*/ 	.word	0xffffffff


	//   ....[29]....
        /*888c*/ 	.word	0xffffffff


	//   ....[30]....
        /*8890*/ 	.word	0xffffffff


	//   ....[31]....
        /*8894*/ 	.word	0xffffffff


	//   ....[32]....
        /*8898*/ 	.word	0xffffffff


	//   ....[33]....
        /*889c*/ 	.word	0xffffffff


	//   ....[34]....
        /*88a0*/ 	.word	0xffffffff


	//   ....[35]....
        /*88a4*/ 	.word	0xffffffff


	//   ....[36]....
        /*88a8*/ 	.word	0xffffffff


	//   ....[37]....
        /*88ac*/ 	.word	0xffffffff


	//   ....[38]....
        /*88b0*/ 	.word	0xffffffff


	//   ....[39]....
        /*88b4*/ 	.word	0xffffffff


	//   ....[40]....
        /*88b8*/ 	.word	0xffffffff


	//   ....[41]....
        /*88bc*/ 	.word	0xffffffff


	//   ....[42]....
        /*88c0*/ 	.word	0xffffffff


	//   ....[43]....
        /*88c4*/ 	.word	0xffffffff


	//   ....[44]....
        /*88c8*/ 	.word	0xffffffff


	//   ....[45]....
        /*88cc*/ 	.word	0xffffffff


	//   ....[46]....
        /*88d0*/ 	.word	0xffffffff


	//   ....[47]....
        /*88d4*/ 	.word	0xffffffff


	//   ....[48]....
        /*88d8*/ 	.word	0xffffffff


	//   ....[49]....
        /*88dc*/ 	.word	0xffffffff


	//   ....[50]....
        /*88e0*/ 	.word	0xffffffff


	//   ....[51]....
        /*88e4*/ 	.word	0xffffffff


	//   ....[52]....
        /*88e8*/ 	.word	0xffffffff


	//   ....[53]....
        /*88ec*/ 	.word	0xffffffff


	//   ....[54]....
        /*88f0*/ 	.word	0xffffffff


	//   ....[55]....
        /*88f4*/ 	.word	0xffffffff


	//   ....[56]....
        /*88f8*/ 	.word	0xffffffff


	//   ....[57]....
        /*88fc*/ 	.word	0xffffffff


	//   ....[58]....
        /*8900*/ 	.word	0xffffffff


	//   ....[59]....
        /*8904*/ 	.word	0xffffffff


	//   ....[60]....
        /*8908*/ 	.word	0xffffffff


	//   ....[61]....
        /*890c*/ 	.word	0xffffffff


	//   ....[62]....
        /*8910*/ 	.word	0xffffffff


	//   ....[63]....
        /*8914*/ 	.word	0xffffffff


	//   ....[64]....
        /*8918*/ 	.word	0xffffffff


	//   ....[65]....
        /*891c*/ 	.word	0xffffffff


	//   ....[66]....
        /*8920*/ 	.word	0xffffffff


	//   ....[67]....
        /*8924*/ 	.word	0xffffffff


	//   ....[68]....
        /*8928*/ 	.word	0xffffffff


	//   ....[69]....
        /*892c*/ 	.word	0xffffffff


	//   ....[70]....
        /*8930*/ 	.word	0xffffffff


	//   ....[71]....
        /*8934*/ 	.word	0xffffffff


	//   ....[72]....
        /*8938*/ 	.word	0xffffffff


	//   ....[73]....
        /*893c*/ 	.word	0xffffffff


	//   ....[74]....
        /*8940*/ 	.word	0xffffffff


	//   ....[75]....
        /*8944*/ 	.word	0xffffffff


	//   ....[76]....
        /*8948*/ 	.word	0xffffffff


	//   ....[77]....
        /*894c*/ 	.word	0xffffffff


	//   ....[78]....
        /*8950*/ 	.word	0xffffffff


	//   ....[79]....
        /*8954*/ 	.word	0xffffffff


	//   ....[80]....
        /*8958*/ 	.word	0xffffffff


	//   ....[81]....
        /*895c*/ 	.word	0xffffffff


	//   ....[82]....
        /*8960*/ 	.word	0xffffffff


	//   ....[83]....
        /*8964*/ 	.word	0xffffffff


	//   ....[84]....
        /*8968*/ 	.word	0xffffffff


	//   ....[85]....
        /*896c*/ 	.word	0xffffffff


	//   ....[86]....
        /*8970*/ 	.word	0xffffffff


	//   ....[87]....
        /*8974*/ 	.word	0xffffffff


	//   ....[88]....
        /*8978*/ 	.word	0xffffffff


	//   ....[89]....
        /*897c*/ 	.word	0xffffffff


	//   ....[90]....
        /*8980*/ 	.word	0xffffffff


	//   ....[91]....
        /*8984*/ 	.word	0xffffffff


	//   ....[92]....
        /*8988*/ 	.word	0xffffffff


	//   ....[93]....
        /*898c*/ 	.word	0xffffffff


	//   ....[94]....
        /*8990*/ 	.word	0xffffffff


	//   ....[95]....
        /*8994*/ 	.word	0xffffffff


	//   ....[96]....
        /*8998*/ 	.word	0xffffffff


	//   ....[97]....
        /*899c*/ 	.word	0xffffffff


	//   ....[98]....
        /*89a0*/ 	.word	0xffffffff


	//   ....[99]....
        /*89a4*/ 	.word	0xffffffff


	//   ....[100]....
        /*89a8*/ 	.word	0xffffffff


	//   ....[101]....
        /*89ac*/ 	.word	0xffffffff


	//   ....[102]....
        /*89b0*/ 	.word	0xffffffff


	//   ....[103]....
        /*89b4*/ 	.word	0xffffffff


	//   ....[104]....
        /*89b8*/ 	.word	0xffffffff


	//   ....[105]....
        /*89bc*/ 	.word	0xffffffff


	//   ....[106]....
        /*89c0*/ 	.word	0xffffffff


	//   ....[107]....
        /*89c4*/ 	.word	0xffffffff


	//   ....[108]....
        /*89c8*/ 	.word	0xffffffff


	//   ....[109]....
        /*89cc*/ 	.word	0xffffffff


	//   ....[110]....
        /*89d0*/ 	.word	0xffffffff


	//   ....[111]....
        /*89d4*/ 	.word	0xffffffff


	//   ....[112]....
        /*89d8*/ 	.word	0xffffffff


	//   ....[113]....
        /*89dc*/ 	.word	0xffffffff


	//   ....[114]....
        /*89e0*/ 	.word	0xffffffff


	//   ....[115]....
        /*89e4*/ 	.word	0xffffffff


	//   ....[116]....
        /*89e8*/ 	.word	0xffffffff


	//   ....[117]....
        /*89ec*/ 	.word	0xffffffff


	//   ....[118]....
        /*89f0*/ 	.word	0xffffffff


	//   ....[119]....
        /*89f4*/ 	.word	0xffffffff


	//   ....[120]....
        /*89f8*/ 	.word	0xffffffff


	//   ....[121]....
        /*89fc*/ 	.word	0xffffffff


	//   ....[122]....
        /*8a00*/ 	.word	0xffffffff


	//   ....[123]....
        /*8a04*/ 	.word	0xffffffff


	//   ....[124]....
        /*8a08*/ 	.word	0xffffffff


	//   ....[125]....
        /*8a0c*/ 	.word	0xffffffff


	//   ....[126]....
        /*8a10*/ 	.word	0xffffffff


	//----- nvinfo : EIATTR_COOP_GROUP_INSTR_OFFSETS
	.align		4
.L_39:
        /*8a14*/ 	.byte	0x04, 0x28
        /*8a16*/ 	.short	(.L_41 - .L_40)


	//   ....[0]....
.L_40:
        /*8a18*/ 	.word	0x000adb70


	//   ....[1]....
        /*8a1c*/ 	.word	0x000adbd0


	//   ....[2]....
        /*8a20*/ 	.word	0x000adce0


	//   ....[3]....
        /*8a24*/ 	.word	0x000addb0


	//   ....[4]....
        /*8a28*/ 	.word	0x000ade10


	//   ....[5]....
        /*8a2c*/ 	.word	0x000ade50


	//   ....[6]....
        /*8a30*/ 	.word	0x000adea0


	//   ....[7]....
        /*8a34*/ 	.word	0x000adfd0


	//   ....[8]....
        /*8a38*/ 	.word	0x000ae000


	//   ....[9]....
        /*8a3c*/ 	.word	0x000ae080


	//   ....[10]....
        /*8a40*/ 	.word	0x000ae0e0


	//   ....[11]....
        /*8a44*/ 	.word	0x000ae190


	//   ....[12]....
        /*8a48*/ 	.word	0x000ae2d0


	//   ....[13]....
        /*8a4c*/ 	.word	0x000ae330


	//   ....[14]....
        /*8a50*/ 	.word	0x000ae370


	//   ....[15]....
        /*8a54*/ 	.word	0x000ae480


	//   ....[16]....
        /*8a58*/ 	.word	0x000ae4d0


	//   ....[17]....
        /*8a5c*/ 	.word	0x000ae550


	//   ....[18]....
        /*8a60*/ 	.word	0x000ae5a0


	//   ....[19]....
        /*8a64*/ 	.word	0x000ae6b0


	//   ....[20]....
        /*8a68*/ 	.word	0x000ae6f0


	//   ....[21]....
        /*8a6c*/ 	.word	0x000ae7a0


	//   ....[22]....
        /*8a70*/ 	.word	0x000ae7f0


	//   ....[23]....
        /*8a74*/ 	.word	0x000ae900


	//   ....[24]....
        /*8a78*/ 	.word	0x000ae950


	//   ....[25]....
        /*8a7c*/ 	.word	0x000ae9d0


	//   ....[26]....
        /*8a80*/ 	.word	0x000aea20


	//   ....[27]....
        /*8a84*/ 	.word	0x000aeb40


	//   ....[28]....
        /*8a88*/ 	.word	0x000aeba0


	//   ....[29]....
        /*8a8c*/ 	.word	0x000aec50


	//   ....[30]....
        /*8a90*/ 	.word	0x000aec90


	//   ....[31]....
        /*8a94*/ 	.word	0x000aed90


	//   ....[32]....
        /*8a98*/ 	.word	0x000aedd0


	//   ....[33]....
        /*8a9c*/ 	.word	0x000aee50


	//   ....[34]....
        /*8aa0*/ 	.word	0x000aee90


	//   ....[35]....
        /*8aa4*/ 	.word	0x000aef90


	//   ....[36]....
        /*8aa8*/ 	.word	0x000af030


	//   ....[37]....
        /*8aac*/ 	.word	0x000af0a0


	//   ....[38]....
        /*8ab0*/ 	.word	0x000af0f0


	//   ....[39]....
        /*8ab4*/ 	.word	0x000af1e0


	//   ....[40]....
        /*8ab8*/ 	.word	0x000af270


	//   ....[41]....
        /*8abc*/ 	.word	0x000af2c0


	//   ....[42]....
        /*8ac0*/ 	.word	0x000af300


	//   ....[43]....
        /*8ac4*/ 	.word	0x000af450


	//   ....[44]....
        /*8ac8*/ 	.word	0x000af4c0


	//   ....[45]....
        /*8acc*/ 	.word	0x000af510


	//   ....[46]....
        /*8ad0*/ 	.word	0x000af550


	//   ....[47]....
        /*8ad4*/ 	.word	0x000af5f0


	//   ....[48]....
        /*8ad8*/ 	.word	0x000b6130


	//   ....[49]....
        /*8adc*/ 	.word	0x000bc3b0


	//   ....[50]....
        /*8ae0*/ 	.word	0x000bc420


	//   ....[51]....
        /*8ae4*/ 	.word	0x000bc440


	//   ....[52]....
        /*8ae8*/ 	.word	0x000bc8a0


	//   ....[53]....
        /*8aec*/ 	.word	0x000bc8c0


	//   ....[54]....
        /*8af0*/ 	.word	0x000bc940


	//   ....[55]....
        /*8af4*/ 	.word	0x000bc960


	//   ....[56]....
        /*8af8*/ 	.word	0x000bcac0


	//   ....[57]....
        /*8afc*/ 	.word	0x000bcae0


	//   ....[58]....
        /*8b00*/ 	.word	0x000bcbf0


	//   ....[59]....
        /*8b04*/ 	.word	0x000bcce0


	//   ....[60]....
        /*8b08*/ 	.word	0x000bcd90


	//   ....[61]....
        /*8b0c*/ 	.word	0x000bcdb0


	//   ....[62]....
        /*8b10*/ 	.word	0x000bce30


	//   ....[63]....
        /*8b14*/ 	.word	0x000bcf40


	//   ....[64]....
        /*8b18*/ 	.word	0x000bcfd0


	//   ....[65]....
        /*8b1c*/ 	.word	0x000bcff0


	//   ....[66]....
        /*8b20*/ 	.word	0x000bd0e0


	//   ....[67]....
        /*8b24*/ 	.word	0x000bd120


	//   ....[68]....
        /*8b28*/ 	.word	0x000bd280


	//   ....[69]....
        /*8b2c*/ 	.word	0x000bd2a0


	//   ....[70]....
        /*8b30*/ 	.word	0x000bd320


	//   ....[71]....
        /*8b34*/ 	.word	0x000bd340


	//   ....[72]....
        /*8b38*/ 	.word	0x000bd4c0


	//   ....[73]....
        /*8b3c*/ 	.word	0x000bd4e0


	//   ....[74]....
        /*8b40*/ 	.word	0x000bd560


	//   ....[75]....
        /*8b44*/ 	.word	0x000bd580


	//   ....[76]....
        /*8b48*/ 	.word	0x000bd740


	//   ....[77]....
        /*8b4c*/ 	.word	0x000bd760


	//   ....[78]....
        /*8b50*/ 	.word	0x000bd830


	//   ....[79]....
        /*8b54*/ 	.word	0x000bd900


	//   ....[80]....
        /*8b58*/ 	.word	0x000bd9c0


	//   ....[81]....
        /*8b5c*/ 	.word	0x000bd9e0


	//   ....[82]....
        /*8b60*/ 	.word	0x000bda60


	//   ....[83]....
        /*8b64*/ 	.word	0x000bda80


	//   ....[84]....
        /*8b68*/ 	.word	0x000bdc00


	//   ....[85]....
        /*8b6c*/ 	.word	0x000bdc20


	//   ....[86]....
        /*8b70*/ 	.word	0x000bdca0


	//   ....[87]....
        /*8b74*/ 	.word	0x000bdcc0


	//   ....[88]....
        /*8b78*/ 	.word	0x000bde20


	//   ....[89]....
        /*8b7c*/ 	.word	0x000bde40


	//   ....[90]....
        /*8b80*/ 	.word	0x000bdf30


	//   ....[91]....
        /*8b84*/ 	.word	0x000bdf80


	//   ....[92]....
        /*8b88*/ 	.word	0x000be100


	//   ....[93]....
        /*8b8c*/ 	.word	0x000be120


	//   ....[94]....
        /*8b90*/ 	.word	0x000be1a0


	//   ....[95]....
        /*8b94*/ 	.word	0x000be1c0


	//   ....[96]....
        /*8b98*/ 	.word	0x000be340


	//   ....[97]....
        /*8b9c*/ 	.word	0x000be360


	//   ....[98]....
        /*8ba0*/ 	.word	0x000be3e0


	//   ....[99]....
        /*8ba4*/ 	.word	0x000be400


	//   ....[100]....
        /*8ba8*/ 	.word	0x000be5e0


	//   ....[101]....
        /*8bac*/ 	.word	0x000be600


	//   ....[102]....
        /*8bb0*/ 	.word	0x000be680


	//   ....[103]....
        /*8bb4*/ 	.word	0x000be6a0


	//   ....[104]....
        /*8bb8*/ 	.word	0x000be820


	//   ....[105]....
        /*8bbc*/ 	.word	0x000be840


	//   ....[106]....
        /*8bc0*/ 	.word	0x000be8c0


	//   ....[107]....
        /*8bc4*/ 	.word	0x000be8e0


	//   ....[108]....
        /*8bc8*/ 	.word	0x000beae0


	//   ....[109]....
        /*8bcc*/ 	.word	0x000beb10


	//   ....[110]....
        /*8bd0*/ 	.word	0x000beb60


	//   ....[111]....
        /*8bd4*/ 	.word	0x000bec70


	//   ....[112]....
        /*8bd8*/ 	.word	0x000bed00


	//   ....[113]....
        /*8bdc*/ 	.word	0x000bedd0


	//   ....[114]....
        /*8be0*/ 	.word	0x000bf220


	//   ....[115]....
        /*8be4*/ 	.word	0x000bf240


	//   ....[116]....
        /*8be8*/ 	.word	0x000bf300


	//   ....[117]....
        /*8bec*/ 	.word	0x000bf320


	//   ....[118]....
        /*8bf0*/ 	.word	0x000bfb00


	//   ....[119]....
        /*8bf4*/ 	.word	0x000bfbc0


	//   ....[120]....
        /*8bf8*/ 	.word	0x000bfc40


	//   ....[121]....
        /*8bfc*/ 	.word	0x000bfc80


	//   ....[122]....
        /*8c00*/ 	.word	0x000bfde0


	//   ....[123]....
        /*8c04*/ 	.word	0x000bfed0


	//   ....[124]....
        /*8c08*/ 	.word	0x000bff60


	//   ....[125]....
        /*8c0c*/ 	.word	0x000c0070


	//   ....[126]....
        /*8c10*/ 	.word	0x000c00f0


	//----- nvinfo : EIATTR_EXIT_INSTR_OFFSETS
	.align		4
.L_41:
        /*8c14*/ 	.byte	0x04, 0x1c
        /*8c16*/ 	.short	(.L_43 - .L_42)


	//   ....[0]....
.L_42:
        /*8c18*/ 	.word	0x000e70d0


	//   ....[1]....
        /*8c1c*/ 	.word	0x000e70f0


	//----- nvinfo : EIATTR_REQNTID
	.align		4
.L_43:
        /*8c20*/ 	.byte	0x04, 0x10
        /*8c22*/ 	.short	(.L_45 - .L_44)
.L_44:
        /*8c24*/ 	.word	0x00000020
        /*8c28*/ 	.word	0x00000001
        /*8c2c*/ 	.word	0x00000001


	//----- nvinfo : EIATTR_CBANK_PARAM_SIZE
	.align		4
.L_45:
        /*8c30*/ 	.byte	0x03, 0x19
        /*8c32*/ 	.short	0x0050


	//----- nvinfo : EIATTR_PARAM_CBANK
	.align		4
        /*8c34*/ 	.byte	0x04, 0x0a
        /*8c36*/ 	.short	(.L_47 - .L_46)
	.align		4
.L_46:
        /*8c38*/ 	.word	index@(.nv.constant0.matmul_kernel)
        /*8c3c*/ 	.short	0x0210
        /*8c3e*/ 	.short	0x0050


	//----- nvinfo : EIATTR_SW_WAR
	.align		4
.L_47:
        /*8c40*/ 	.byte	0x04, 0x36
        /*8c42*/ 	.short	(.L_49 - .L_48)
.L_48:
        /*8c44*/ 	.word	0x00000008
.L_49:


//--------------------- .nv.callgraph             --------------------------
	.section	.nv.callgraph,"",@"SHT_CUDA_CALLGRAPH"
	.align	4
	.sectionentsize	8
	.align		4
        /*0000*/ 	.word	0x00000000
	.align		4
        /*0004*/ 	.word	0xffffffff
	.align		4
        /*0008*/ 	.word	0x00000000
	.align		4
        /*000c*/ 	.word	0xfffffffe
	.align		4
        /*0010*/ 	.word	0x00000000
	.align		4
        /*0014*/ 	.word	0xfffffffd
	.align		4
        /*0018*/ 	.word	0x00000000
	.align		4
        /*001c*/ 	.word	0xfffffffc


//--------------------- .text.matmul_kernel       --------------------------
	.section	.text.matmul_kernel,"ax",@progbits
	.align	128
        .global         matmul_kernel
        .type           matmul_kernel,@function
        .size           matmul_kernel,(.L_x_3 - matmul_kernel)
        .other          matmul_kernel,@"STO_CUDA_ENTRY STV_DEFAULT"
matmul_kernel:
.text.matmul_kernel:
[----:B------:R-:W0:Y:S02]  /*0000*/  LDC R1, c[0x0][0x28] ;  /* 0x00000a00ff017b82 */ /* 0x000e240000000800 */
[----:B0-----:R-:W-:-:S06]  /*0010*/  VIADD R1, R1, 0xffffabf8 ;  /* 0xffffabf801017836 */ /* 0x001fcc0000000000 */
[----:B------:R-:W0:Y:S01]  /*0020*/  LDC.64 R2, c[0x0][0x228] ;  /* 0x00008a00ff027b82 */ /* 0x000e220000000a00 */
[----:B------:R-:W1:Y:S01]  /*0030*/  S2R R7, SR_CTAID.X ;  /* 0x0000000000077919 */ /* 0x000e620000002500 */
[----:B------:R-:W-:Y:S01]  /*0040*/  UMOV UR20, 0x400 ;  /* 0x0000040000147882 */ /* 0x000fe20000000000 */
[----:B------:R-:W-:Y:S01]  /*0050*/  ULDC.64 UR44, c[0x0][0x208] ;  /* 0x00008200002c7ab9 */ /* 0x000fe20000000a00 */
[----:B------:R-:W-:Y:S04]  /*0060*/  STL [R1+0x70], RZ ;  /* 0x000070ff01007387 */ /* 0x000fe80000100800 */
[----:B------:R-:W2:Y:S01]  /*0070*/  S2UR UR4, SR_CgaCtaId ;  /* 0x00000000000479c3 */ /* 0x000ea20000008800 */
[----:B------:R-:W-:Y:S04]  /*0080*/  STL [R1+0x74], RZ ;  /* 0x000074ff01007387 */ /* 0x000fe80000100800 */
[----:B------:R-:W-:Y:S04]  /*0090*/  STL [R1+0x78], RZ ;  /* 0x000078ff01007387 */ /* 0x000fe80000100800 */
[----:B------:R-:W-:Y:S04]  /*00a0*/  STL [R1+0x7c], RZ ;  /* 0x00007cff01007387 */ /* 0x000fe80000100800 */
[----:B------:R-:W-:Y:S01]  /*00b0*/  STL [R1+0x90], RZ ;  /* 0x000090ff01007387 */ /* 0x000fe20000100800 */
[----:B0-----:R-:W-:-:S03]  /*00c0*/  VIADD R0, R3, 0xff ;  /* 0x000000ff03007836 */ /* 0x001fc60000000000 */
[----:B------:R-:W-:Y:S04]  /*00d0*/  STL [R1+0x94], RZ ;  /* 0x000094ff01007387 */ /* 0x000fe80000100800 */
[----:B------:R-:W-:Y:S01]  /*00e0*/  STL [R1+0x98], RZ ;  /* 0x000098ff01007387 */ /* 0x000fe20000100800 */
[----:B------:R-:W-:Y:S01]  /*00f0*/  SHF.R.S32.HI R5, RZ, 0x1f, R0 ;  /* 0x0000001fff057819 */ /* 0x000fe20000011400 */
[----:B--2---:R-:W-:Y:S02]  /*0100*/  ULEA UR20, UR4, UR20, 0x18 ;  /* 0x0000001404147291 */ /* 0x004fe4000f8ec03f */
[----:B------:R-:W-:Y:S01]  /*0110*/  STL [R1+0x9c], RZ ;  /* 0x00009cff01007387 */ /* 0x000fe20000100800 */
[----:B------:R-:W-:Y:S02]  /*0120*/  LEA.HI R5, R5, R0, RZ, 0x8 ;  /* 0x0000000005057211 */ /* 0x000fe400078f40ff */
[----:B-1----:R-:W-:Y:S01]  /*0130*/  IABS R10, R7 ;  /* 0x00000007000a7213 */ /* 0x002fe20000000000 */
[----:B------:R-:W-:Y:S01]  /*0140*/  STL [R1+0xb0], RZ ;  /* 0x0000b0ff01007387 */ /* 0x000fe20000100800 */
[----:B------:R-:W-:-:S03]  /*0150*/  SHF.R.S32.HI R5, RZ, 0x8, R5 ;  /* 0x00000008ff057819 */ /* 0x000fc60000011405 */
[----:B------:R-:W-:Y:S02]  /*0160*/  STL [R1+0xb4], RZ ;  /* 0x0000b4ff01007387 */ /* 0x000fe40000100800 */
[----:B------:R-:W-:Y:S02]  /*0170*/  IMAD.SHL.U32 R6, R5, 0x8, RZ ;  /* 0x0000000805067824 */ /* 0x000fe400078e00ff */
[----:B------:R-:W-:Y:S03]  /*0180*/  STL [R1+0xb8], RZ ;  /* 0x0000b8ff01007387 */ /* 0x000fe60000100800 */
[-C--:B------:R-:W-:Y:S01]  /*0190*/  IABS R9, R6.reuse ;  /* 0x0000000600097213 */ /* 0x080fe20000000000 */
[----:B------:R-:W-:Y:S01]  /*01a0*/  STL [R1+0xbc], RZ ;  /* 0x0000bcff01007387 */ /* 0x000fe20000100800 */
[----:B------:R-:W-:Y:S02]  /*01b0*/  IABS R12, R6 ;  /* 0x00000006000c7213 */ /* 0x000fe40000000000 */
[----:B------:R-:W0:Y:S01]  /*01c0*/  I2F.RP R0, R9 ;  /* 0x0000000900007306 */ /* 0x000e220000209400 */
[----:B------:R-:W-:Y:S04]  /*01d0*/  STL [R1+0xe0], RZ ;  /* 0x0000e0ff01007387 */ /* 0x000fe80000100800 */
[----:B------:R-:W-:Y:S04]  /*01e0*/  STL [R1+0xe4], RZ ;  /* 0x0000e4ff01007387 */ /* 0x000fe80000100800 */
[----:B------:R-:W-:Y:S04]  /*01f0*/  STL [R1+0xe8], RZ ;  /* 0x0000e8ff01007387 */ /* 0x000fe80000100800 */
[----:B------:R-:W-:Y:S01]  /*0200*/  STL [R1+0xec], RZ ;  /* 0x0000ecff01007387 */ /* 0x000fe20000100800 */
[----:B0-----:R-:W0:Y:S03]  /*0210*/  MUFU.RCP R0, R0 ;  /* 0x0000000000007308 */ /* 0x001e260000001000 */
[----:B------:R-:W-:Y:S04]  /*0220*/  STL [R1+0x160], RZ ;  /* 0x000160ff01007387 */ /* 0x000fe80000100800 */
[----:B------:R-:W-:Y:S04]  /*0230*/  STL [R1+0x164], RZ ;  /* 0x000164ff01007387 */ /* 0x000fe80000100800 */
[----:B------:R-:W-:Y:S04]  /*0240*/  STL [R1+0x168], RZ ;  /* 0x000168ff01007387 */ /* 0x000fe80000100800 */
[----:B------:R-:W-:Y:S01]  /*0250*/  STL [R1+0x16c], RZ ;  /* 0x00016cff01007387 */ /* 0x000fe20000100800 */
[----:B0-----:R-:W-:-:S03]  /*0260*/  VIADD R4, R0, 0xffffffe ;  /* 0x0ffffffe00047836 */ /* 0x001fc60000000000 */
[----:B------:R-:W-:Y:S01]  /*0270*/  STL [R1+0x180], RZ ;  /* 0x000180ff01007387 */ /* 0x000fe20000100800 */
[----:B------:R-:W-:Y:S01]  /*0280*/  IMAD.MOV R0, RZ, RZ, -R12 ;  /* 0x000000ffff007224 */ /* 0x000fe200078e0a0c */
[----:B------:R0:W1:Y:S02]  /*0290*/  F2I.FTZ.U32.TRUNC.NTZ R5, R4 ;  /* 0x0000000400057305 */ /* 0x000064000021f000 */
[----:B------:R-:W-:Y:S04]  /*02a0*/  STL [R1+0x184], RZ ;  /* 0x000184ff01007387 */ /* 0x000fe80000100800 */
[----:B------:R-:W-:Y:S04]  /*02b0*/  STL [R1+0x188], RZ ;  /* 0x000188ff01007387 */ /* 0x000fe80000100800 */
[----:B------:R-:W-:Y:S01]  /*02c0*/  STL [R1+0x18c], RZ ;  /* 0x00018cff01007387 */ /* 0x000fe20000100800 */
[----:B0-----:R-:W-:-:S03]  /*02d0*/  IMAD.MOV.U32 R4, RZ, RZ, RZ ;  /* 0x000000ffff047224 */ /* 0x001fc600078e00ff */
[----:B------:R-:W-:Y:S01]  /*02e0*/  STL [R1+0x1a0], RZ ;  /* 0x0001a0ff01007387 */ /* 0x000fe20000100800 */
[----:B-1----:R-:W-:-:S03]  /*02f0*/  IMAD.MOV R8, RZ, RZ, -R5 ;  /* 0x000000ffff087224 */ /* 0x002fc600078e0a05 */
[----:B------:R-:W-:Y:S01]  /*0300*/  STL [R1+0x1a4], RZ ;  /* 0x0001a4ff01007387 */ /* 0x000fe20000100800 */
[----:B------:R-:W-:-:S03]  /*0310*/  IMAD R11, R8, R9, RZ ;  /* 0x00000009080b7224 */ /* 0x000fc600078e02ff */
[----:B------:R-:W-:Y:S01]  /*0320*/  STL [R1+0x1a8], RZ ;  /* 0x0001a8ff01007387 */ /* 0x000fe20000100800 */
[----:B------:R-:W-:Y:S02]  /*0330*/  IMAD.MOV.U32 R8, RZ, RZ, R10 ;  /* 0x000000ffff087224 */ /* 0x000fe400078e000a */
[----:B------:R-:W-:Y:S01]  /*0340*/  IMAD.HI.U32 R5, R5, R11, R4 ;  /* 0x0000000b05057227 */ /* 0x000fe200078e0004 */
[----:B------:R-:W-:Y:S04]  /*0350*/  STL [R1+0x1ac], RZ ;  /* 0x0001acff01007387 */ /* 0x000fe80000100800 */
[----:B------:R-:W-:Y:S01]  /*0360*/  STL [R1+0x1c0], RZ ;  /* 0x0001c0ff01007387 */ /* 0x000fe20000100800 */
[----:B------:R-:W-:-:S03]  /*0370*/  IMAD.HI.U32 R5, R5, R8, RZ ;  /* 0x0000000805057227 */ /* 0x000fc600078e00ff */
[----:B------:R-:W-:Y:S01]  /*0380*/  STL [R1+0x1c4], RZ ;  /* 0x0001c4ff01007387 */ /* 0x000fe20000100800 */
[----:B------:R-:W-:-:S03]  /*0390*/  IMAD R0, R5, R0, R8 ;  /* 0x0000000005007224 */ /* 0x000fc600078e0208 */
[----:B------:R-:W-:Y:S02]  /*03a0*/  STL [R1+0x1c8], RZ ;  /* 0x0001c8ff01007387 */ /* 0x000fe40000100800 */
[----:B------:R-:W-:Y:S02]  /*03b0*/  ISETP.GT.U32.AND P1, PT, R9, R0, PT ;  /* 0x000000000900720c */ /* 0x000fe40003f24070 */
[----:B------:R-:W-:Y:S04]  /*03c0*/  STL [R1+0x1cc], RZ ;  /* 0x0001ccff01007387 */ /* 0x000fe80000100800 */
[----:B------:R-:W-:Y:S04]  /*03d0*/  STL [R1+0x1e0], RZ ;  /* 0x0001e0ff01007387 */ /* 0x000fe80000100800 */
[----:B------:R-:W-:Y:S03]  /*03e0*/  STL [R1+0x1e4], RZ ;  /* 0x0001e4ff01007387 */ /* 0x000fe60000100800 */
[----:B------:R-:W-:Y:S01]  /*03f0*/  @!P1 IMAD.IADD R0, R0, 0x1, -R9 ;  /* 0x0000000100009824 */ /* 0x000fe200078e0a09 */
[----:B------:R-:W-:Y:S01]  /*0400*/  STL [R1+0x1e8], RZ ;  /* 0x0001e8ff01007387 */ /* 0x000fe20000100800 */
[----:B------:R-:W-:Y:S01]  /*0410*/  @!P1 VIADD R5, R5, 0x1 ;  /* 0x0000000105059836 */ /* 0x000fe20000000000 */
[----:B------:R-:W-:-:S02]  /*0420*/  ISETP.NE.AND P1, PT, R6, RZ, PT ;  /* 0x000000ff0600720c */ /* 0x000fc40003f25270 */
[----:B------:R-:W-:Y:S01]  /*0430*/  STL [R1+0x1ec], RZ ;  /* 0x0001ecff01007387 */ /* 0x000fe20000100800 */
[----:B------:R-:W-:Y:S02]  /*0440*/  ISETP.GE.U32.AND P0, PT, R0, R9, PT ;  /* 0x000000090000720c */ /* 0x000fe40003f06070 */
[----:B------:R-:W-:Y:S01]  /*0450*/  LOP3.LUT R0, R7, R6, RZ, 0x3c, !PT ;  /* 0x0000000607007212 */ /* 0x000fe200078e3cff */
[----:B------:R-:W-:Y:S03]  /*0460*/  STL [R1+0x200], RZ ;  /* 0x000200ff01007387 */ /* 0x000fe60000100800 */
[----:B------:R-:W-:Y:S01]  /*0470*/  ISETP.GE.AND P2, PT, R0, RZ, PT ;  /* 0x000000ff0000720c */ /* 0x000fe20003f46270 */
[----:B------:R-:W-:Y:S01]  /*0480*/  STL [R1+0x204], RZ ;  /* 0x000204ff01007387 */ /* 0x000fe20000100800 */
[----:B------:R-:W-:-:S03]  /*0490*/  VIADD R0, R2, 0x7f ;  /* 0x0000007f02007836 */ /* 0x000fc60000000000 */
[----:B------:R-:W-:Y:S02]  /*04a0*/  STL [R1+0x208], RZ ;  /* 0x000208ff01007387 */ /* 0x000fe40000100800 */
[----:B------:R-:W-:Y:S02]  /*04b0*/  @P0 VIADD R5, R5, 0x1 ;  /* 0x0000000105050836 */ /* 0x000fe40000000000 */
[----:B------:R-:W-:Y:S02]  /*04c0*/  STL [R1+0x20c], RZ ;  /* 0x00020cff01007387 */ /* 0x000fe40000100800 */
[----:B------:R-:W-:Y:S01]  /*04d0*/  IMAD.MOV.U32 R4, RZ, RZ, R5 ;  /* 0x000000ffff047224 */ /* 0x000fe200078e0005 */
[----:B------:R-:W-:Y:S01]  /*04e0*/  SHF.R.S32.HI R5, RZ, 0x1f, R0 ;  /* 0x0000001fff057819 */ /* 0x000fe20000011400 */
[----:B------:R-:W-:Y:S02]  /*04f0*/  STL [R1+0x220], RZ ;  /* 0x000220ff01007387 */ /* 0x000fe40000100800 */
[----:B------:R-:W-:Y:S01]  /*0500*/  @!P2 IMAD.MOV R4, RZ, RZ, -R4 ;  /* 0x000000ffff04a224 */ /* 0x000fe200078e0a04 */
[----:B------:R-:W-:Y:S01]  /*0510*/  @!P1 LOP3.LUT R4, RZ, R6, RZ, 0x33, !PT ;  /* 0x00000006ff049212 */ /* 0x000fe200078e33ff */
[----:B------:R-:W-:Y:S01]  /*0520*/  STL [R1+0x224], RZ ;  /* 0x000224ff01007387 */ /* 0x000fe20000100800 */
[----:B------:R-:W-:-:S03]  /*0530*/  LEA.HI R5, R5, R0, RZ, 0x7 ;  /* 0x0000000005057211 */ /* 0x000fc600078f38ff */
[----:B------:R-:W-:Y:S01]  /*0540*/  STL [R1+0x228], RZ ;  /* 0x000228ff01007387 */ /* 0x000fe20000100800 */
[----:B------:R-:W-:Y:S02]  /*0550*/  IMAD.SHL.U32 R8, R4, 0x8, RZ ;  /* 0x0000000804087824 */ /* 0x000fe400078e00ff */
[----:B------:R-:W-:Y:S01]  /*0560*/  IMAD.MOV R4, RZ, RZ, -R4 ;  /* 0x000000ffff047224 */ /* 0x000fe200078e0a04 */
[----:B------:R-:W-:Y:S02]  /*0570*/  STL [R1+0x22c], RZ ;  /* 0x00022cff01007387 */ /* 0x000fe40000100800 */
[----:B------:R-:W-:Y:S01]  /*0580*/  LEA.HI.SX32 R5, R5, -R8, 0x19 ;  /* 0x8000000805057211 */ /* 0x000fe200078fcaff */
[----:B------:R-:W-:Y:S01]  /*0590*/  IMAD R6, R6, R4, R7 ;  /* 0x0000000406067224 */ /* 0x000fe200078e0207 */
[----:B------:R-:W-:Y:S02]  /*05a0*/  STL [R1+0x240], RZ ;  /* 0x000240ff01007387 */ /* 0x000fe40000100800 */
[----:B------:R-:W-:-:S02]  /*05b0*/  VIMNMX R13, R5, 0x8, PT ;  /* 0x00000008050d7848 */ /* 0x000fc40003fe0100 */
[----:B------:R-:W-:Y:S01]  /*05c0*/  STL [R1+0x244], RZ ;  /* 0x000244ff01007387 */ /* 0x000fe20000100800 */
[----:B------:R-:W-:Y:S02]  /*05d0*/  IABS R11, R6 ;  /* 0x00000006000b7213 */ /* 0x000fe40000000000 */
[----:B------:R-:W-:Y:S01]  /*05e0*/  IABS R9, R13 ;  /* 0x0000000d00097213 */ /* 0x000fe20000000000 */
[----:B------:R-:W-:Y:S03]  /*05f0*/  STL [R1+0x248], RZ ;  /* 0x000248ff01007387 */ /* 0x000fe60000100800 */
        /* <DEDUP_REMOVED lines=11> */
[----:B------:R-:W-:Y:S04]  /*06b0*/  STL [R1+0x28c], RZ ;  /* 0x00028cff01007387 */ /* 0x000fe80000100800 */
[----:B------:R-:W-:Y:S01]  /*06c0*/  STL [R1+0x290], RZ ;  /* 0x000290ff01007387 */ /* 0x000fe20000100800 */
[----:B------:R-:W0:Y:S03]  /*06d0*/  F2I.FTZ.U32.TRUNC.NTZ R5, R5 ;  /* 0x0000000500057305 */ /* 0x000e26000021f000 */
[----:B------:R-:W-:Y:S04]  /*06e0*/  STL [R1+0x294], RZ ;  /* 0x000294ff01007387 */ /* 0x000fe80000100800 */
[----:B------:R-:W-:Y:S04]  /*06f0*/  STL [R1+0x298], RZ ;  /* 0x000298ff01007387 */ /* 0x000fe80000100800 */
[----:B------:R-:W-:Y:S04]  /*0700*/  STL [R1+0x29c], RZ ;  /* 0x00029cff01007387 */ /* 0x000fe80000100800 */
[----:B------:R-:W-:Y:S01]  /*0710*/  STL [R1+0x2b0], RZ ;  /* 0x0002b0ff01007387 */ /* 0x000fe20000100800 */
[----:B0-----:R-:W-:-:S03]  /*0720*/  IMAD.MOV R10, RZ, RZ, -R5 ;  /* 0x000000ffff0a7224 */ /* 0x001fc600078e0a05 */
[----:B------:R-:W-:Y:S01]  /*0730*/  STL [R1+0x2b4], RZ ;  /* 0x0002b4ff01007387 */ /* 0x000fe20000100800 */
[----:B------:R-:W-:Y:S01]  /*0740*/  IMAD.MOV.U32 R4, RZ, RZ, R10 ;  /* 0x000000ffff047224 */ /* 0x000fe200078e000a */
[----:B------:R-:W-:Y:S02]  /*0750*/  IABS R10, R13 ;  /* 0x0000000d000a7213 */ /* 0x000fe40000000000 */
[----:B------:R-:W-:Y:S01]  /*0760*/  STL [R1+0x2b8], RZ ;  /* 0x0002b8ff01007387 */ /* 0x000fe20000100800 */
[----:B------:R-:W-:Y:S02]  /*0770*/  IMAD R7, R4, R9, RZ ;  /* 0x0000000904077224 */ /* 0x000fe400078e02ff */
[----:B------:R-:W-:Y:S01]  /*0780*/  IMAD.MOV.U32 R4, RZ, RZ, RZ ;  /* 0x000000ffff047224 */ /* 0x000fe200078e00ff */
[----:B------:R-:W-:Y:S03]  /*0790*/  STL [R1+0x2bc], RZ ;  /* 0x0002bcff01007387 */ /* 0x000fe60000100800 */
[----:B------:R-:W-:Y:S01]  /*07a0*/  IMAD.HI.U32 R4, R5, R7, R4 ;  /* 0x0000000705047227 */ /* 0x000fe200078e0004 */
[----:B------:R-:W-:Y:S03]  /*07b0*/  STL [R1+0x2d0], RZ ;  /* 0x0002d0ff01007387 */ /* 0x000fe60000100800 */
[----:B------:R-:W-:Y:S01]  /*07c0*/  IMAD.MOV R5, RZ, RZ, -R10 ;  /* 0x000000ffff057224 */ /* 0x000fe200078e0a0a */
[----:B------:R-:W-:Y:S01]  /*07d0*/  STL [R1+0x2d4], RZ ;  /* 0x0002d4ff01007387 */ /* 0x000fe20000100800 */
[----:B------:R-:W-:-:S03]  /*07e0*/  IMAD.HI.U32 R0, R4, R11, RZ ;  /* 0x0000000b04007227 */ /* 0x000fc600078e00ff */
[----:B------:R-:W-:Y:S01]  /*07f0*/  STL [R1+0x2d8], RZ ;  /* 0x0002d8ff01007387 */ /* 0x000fe20000100800 */
[----:B------:R-:W-:Y:S02]  /*0800*/  IMAD R4, R0, R5, R11 ;  /* 0x0000000500047224 */ /* 0x000fe400078e020b */
[----:B------:R-:W0:Y:S01]  /*0810*/  LDC R5, c[0x0][0x230] ;  /* 0x00008c00ff057b82 */ /* 0x000e220000000800 */
        /* <DEDUP_REMOVED lines=11> */
[-C--:B------:R-:W-:Y:S01]  /*08d0*/  LOP3.LUT R4, R6, R13.reuse, RZ, 0x3c, !PT ;  /* 0x0000000d06047212 */ /* 0x080fe200078e3cff */
[----:B------:R-:W-:Y:S01]  /*08e0*/  STL [R1+0x344], RZ ;  /* 0x000344ff01007387 */ /* 0x000fe20000100800 */
[----:B0-----:R-:W-:Y:S02]  /*08f0*/  VIADD R5, R5, 0x3f ;  /* 0x0000003f05057836 */ /* 0x001fe40000000000 */
[----:B------:R-:W-:Y:S01]  /*0900*/  ISETP.GE.AND P2, PT, R4, RZ, PT ;  /* 0x000000ff0400720c */ /* 0x000fe20003f46270 */
[----:B------:R-:W-:Y:S04]  /*0910*/  STL [R1+0x348], RZ ;  /* 0x000348ff01007387 */ /* 0x000fe80000100800 */
[----:B------:R-:W-:Y:S02]  /*0920*/  STL [R1+0x34c], RZ ;  /* 0x00034cff01007387 */ /* 0x000fe40000100800 */
[----:B------:R-:W-:Y:S01]  /*0930*/  @P0 VIADD R0, R0, 0x1 ;  /* 0x0000000100000836 */ /* 0x000fe20000000000 */
[----:B------:R-:W-:Y:S01]  /*0940*/  ISETP.GE.AND P0, PT, R5, 0x40, PT ;  /* 0x000000400500780c */ /* 0x000fe20003f06270 */
[----:B------:R-:W-:Y:S04]  /*0950*/  STL [R1+0x360], RZ ;  /* 0x000360ff01007387 */ /* 0x000fe80000100800 */
[----:B------:R-:W-:Y:S01]  /*0960*/  STL [R1+0x364], RZ ;  /* 0x000364ff01007387 */ /* 0x000fe20000100800 */
[----:B------:R-:W-:Y:S01]  /*0970*/  @!P2 IMAD.MOV R0, RZ, RZ, -R0 ;  /* 0x000000ffff00a224 */ /* 0x000fe200078e0a00 */
[----:B------:R-:W-:-:S02]  /*0980*/  @!P1 LOP3.LUT R0, RZ, R13, RZ, 0x33, !PT ;  /* 0x0000000dff009212 */ /* 0x000fc400078e33ff */
[----:B------:R-:W-:Y:S03]  /*0990*/  STL [R1+0x368], RZ ;  /* 0x000368ff01007387 */ /* 0x000fe60000100800 */
[----:B------:R-:W-:Y:S01]  /*09a0*/  IMAD.SHL.U32 R25, R0, 0x100, RZ ;  /* 0x0000010000197824 */ /* 0x000fe200078e00ff */
[----:B------:R-:W-:Y:S01]  /*09b0*/  STL [R1+0x36c], RZ ;  /* 0x00036cff01007387 */ /* 0x000fe20000100800 */
[----:B------:R-:W-:Y:S02]  /*09c0*/  IMAD.MOV R4, RZ, RZ, -R0 ;  /* 0x000000ffff047224 */ /* 0x000fe400078e0a00 */
[C---:B------:R-:W-:Y:S01]  /*09d0*/  VIADD R7, R25.reuse, 0x1 ;  /* 0x0000000119077836 */ /* 0x040fe20000000000 */
[----:B------:R-:W-:Y:S01]  /*09e0*/  STL [R1+0x370], RZ ;  /* 0x000370ff01007387 */ /* 0x000fe20000100800 */
[C---:B------:R-:W-:Y:S02]  /*09f0*/  VIADD R5, R25.reuse, 0x2 ;  /* 0x0000000219057836 */ /* 0x040fe40000000000 */
[----:B------:R-:W-:Y:S01]  /*0a00*/  VIADD R0, R25, 0x3 ;  /* 0x0000000319007836 */ /* 0x000fe20000000000 */
[----:B------:R-:W-:Y:S01]  /*0a10*/  STL [R1+0x374], RZ ;  /* 0x000374ff01007387 */ /* 0x000fe20000100800 */
[----:B------:R-:W-:-:S02]  /*0a20*/  IMAD R4, R13, R4, R6 ;  /* 0x000000040d047224 */ /* 0x000fc400078e0206 */
[C---:B------:R-:W-:Y:S01]  /*0a30*/  VIADD R58, R25.reuse, 0xd5 ;  /* 0x000000d5193a7836 */ /* 0x040fe20000000000 */
[----:B------:R-:W-:Y:S01]  /*0a40*/  STL [R1+0x378], RZ ;  /* 0x000378ff01007387 */ /* 0x000fe20000100800 */
[----:B------:R-:W-:Y:S02]  /*0a50*/  IMAD.IADD R4, R8, 0x1, R4 ;  /* 0x0000000108047824 */ /* 0x000fe400078e0204 */
[C---:B------:R-:W-:Y:S01]  /*0a60*/  VIADD R56, R25.reuse, 0xd6 ;  /* 0x000000d619387836 */ /* 0x040fe20000000000 */
[----:B------:R-:W-:Y:S01]  /*0a70*/  STL [R1+0x37c], RZ ;  /* 0x00037cff01007387 */ /* 0x000fe20000100800 */
[C---:B------:R-:W-:Y:S02]  /*0a80*/  VIADD R55, R25.reuse, 0xd7 ;  /* 0x000000d719377836 */ /* 0x040fe40000000000 */
[C---:B------:R-:W-:Y:S01]  /*0a90*/  VIADD R47, R25.reuse, 0xd8 ;  /* 0x000000d8192f7836 */ /* 0x040fe20000000000 */
[----:B------:R-:W-:Y:S01]  /*0aa0*/  STL [R1+0x390], RZ ;  /* 0x000390ff01007387 */ /* 0x000fe20000100800 */
[----:B------:R-:W-:-:S02]  /*0ab0*/  VIADD R46, R25, 0xd9 ;  /* 0x000000d9192e7836 */ /* 0x000fc40000000000 */
[C---:B------:R-:W-:Y:S01]  /*0ac0*/  VIADD R45, R25.reuse, 0xda ;  /* 0x000000da192d7836 */ /* 0x040fe20000000000 */
[----:B------:R-:W-:Y:S01]  /*0ad0*/  STL [R1+0x394], RZ ;  /* 0x000394ff01007387 */ /* 0x000fe20000100800 */
[C---:B------:R-:W-:Y:S02]  /*0ae0*/  VIADD R44, R25.reuse, 0xdb ;  /* 0x000000db192c7836 */ /* 0x040fe40000000000 */
        /* <DEDUP_REMOVED lines=46> */
[----:B------:R-:W-:Y:S04]  /*0dd0*/  STL [R1+0x434], RZ ;  /* 0x000434ff01007387 */ /* 0x000fe80000100800 */
        /* <DEDUP_REMOVED lines=922> */
[----:B------:R-:W-:Y:S04]  /*4780*/  STL [R1+0x3c], R25 ;  /* 0x00003c1901007387 */ /* 0x000fe80000100800 */
[----:B------:R0:W-:Y:S04]  /*4790*/  STL [R1+0x6ac], R7 ;  /* 0x0006ac0701007387 */ /* 0x0001e80000100800 */
[----:B------:R1:W-:Y:S04]  /*47a0*/  STL [R1+0x6a8], R5 ;  /* 0x0006a80501007387 */ /* 0x0003e80000100800 */
[----:B------:R2:W-:Y:S01]  /*47b0*/  STL [R1+0x6a4], R0 ;  /* 0x0006a40001007387 */ /* 0x0005e20000100800 */
[C---:B0-----:R-:W-:Y:S01]  /*47c0*/  VIADD R7, R25.reuse, 0x4 ;  /* 0x0000000419077836 */ /* 0x041fe20000000000 */
[----:B------:R-:W0:Y:S01]  /*47d0*/  S2R R14, SR_TID.X ;  /* 0x00000000000e7919 */ /* 0x000e220000002100 */
[----:B-1----:R-:W-:-:S03]  /*47e0*/  VIADD R5, R25, 0x5 ;  /* 0x0000000519057836 */ /* 0x002fc60000000000 */
[----:B------:R1:W-:Y:S01]  /*47f0*/  STL [R1+0x6a0], R7 ;  /* 0x0006a00701007387 */ /* 0x0003e20000100800 */
[----:B--2---:R-:W-:-:S03]  /*4800*/  VIADD R0, R25, 0x6 ;  /* 0x0000000619007836 */ /* 0x004fc60000000000 */
[----:B------:R2:W-:Y:S04]  /*4810*/  STL [R1+0x69c], R5 ;  /* 0x00069c0501007387 */ /* 0x0005e80000100800 */
[----:B------:R3:W-:Y:S01]  /*4820*/  STL [R1+0x698], R0 ;  /* 0x0006980001007387 */ /* 0x0007e20000100800 */
[C---:B-1----:R-:W-:Y:S02]  /*4830*/  VIADD R7, R25.reuse, 0x7 ;  /* 0x0000000719077836 */ /* 0x042fe40000000000 */
[----:B--2---:R-:W-:-:S03]  /*4840*/  VIADD R5, R25, 0x8 ;  /* 0x0000000819057836 */ /* 0x004fc60000000000 */
[----:B------:R1:W-:Y:S01]  /*4850*/  STL [R1+0x694], R7 ;  /* 0x0006940701007387 */ /* 0x0003e20000100800 */
[----:B---3--:R-:W-:-:S03]  /*4860*/  VIADD R0, R25, 0x9 ;  /* 0x0000000919007836 */ /* 0x008fc60000000000 */
[----:B------:R2:W-:Y:S04]  /*4870*/  STL [R1+0x690], R5 ;  /* 0x0006900501007387 */ /* 0x0005e80000100800 */
[----:B------:R3:W-:Y:S01]  /*4880*/  STL [R1+0x68c], R0 ;  /* 0x00068c0001007387 */ /* 0x0007e20000100800 */
[C---:B-1----:R-:W-:Y:S01]  /*4890*/  VIADD R7, R25.reuse, 0xa ;  /* 0x0000000a19077836 */ /* 0x042fe20000000000 */
[----:B0-----:R-:W-:Y:S01]  /*48a0*/  LOP3.LUT R6, R14, 0x1f, RZ, 0xc0, !PT ;  /* 0x0000001f0e067812 */ /* 0x001fe200078ec0ff */
[----:B--2---:R-:W-:-:S03]  /*48b0*/  VIADD R5, R25, 0xb ;  /* 0x0000000b19057836 */ /* 0x004fc60000000000 */
[----:B------:R0:W-:Y:S01]  /*48c0*/  STL [R1+0x688], R7 ;  /* 0x0006880701007387 */ /* 0x0001e20000100800 */
[----:B---3--:R-:W-:-:S03]  /*48d0*/  VIADD R0, R25, 0xc ;  /* 0x0000000c19007836 */ /* 0x008fc60000000000 */
[----:B------:R1:W-:Y:S04]  /*48e0*/  STL [R1+0x684], R5 ;  /* 0x0006840501007387 */ /* 0x0003e80000100800 */
[----:B------:R2:W-:Y:S01]  /*48f0*/  STL [R1+0x680], R0 ;  /* 0x0006800001007387 */ /* 0x0005e20000100800 */
[C---:B0-----:R-:W-:Y:S02]  /*4900*/  VIADD R7, R25.reuse, 0xd ;  /* 0x0000000d19077836 */ /* 0x041fe40000000000 */
[----:B-1----:R-:W-:-:S03]  /*4910*/  VIADD R5, R25, 0xe ;  /* 0x0000000e19057836 */ /* 0x002fc60000000000 */
[----:B------:R0:W-:Y:S01]  /*4920*/  STL [R1+0x67c], R7 ;  /* 0x00067c0701007387 */ /* 0x0001e20000100800 */
[----:B--2---:R-:W-:-:S03]  /*4930*/  VIADD R0, R25, 0xf ;  /* 0x0000000f19007836 */ /* 0x004fc60000000000 */
        /* <DEDUP_REMOVED lines=329> */
[----:B--2---:R-:W-:-:S03]  /*5dd0*/  IMAD.SHL.U32 R0, R4, 0x80, RZ ;  /* 0x0000008004007824 */ /* 0x004fc600078e00ff */
[----:B------:R1:W-:Y:S01]  /*5de0*/  STL [R1+0x1b0], R5 ;  /* 0x0001b00501007387 */ /* 0x0003e20000100800 */
[C---:B------:R-:W-:Y:S01]  /*5df0*/  VIADD R4, R25.reuse, 0xb6 ;  /* 0x000000b619047836 */ /* 0x040fe20000000000 */
[C---:B------:R-:W-:Y:S01]  /*5e00*/  LOP3.LUT R49, R0.reuse, 0x1f, R14, 0xf8, !PT ;  /* 0x0000001f00317812 */ /* 0x040fe200078ef80e */
[C---:B------:R-:W-:Y:S01]  /*5e10*/  VIADD R14, R25.reuse, 0xf5 ;  /* 0x000000f5190e7836 */ /* 0x040fe20000000000 */
[----:B------:R-:W-:Y:S01]  /*5e20*/  LOP3.LUT R61, R0, 0x20, R6, 0xfe, !PT ;  /* 0x00000020003d7812 */ /* 0x000fe200078efe06 */
[----:B0-----:R-:W-:Y:S01]  /*5e30*/  VIADD R7, R25, 0xb4 ;  /* 0x000000b419077836 */ /* 0x001fe20000000000 */
[----:B------:R-:W-:Y:S01]  /*5e40*/  LOP3.LUT R59, R49, 0x60, RZ, 0xfc, !PT ;  /* 0x00000060313b7812 */ /* 0x000fe200078efcff */
[----:B------:R-:W-:Y:S01]  /*5e50*/  VIADD R0, R25, 0xb7 ;  /* 0x000000b719007836 */ /* 0x000fe20000000000 */
[----:B------:R-:W-:Y:S01]  /*5e60*/  LOP3.LUT R60, R49, 0x40, RZ, 0xfc, !PT ;  /* 0x00000040313c7812 */ /* 0x000fe200078efcff */
[C---:B-1----:R-:W-:Y:S01]  /*5e70*/  VIADD R5, R25.reuse, 0xb5 ;  /* 0x000000b519057836 */ /* 0x042fe20000000000 */
[----:B------:R0:W-:Y:S01]  /*5e80*/  STL [R1+0x17c], R7 ;  /* 0x00017c0701007387 */ /* 0x0001e20000100800 */
[----:B------:R-:W-:-:S03]  /*5e90*/  VIADD R6, R25, 0xfd ;  /* 0x000000fd19067836 */ /* 0x000fc60000000000 */
[----:B------:R1:W-:Y:S04]  /*5ea0*/  STL [R1+0x178], R5 ;  /* 0x0001780501007387 */ /* 0x0003e80000100800 */
[----:B------:R2:W-:Y:S01]  /*5eb0*/  STL [R1+0x174], R4 ;  /* 0x0001740401007387 */ /* 0x0005e20000100800 */
[----:B0-----:R-:W-:-:S03]  /*5ec0*/  VIADD R7, R25, 0xfc ;  /* 0x000000fc19077836 */ /* 0x001fc60000000000 */
[----:B------:R-:W-:Y:S01]  /*5ed0*/  STL [R1+0x1fa0], R49 ;  /* 0x001fa03101007387 */ /* 0x000fe20000100800 */
[----:B-1----:R-:W-:-:S03]  /*5ee0*/  VIADD R5, R25, 0xba ;  /* 0x000000ba19057836 */ /* 0x002fc60000000000 */
[----:B------:R0:W-:Y:S01]  /*5ef0*/  STL [R1+0x170], R0 ;  /* 0x0001700001007387 */ /* 0x0001e20000100800 */
[----:B--2---:R-:W-:-:S05]  /*5f00*/  VIADD R4, R25, 0xb8 ;  /* 0x000000b819047836 */ /* 0x004fca0000000000 */
[----:B------:R1:W-:Y:S01]  /*5f10*/  STL [R1+0x15c], R4 ;  /* 0x00015c0401007387 */ /* 0x0003e20000100800 */
[----:B0-----:R-:W-:-:S03]  /*5f20*/  VIADD R0, R25, 0xb9 ;  /* 0x000000b919007836 */ /* 0x001fc60000000000 */
[----:B------:R-:W-:Y:S04]  /*5f30*/  STL [R1+0x1fa4], R61 ;  /* 0x001fa43d01007387 */ /* 0x000fe80000100800 */
[----:B------:R0:W-:Y:S01]  /*5f40*/  STL [R1+0x158], R0 ;  /* 0x0001580001007387 */ /* 0x0001e20000100800 */
[----:B-1----:R-:W-:-:S03]  /*5f50*/  VIADD R4, R25, 0xbb ;  /* 0x000000bb19047836 */ /* 0x002fc60000000000 */
        /* <DEDUP_REMOVED lines=56> */
[----:B------:R-:W-:Y:S05]  /*62e0*/  @!P0 BRA `(.L_x_0) ;  /* 0x0000087800488947 */ /* 0x000fea0003800000 */
[----:B------:R-:W-:Y:S01]  /*62f0*/  IABS R48, R2 ;  /* 0x0000000200307213 */ /* 0x000fe20000000000 */
[----:B------:R-:W-:Y:S01]  /*6300*/  IMAD.MOV.U32 R24, RZ, RZ, RZ ;  /* 0x000000ffff187224 */ /* 0x000fe200078e00ff */
[----:B------:R-:W-:Y:S01]  /*6310*/  IABS R57, R3 ;  /* 0x0000000300397213 */ /* 0x000fe20000000000 */
[----:B------:R-:W-:Y:S01]  /*6320*/  ULDC.64 UR4, c[0x0][0x218] ;  /* 0x0000860000047ab9 */ /* 0x000fe20000000a00 */
[----:B0-----:R-:W0:Y:S01]  /*6330*/  I2F.RP R0, R48 ;  /* 0x0000003000007306 */ /* 0x001e220000209400 */
[----:B------:R-:W-:Y:S01]  /*6340*/  IABS R50, R49 ;  /* 0x0000003100327213 */ /* 0x000fe20000000000 */
[----:B------:R-:W-:Y:S01]  /*6350*/  ULDC.64 UR6, c[0x0][0x210] ;  /* 0x0000840000067ab9 */ /* 0x000fe20000000a00 */
[----:B------:R-:W-:Y:S01]  /*6360*/  IABS R49, R61 ;  /* 0x0000003d00317213 */ /* 0x000fe20000000000 */
[----:B------:R-:W-:Y:S01]  /*6370*/  ULDC UR18, c[0x0][0x238] ;  /* 0x00008e0000127ab9 */ /* 0x000fe20000000800 */
[----:B------:R-:W-:Y:S01]  /*6380*/  ISETP.GE.AND P3, PT, R4, RZ, PT ;  /* 0x000000ff0400720c */ /* 0x000fe20003f66270 */
[----:B------:R-:W-:Y:S01]  /*6390*/  ULDC UR17, c[0x0][0x238] ;  /* 0x00008e0000117ab9 */ /* 0x000fe20000000800 */
[----:B------:R-:W-:Y:S01]  /*63a0*/  ULDC UR16, c[0x0][0x238] ;  /* 0x00008e0000107ab9 */ /* 0x000fe20000000800 */
[----:B------:R-:W1:Y:S01]  /*63b0*/  I2F.RP R26, R57 ;  /* 0x00000039001a7306 */ /* 0x000e620000209400 */
[----:B------:R-:W-:Y:S01]  /*63c0*/  ULDC UR15, c[0x0][0x238] ;  /* 0x00008e00000f7ab9 */ /* 0x000fe20000000800 */
[----:B------:R-:W-:Y:S01]  /*63d0*/  ULDC UR14, c[0x0][0x238] ;  /* 0x00008e00000e7ab9 */ /* 0x000fe20000000800 */
[----:B------:R-:W-:Y:S01]  /*63e0*/  ULDC UR13, c[0x0][0x238] ;  /* 0x00008e00000d7ab9 */ /* 0x000fe20000000800 */
[----:B------:R-:W-:Y:S01]  /*63f0*/  ULDC UR12, c[0x0][0x238] ;  /* 0x00008e00000c7ab9 */ /* 0x000fe20000000800 */
[----:B------:R-:W-:Y:S01]  /*6400*/  ULDC UR11, c[0x0][0x238] ;  /* 0x00008e00000b7ab9 */ /* 0x000fe20000000800 */
[----:B------:R-:W-:Y:S01]  /*6410*/  ULDC UR10, c[0x0][0x238] ;  /* 0x00008e00000a7ab9 */ /* 0x000fe20000000800 */
[----:B------:R-:W-:Y:S01]  /*6420*/  ULDC UR9, c[0x0][0x238] ;  /* 0x00008e0000097ab9 */ /* 0x000fe20000000800 */
[----:B0-----:R-:W0:Y:S01]  /*6430*/  MUFU.RCP R0, R0 ;  /* 0x0000000000007308 */ /* 0x001e220000001000 */
[----:B------:R-:W-:Y:S01]  /*6440*/  ULDC UR8, c[0x0][0x238] ;  /* 0x00008e0000087ab9 */ /* 0x000fe20000000800 */
[----:B------:R-:W-:Y:S01]  /*6450*/  ULDC UR35, c[0x0][0x238] ;  /* 0x00008e0000237ab9 */ /* 0x000fe20000000800 */
[----:B------:R-:W-:Y:S01]  /*6460*/  ULDC UR21, c[0x0][0x238] ;  /* 0x00008e0000157ab9 */ /* 0x000fe20000000800 */
[----:B------:R-:W-:Y:S01]  /*6470*/  ULDC UR22, c[0x0][0x238] ;  /* 0x00008e0000167ab9 */ /* 0x000fe20000000800 */
[----:B------:R-:W-:Y:S01]  /*6480*/  ULDC UR23, c[0x0][0x238] ;  /* 0x00008e0000177ab9 */ /* 0x000fe20000000800 */
[----:B------:R-:W-:Y:S01]  /*6490*/  ULDC UR24, c[0x0][0x238] ;  /* 0x00008e0000187ab9 */ /* 0x000fe20000000800 */
[----:B------:R-:W-:Y:S01]  /*64a0*/  ULDC UR25, c[0x0][0x238] ;  /* 0x00008e0000197ab9 */ /* 0x000fe20000000800 */
[----:B-1----:R-:W1:Y:S01]  /*64b0*/  MUFU.RCP R26, R26 ;  /* 0x0000001a001a7308 */ /* 0x002e620000001000 */
[----:B------:R-:W-:Y:S01]  /*64c0*/  ULDC UR26, c[0x0][0x238] ;  /* 0x00008e00001a7ab9 */ /* 0x000fe20000000800 */
[----:B------:R-:W-:Y:S01]  /*64d0*/  ULDC UR27, c[0x0][0x238] ;  /* 0x00008e00001b7ab9 */ /* 0x000fe20000000800 */
[----:B------:R-:W-:Y:S01]  /*64e0*/  ULDC UR28, c[0x0][0x238] ;  /* 0x00008e00001c7ab9 */ /* 0x000fe20000000800 */
[----:B------:R-:W-:Y:S01]  /*64f0*/  ULDC UR29, c[0x0][0x238] ;  /* 0x00008e00001d7ab9 */ /* 0x000fe20000000800 */
[----:B------:R-:W-:Y:S01]  /*6500*/  ULDC UR30, c[0x0][0x238] ;  /* 0x00008e00001e7ab9 */ /* 0x000fe20000000800 */
[----:B------:R-:W-:Y:S01]  /*6510*/  ULDC UR31, c[0x0][0x238] ;  /* 0x00008e00001f7ab9 */ /* 0x000fe20000000800 */
[----:B------:R-:W-:Y:S01]  /*6520*/  ULDC UR32, c[0x0][0x238] ;  /* 0x00008e0000207ab9 */ /* 0x000fe20000000800 */
[----:B------:R-:W-:Y:S01]  /*6530*/  ULDC UR33, c[0x0][0x238] ;  /* 0x00008e0000217ab9 */ /* 0x000fe20000000800 */
[----:B0-----:R-:W-:Y:S01]  /*6540*/  VIADD R0, R0, 0xffffffe ;  /* 0x0ffffffe00007836 */ /* 0x001fe20000000000 */
[----:B------:R-:W-:Y:S01]  /*6550*/  ULDC UR19, c[0x0][0x238] ;  /* 0x00008e0000137ab9 */ /* 0x000fe20000000800 */
[----:B------:R-:W-:Y:S01]  /*6560*/  ULDC UR61, c[0x0][0x238] ;  /* 0x00008e00003d7ab9 */ /* 0x000fe20000000800 */
[----:B------:R-:W-:Y:S01]  /*6570*/  ULDC UR60, c[0x0][0x238] ;  /* 0x00008e00003c7ab9 */ /* 0x000fe20000000800 */
[----:B------:R-:W0:Y:S01]  /*6580*/  F2I.FTZ.U32.TRUNC.NTZ R25, R0 ;  /* 0x0000000000197305 */ /* 0x000e22000021f000 */
[----:B------:R-:W-:Y:S01]  /*6590*/  ULDC UR59, c[0x0][0x238] ;  /* 0x00008e00003b7ab9 */ /* 0x000fe20000000800 */
[----:B------:R-:W-:Y:S01]  /*65a0*/  ULDC UR58, c[0x0][0x238] ;  /* 0x00008e00003a7ab9 */ /* 0x000fe20000000800 */
[----:B-1----:R-:W-:-:S05]  /*65b0*/  VIADD R26, R26, 0xffffffe ;  /* 0x0ffffffe1a1a7836 */ /* 0x002fca0000000000 */
[----:B------:R1:W2:Y:S01]  /*65c0*/  F2I.FTZ.U32.TRUNC.NTZ R27, R26 ;  /* 0x0000001a001b7305 */ /* 0x0002a2000021f000 */
[----:B0-----:R-:W-:Y:S02]  /*65d0*/  IMAD.MOV R0, RZ, RZ, -R25 ;  /* 0x000000ffff007224 */ /* 0x001fe400078e0a19 */
[----:B-1----:R-:W-:Y:S02]  /*65e0*/  IMAD.MOV.U32 R26, RZ, RZ, RZ ;  /* 0x000000ffff1a7224 */ /* 0x002fe400078e00ff */
[----:B------:R-:W-:-:S04]  /*65f0*/  IMAD R54, R0, R48, RZ ;  /* 0x0000003000367224 */ /* 0x000fc800078e02ff */
[----:B------:R-:W-:Y:S01]  /*6600*/  IMAD.HI.U32 R54, R25, R54, R24 ;  /* 0x0000003619367227 */ /* 0x000fe200078e0018 */
[----:B------:R-:W-:Y:S02]  /*6610*/  IABS R25, R60 ;  /* 0x0000003c00197213 */ /* 0x000fe40000000000 */
[----:B------:R-:W-:Y:S01]  /*6620*/  IABS R24, R59 ;  /* 0x0000003b00187213 */ /* 0x000fe20000000000 */
[----:B--2---:R-:W-:Y:S02]  /*6630*/  IMAD.MOV R0, RZ, RZ, -R27 ;  /* 0x000000ffff007224 */ /* 0x004fe400078e0a1b */
[----:B------:R-:W-:-:S04]  /*6640*/  IMAD.HI.U32 R51, R54, R50, RZ ;  /* 0x0000003236337227 */ /* 0x000fc800078e00ff */
[----:B------:R-:W-:-:S04]  /*6650*/  IMAD.HI.U32 R52, R54, R49, RZ ;  /* 0x0000003136347227 */ /* 0x000fc800078e00ff */
[----:B------:R-:W-:-:S04]  /*6660*/  IMAD.HI.U32 R53, R54, R25, RZ ;  /* 0x0000001936357227 */ /* 0x000fc800078e00ff */
[----:B------:R-:W-:-:S04]  /*6670*/  IMAD.HI.U32 R54, R54, R24, RZ ;  /* 0x0000001836367227 */ /* 0x000fc800078e00ff */
[----:B------:R-:W-:Y:S02]  /*6680*/  IMAD.MOV R54, RZ, RZ, -R54 ;  /* 0x000000ffff367224 */ /* 0x000fe400078e0a36 */
[----:B------:R-:W-:Y:S02]  /*6690*/  IMAD R0, R0, R57, RZ ;  /* 0x0000003900007224 */ /* 0x000fe400078e02ff */
[C---:B------:R-:W-:Y:S01]  /*66a0*/  IMAD R54, R48.reuse, R54, R24 ;  /* 0x0000003630367224 */ /* 0x040fe200078e0218 */
[----:B------:R-:W-:Y:S01]  /*66b0*/  IABS R24, R6 ;  /* 0x0000000600187213 */ /* 0x000fe20000000000 */
[----:B------:R-:W-:Y:S01]  /*66c0*/  IMAD.HI.U32 R0, R27, R0, R26 ;  /* 0x000000001b007227 */ /* 0x000fe200078e001a */
[----:B------:R-:W-:Y:S02]  /*66d0*/  IABS R26, R5 ;  /* 0x00000005001a7213 */ /* 0x000fe40000000000 */
[----:B------:R-:W-:Y:S01]  /*66e0*/  ISETP.GT.U32.AND P4, PT, R48, R54, PT ;  /* 0x000000363000720c */ /* 0x000fe20003f84070 */
[----:B------:R-:W-:Y:S01]  /*66f0*/  IMAD.MOV R51, RZ, RZ, -R51 ;  /* 0x000000ffff337224 */ /* 0x000fe200078e0a33 */
[----:B------:R-:W-:Y:S01]  /*6700*/  IABS R27, R4 ;  /* 0x00000004001b7213 */ /* 0x000fe20000000000 */
[----:B------:R-:W-:-:S02]  /*6710*/  IMAD.MOV R52, RZ, RZ, -R52 ;  /* 0x000000ffff347224 */ /* 0x000fc400078e0a34 */
[C---:B------:R-:W-:Y:S02]  /*6720*/  IMAD R50, R48.reuse, R51, R50 ;  /* 0x0000003330327224 */ /* 0x040fe400078e0232 */
[----:B------:R-:W-:Y:S02]  /*6730*/  IMAD.MOV R53, RZ, RZ, -R53 ;  /* 0x000000ffff357224 */ /* 0x000fe400078e0a35 */
[C---:B------:R-:W-:Y:S01]  /*6740*/  IMAD R49, R48.reuse, R52, R49 ;  /* 0x0000003430317224 */ /* 0x040fe200078e0231 */
[C---:B------:R-:W-:Y:S01]  /*6750*/  ISETP.GT.U32.AND P0, PT, R48.reuse, R50, PT ;  /* 0x000000323000720c */ /* 0x040fe20003f04070 */
[----:B------:R-:W-:Y:S01]  /*6760*/  IMAD R25, R48, R53, R25 ;  /* 0x0000003530197224 */ /* 0x000fe200078e0219 */
[----:B------:R-:W-:Y:S01]  /*6770*/  IABS R52, R7 ;  /* 0x0000000700347213 */ /* 0x000fe20000000000 */
[----:B------:R-:W-:Y:S01]  /*6780*/  @!P4 IMAD.IADD R54, R54, 0x1, -R48 ;  /* 0x000000013636c824 */ /* 0x000fe200078e0a30 */
[----:B------:R-:W-:Y:S01]  /*6790*/  ISETP.GE.AND P4, PT, R5, RZ, PT ;  /* 0x000000ff0500720c */ /* 0x000fe20003f86270 */
[----:B------:R-:W-:Y:S01]  /*67a0*/  IMAD.HI.U32 R4, R0, R27, RZ ;  /* 0x0000001b00047227 */ /* 0x000fe200078e00ff */
[----:B------:R-:W2:Y:S01]  /*67b0*/  LDL R5, [R1+0x1fa0] ;  /* 0x001fa00001057983 */ /* 0x000ea20000100800 */
[----:B------:R-:W-:-:S02]  /*67c0*/  ISETP.GT.U32.AND P1, PT, R48, R49, PT ;  /* 0x000000313000720c */ /* 0x000fc40003f24070 */
[----:B------:R-:W-:Y:S01]  /*67d0*/  ISETP.GT.U32.AND P2, PT, R48, R25, PT ;  /* 0x000000193000720c */ /* 0x000fe20003f44070 */
[----:B------:R-:W-:-:S04]  /*67e0*/  IMAD.HI.U32 R53, R0, R26, RZ ;  /* 0x0000001a00357227 */ /* 0x000fc800078e00ff */
[----:B------:R-:W-:Y:S02]  /*67f0*/  @!P0 IMAD.IADD R50, R50, 0x1, -R48 ;  /* 0x0000000132328824 */ /* 0x000fe400078e0a30 */
[----:B------:R-:W-:Y:S02]  /*6800*/  IMAD.MOV R4, RZ, RZ, -R4 ;  /* 0x000000ffff047224 */ /* 0x000fe400078e0a04 */
[----:B------:R-:W-:Y:S01]  /*6810*/  IMAD.MOV R53, RZ, RZ, -R53 ;  /* 0x000000ffff357224 */ /* 0x000fe200078e0a35 */
[C---:B------:R-:W-:Y:S01]  /*6820*/  ISETP.GT.U32.AND P5, PT, R48.reuse, R50, PT ;  /* 0x000000323000720c */ /* 0x040fe20003fa4070 */
[--C-:B------:R-:W-:Y:S01]  /*6830*/  @!P1 IMAD.IADD R49, R49, 0x1, -R48.reuse ;  /* 0x0000000131319824 */ /* 0x100fe200078e0a30 */
[----:B------:R-:W-:Y:S01]  /*6840*/  ISETP.GT.U32.AND P1, PT, R48, R54, PT ;  /* 0x000000363000720c */ /* 0x000fe20003f24070 */
[----:B------:R-:W-:Y:S02]  /*6850*/  @!P2 IMAD.IADD R25, R25, 0x1, -R48 ;  /* 0x000000011919a824 */ /* 0x000fe400078e0a30 */
[----:B------:R-:W-:Y:S01]  /*6860*/  IMAD.HI.U32 R51, R0, R24, RZ ;  /* 0x0000001800337227 */ /* 0x000fe200078e00ff */
[----:B------:R-:W-:-:S02]  /*6870*/  ISETP.GT.U32.AND P6, PT, R48, R49, PT ;  /* 0x000000313000720c */ /* 0x000fc40003fc4070 */
[----:B------:R-:W-:Y:S01]  /*6880*/  ISETP.GT.U32.AND P0, PT, R48, R25, PT ;  /* 0x000000193000720c */ /* 0x000fe20003f04070 */
[C---:B------:R-:W-:Y:S02]  /*6890*/  IMAD R4, R57.reuse, R4, R27 ;  /* 0x0000000439047224 */ /* 0x040fe400078e021b */
[----:B------:R-:W-:Y:S02]  /*68a0*/  IMAD R26, R57, R53, R26 ;  /* 0x00000035391a7224 */ /* 0x000fe400078e021a */
[--C-:B------:R-:W-:Y:S01]  /*68b0*/  @!P5 IMAD.IADD R50, R50, 0x1, -R48.reuse ;  /* 0x000000013232d824 */ /* 0x100fe200078e0a30 */
[----:B------:R-:W-:Y:S01]  /*68c0*/  ISETP.GE.AND P5, PT, R61, RZ, PT ;  /* 0x000000ff3d00720c */ /* 0x000fe20003fa6270 */
[--C-:B------:R-:W-:Y:S01]  /*68d0*/  @!P1 IMAD.IADD R54, R54, 0x1, -R48.reuse ;  /* 0x0000000136369824 */ /* 0x100fe200078e0a30 */
[----:B------:R-:W-:Y:S01]  /*68e0*/  ISETP.GE.AND P1, PT, R60, RZ, PT ;  /* 0x000000ff3c00720c */ /* 0x000fe20003f26270 */
[----:B------:R-:W-:Y:S02]  /*68f0*/  IMAD.MOV R51, RZ, RZ, -R51 ;  /* 0x000000ffff337224 */ /* 0x000fe400078e0a33 */
[--C-:B------:R-:W-:Y:S01]  /*6900*/  @!P6 IMAD.IADD R49, R49, 0x1, -R48.reuse ;  /* 0x000000013131e824 */ /* 0x100fe200078e0a30 */
[----:B------:R-:W-:Y:S01]  /*6910*/  ISETP.GT.U32.AND P6, PT, R57, R4, PT ;  /* 0x000000043900720c */ /* 0x000fe20003fc4070 */
[----:B------:R-:W-:Y:S01]  /*6920*/  @!P0 IMAD.IADD R25, R25, 0x1, -R48 ;  /* 0x0000000119198824 */ /* 0x000fe200078e0a30 */
[C---:B------:R-:W-:Y:S01]  /*6930*/  ISETP.GT.U32.AND P0, PT, R57.reuse, R26, PT ;  /* 0x0000001a3900720c */ /* 0x040fe20003f04070 */
[----:B------:R-:W-:-:S04]  /*6940*/  IMAD R24, R57, R51, R24 ;  /* 0x0000003339187224 */ /* 0x000fc800078e0218 */
[----:B------:R-:W-:Y:S01]  /*6950*/  @!P5 IMAD.MOV R49, RZ, RZ, -R49 ;  /* 0x000000ffff31d224 */ /* 0x000fe200078e0a31 */
[----:B------:R-:W-:Y:S01]  /*6960*/  ISETP.NE.AND P5, PT, R2, RZ, PT ;  /* 0x000000ff0200720c */ /* 0x000fe20003fa5270 */
[----:B------:R-:W-:Y:S01]  /*6970*/  @!P1 IMAD.MOV R25, RZ, RZ, -R25 ;  /* 0x000000ffff199224 */ /* 0x000fe200078e0a19 */
[----:B------:R-:W-:-:S03]  /*6980*/  LOP3.LUT R2, RZ, R2, RZ, 0x33, !PT ;  /* 0x00000002ff027212 */ /* 0x000fc600078e33ff */
[--C-:B------:R-:W-:Y:S01]  /*6990*/  @!P6 IMAD.IADD R4, R4, 0x1, -R57.reuse ;  /* 0x000000010404e824 */ /* 0x100fe200078e0a39 */
[C---:B------:R-:W-:Y:S01]  /*69a0*/  ISETP.GT.U32.AND P1, PT, R57.reuse, R24, PT ;  /* 0x000000183900720c */ /* 0x040fe20003f24070 */
[----:B------:R-:W-:Y:S01]  /*69b0*/  @!P0 IMAD.IADD R26, R26, 0x1, -R57 ;  /* 0x000000011a1a8824 */ /* 0x000fe200078e0a39 */
[C---:B------:R-:W-:Y:S02]  /*69c0*/  SEL R27, R2.reuse, R49, !P5 ;  /* 0x00000031021b7207 */ /* 0x040fe40006800000 */
[----:B------:R-:W-:Y:S02]  /*69d0*/  ISETP.GT.U32.AND P6, PT, R57, R4, PT ;  /* 0x000000043900720c */ /* 0x000fe40003fc4070 */
[----:B------:R-:W-:-:S07]  /*69e0*/  SEL R25, R2, R25, !P5 ;  /* 0x0000001902197207 */ /* 0x000fce0006800000 */
[----:B------:R-:W-:-:S04]  /*69f0*/  @!P1 IMAD.IADD R24, R24, 0x1, -R57 ;  /* 0x0000000118189824 */ /* 0x000fc800078e0a39 */
[----:B------:R-:W-:Y:S01]  /*6a00*/  @!P6 IMAD.IADD R4, R4, 0x1, -R57 ;  /* 0x000000010404e824 */ /* 0x000fe200078e0a39 */
[----:B------:R-:W-:Y:S02]  /*6a10*/  ISETP.GE.AND P0, PT, R6, RZ, PT ;  /* 0x000000ff0600720c */ /* 0x000fe40003f06270 */
[----:B------:R-:W-:Y:S02]  /*6a20*/  ISETP.GE.AND P6, PT, R7, RZ, PT ;  /* 0x000000ff0700720c */ /* 0x000fe40003fc6270 */
[----:B------:R-:W-:Y:S02]  /*6a30*/  IABS R7, R10 ;  /* 0x0000000a00077213 */ /* 0x000fe40000000000 */
[----:B------:R-:W-:Y:S02]  /*6a40*/  IABS R6, R9 ;  /* 0x0000000900067213 */ /* 0x000fe40000000000 */
[----:B------:R-:W-:Y:S02]  /*6a50*/  ISETP.GE.AND P1, PT, R8, RZ, PT ;  /* 0x000000ff0800720c */ /* 0x000fe40003f26270 */
[----:B--2---:R-:W-:Y:S01]  /*6a60*/  ISETP.GE.AND P2, PT, R5, RZ, PT ;  /* 0x000000ff0500720c */ /* 0x004fe20003f46270 */
[----:B------:R-:W-:-:S12]  /*6a70*/  IMAD.HI.U32 R5, R0, R52, RZ ;  /* 0x0000003400057227 */ /* 0x000fd800078e00ff */
[----:B------:R-:W-:Y:S01]  /*6a80*/  @!P2 IMAD.MOV R50, RZ, RZ, -R50 ;  /* 0x000000ffff32a224 */ /* 0x000fe200078e0a32 */
[----:B------:R-:W-:Y:S01]  /*6a90*/  ISETP.GE.AND P2, PT, R59, RZ, PT ;  /* 0x000000ff3b00720c */ /* 0x000fe20003f46270 */
[----:B------:R-:W-:-:S03]  /*6aa0*/  IMAD.MOV R5, RZ, RZ, -R5 ;  /* 0x000000ffff057224 */ /* 0x000fc600078e0a05 */
[----:B------:R-:W-:Y:S01]  /*6ab0*/  SEL R48, R2, R50, !P5 ;  /* 0x0000003202307207 */ /* 0x000fe20006800000 */
[----:B------:R-:W-:Y:S01]  /*6ac0*/  IMAD R52, R57, R5, R52 ;  /* 0x0000000539347224 */ /* 0x000fe200078e0234 */
[----:B------:R-:W-:-:S07]  /*6ad0*/  IABS R5, R8 ;  /* 0x0000000800057213 */ /* 0x000fce0000000000 */
[----:B------:R-:W-:Y:S01]  /*6ae0*/  @!P2 IMAD.MOV R54, RZ, RZ, -R54 ;  /* 0x000000ffff36a224 */ /* 0x000fe200078e0a36 */
[----:B------:R-:W-:Y:S04]  /*6af0*/  STL [R1+0x3e4], R48 ;  /* 0x0003e43001007387 */ /* 0x000fe80000100800 */
[----:B------:R-:W-:Y:S02]  /*6b00*/  SEL R2, R2, R54, !P5 ;  /* 0x0000003602027207 */ /* 0x000fe40006800000 */
[C---:B------:R-:W-:Y:S01]  /*6b10*/  ISETP.GT.U32.AND P5, PT, R57.reuse, R26, PT ;  /* 0x0000001a3900720c */ /* 0x040fe20003fa4070 */
[----:B------:R0:W-:Y:S01]  /*6b20*/  STL [R1+0x3e0], R27 ;  /* 0x0003e01b01007387 */ /* 0x0001e20000100800 */
[----:B------:R-:W-:-:S03]  /*6b30*/  ISETP.GT.U32.AND P2, PT, R57, R52, PT ;  /* 0x000000343900720c */ /* 0x000fc60003f44070 */
[----:B------:R-:W-:Y:S04]  /*6b40*/  STL [R1+0x3dc], R25 ;  /* 0x0003dc1901007387 */ /* 0x000fe80000100800 */
[----:B------:R1:W-:Y:S01]  /*6b50*/  STL [R1+0x3d8], R2 ;  /* 0x0003d80201007387 */ /* 0x0003e20000100800 */
[----:B0-----:R-:W-:Y:S02]  /*6b60*/  IMAD.MOV.U32 R27, RZ, RZ, R4 ;  /* 0x000000ffff1b7224 */ /* 0x001fe400078e0004 */
[----:B-1----:R-:W-:-:S04]  /*6b70*/  IMAD.HI.U32 R2, R0, R5, RZ ;  /* 0x0000000500027227 */ /* 0x002fc800078e00ff */
[----:B------:R-:W-:Y:S02]  /*6b80*/  IMAD.MOV R2, RZ, RZ, -R2 ;  /* 0x000000ffff027224 */ /* 0x000fe400078e0a02 */
[----:B------:R-:W-:Y:S01]  /*6b90*/  @!P5 IMAD.IADD R26, R26, 0x1, -R57 ;  /* 0x000000011a1ad824 */ /* 0x000fe200078e0a39 */
[C---:B------:R-:W-:Y:S01]  /*6ba0*/  ISETP.GT.U32.AND P5, PT, R57.reuse, R24, PT ;  /* 0x000000183900720c */ /* 0x040fe20003fa4070 */
[C---:B------:R-:W-:Y:S02]  /*6bb0*/  IMAD R2, R57.reuse, R2, R5 ;  /* 0x0000000239027224 */ /* 0x040fe400078e0205 */
[----:B------:R-:W-:Y:S02]  /*6bc0*/  @!P3 IMAD.MOV R27, RZ, RZ, -R27 ;  /* 0x000000ffff1bb224 */ /* 0x000fe400078e0a1b */
[----:B------:R-:W-:Y:S01]  /*6bd0*/  @!P2 IMAD.IADD R52, R52, 0x1, -R57 ;  /* 0x000000013434a824 */ /* 0x000fe200078e0a39 */
[----:B------:R-:W-:Y:S01]  /*6be0*/  ISETP.GT.U32.AND P3, PT, R57, R2, PT ;  /* 0x000000023900720c */ /* 0x000fe20003f64070 */
[----:B------:R-:W-:-:S03]  /*6bf0*/  IMAD.MOV.U32 R25, RZ, RZ, R26 ;  /* 0x000000ffff197224 */ /* 0x000fc600078e001a */
[----:B------:R-:W-:Y:S01]  /*6c00*/  ISETP.GT.U32.AND P2, PT, R57, R52, PT ;  /* 0x000000343900720c */ /* 0x000fe20003f44070 */
[----:B------:R-:W-:Y:S02]  /*6c10*/  @!P4 IMAD.MOV R25, RZ, RZ, -R25 ;  /* 0x000000ffff19c224 */ /* 0x000fe400078e0a19 */
[----:B------:R-:W-:Y:S01]  /*6c20*/  @!P5 IMAD.IADD R24, R24, 0x1, -R57 ;  /* 0x000000011818d824 */ /* 0x000fe200078e0a39 */
[----:B------:R-:W-:Y:S01]  /*6c30*/  STL [R1+0xb4], R27 ;  /* 0x0000b41b01007387 */ /* 0x000fe20000100800 */
[----:B------:R-:W-:-:S03]  /*6c40*/  IMAD.MOV.U32 R8, RZ, RZ, R7 ;  /* 0x000000ffff087224 */ /* 0x000fc600078e0007 */
[----:B------:R0:W-:Y:S01]  /*6c50*/  STL [R1+0x98], R25 ;  /* 0x0000981901007387 */ /* 0x0001e20000100800 */
[----:B------:R-:W-:Y:S02]  /*6c60*/  @!P3 IMAD.IADD R2, R2, 0x1, -R57 ;  /* 0x000000010202b824 */ /* 0x000fe400078e0a39 */
[----:B------:R-:W-:-:S04]  /*6c70*/  IMAD.HI.U32 R5, R0, R6, RZ ;  /* 0x0000000600057227 */ /* 0x000fc800078e00ff */
[----:B0-----:R-:W-:Y:S02]  /*6c80*/  IMAD.MOV.U32 R25, RZ, RZ, R24 ;  /* 0x000000ffff197224 */ /* 0x001fe400078e0018 */
[----:B------:R-:W-:-:S04]  /*6c90*/  IMAD.HI.U32 R4, R0, R8, RZ ;  /* 0x0000000800047227 */ /* 0x000fc800078e00ff */
[----:B------:R-:W-:Y:S01]  /*6ca0*/  @!P0 IMAD.MOV R25, RZ, RZ, -R25 ;  /* 0x000000ffff198224 */ /* 0x000fe200078e0a19 */
[C---:B------:R-:W-:Y:S01]  /*6cb0*/  ISETP.GT.U32.AND P0, PT, R57.reuse, R2, PT ;  /* 0x000000023900720c */ /* 0x040fe20003f04070 */
[----:B------:R-:W-:Y:S02]  /*6cc0*/  IMAD.MOV R5, RZ, RZ, -R5 ;  /* 0x000000ffff057224 */ /* 0x000fe400078e0a05 */
[--C-:B------:R-:W-:Y:S02]  /*6cd0*/  @!P2 IMAD.IADD R52, R52, 0x1, -R57.reuse ;  /* 0x000000013434a824 */ /* 0x100fe400078e0a39 */
[----:B------:R-:W-:Y:S02]  /*6ce0*/  IMAD.MOV R7, RZ, RZ, -R4 ;  /* 0x000000ffff077224 */ /* 0x000fe400078e0a04 */
[----:B------:R-:W-:Y:S02]  /*6cf0*/  IMAD R4, R57, R5, R6 ;  /* 0x0000000539047224 */ /* 0x000fe400078e0206 */
[----:B------:R-:W-:Y:S01]  /*6d00*/  IMAD.MOV.U32 R24, RZ, RZ, R52 ;  /* 0x000000ffff187224 */ /* 0x000fe200078e0034 */
[----:B------:R-:W-:Y:S01]  /*6d10*/  ISETP.GE.AND P4, PT, R9, RZ, PT ;  /* 0x000000ff0900720c */ /* 0x000fe20003f86270 */
[C---:B------:R-:W-:Y:S01]  /*6d20*/  IMAD R8, R57.reuse, R7, R8 ;  /* 0x0000000739087224 */ /* 0x040fe200078e0208 */
[----:B------:R-:W-:Y:S01]  /*6d30*/  IABS R9, R11 ;  /* 0x0000000b00097213 */ /* 0x000fe20000000000 */
[----:B------:R-:W-:Y:S01]  /*6d40*/  @!P6 IMAD.MOV R24, RZ, RZ, -R24 ;  /* 0x000000ffff18e224 */ /* 0x000fe200078e0a18 */
[----:B------:R-:W-:Y:S01]  /*6d50*/  ISETP.GT.U32.AND P6, PT, R57, R4, PT ;  /* 0x000000043900720c */ /* 0x000fe20003fc4070 */
[----:B------:R-:W-:Y:S01]  /*6d60*/  @!P0 IMAD.IADD R2, R2, 0x1, -R57 ;  /* 0x0000000102028824 */ /* 0x000fe200078e0a39 */
[----:B------:R-:W-:-:S02]  /*6d70*/  ISETP.GE.AND P2, PT, R11, RZ, PT ;  /* 0x000000ff0b00720c */ /* 0x000fc40003f46270 */
[----:B------:R-:W-:Y:S02]  /*6d80*/  ISETP.GE.AND P3, PT, R12, RZ, PT ;  /* 0x000000ff0c00720c */ /* 0x000fe40003f66270 */
[----:B------:R-:W-:Y:S01]  /*6d90*/  IABS R11, R12 ;  /* 0x0000000c000b7213 */ /* 0x000fe20000000000 */
[----:B------:R-:W-:Y:S01]  /*6da0*/  IMAD.HI.U32 R12, R0, R9, RZ ;  /* 0x00000009000c7227 */ /* 0x000fe200078e00ff */
[----:B------:R-:W-:-:S03]  /*6db0*/  ISETP.GT.U32.AND P0, PT, R57, R8, PT ;  /* 0x000000083900720c */ /* 0x000fc60003f04070 */
[----:B------:R-:W-:Y:S02]  /*6dc0*/  IMAD.MOV R12, RZ, RZ, -R12 ;  /* 0x000000ffff0c7224 */ /* 0x000fe400078e0a0c */
[----:B------:R-:W-:Y:S02]  /*6dd0*/  @!P6 IMAD.IADD R4, R4, 0x1, -R57 ;  /* 0x000000010404e824 */ /* 0x000fe400078e0a39 */
[----:B------:R-:W-:Y:S01]  /*6de0*/  IMAD R9, R57, R12, R9 ;  /* 0x0000000c39097224 */ /* 0x000fe200078e0209 */
[----:B------:R-:W-:-:S04]  /*6df0*/  ISETP.GE.AND P5, PT, R10, RZ, PT ;  /* 0x000000ff0a00720c */ /* 0x000fc80003fa6270 */
[C---:B------:R-:W-:Y:S01]  /*6e00*/  ISETP.GT.U32.AND P6, PT, R57.reuse, R9, PT ;  /* 0x000000093900720c */ /* 0x040fe20003fc4070 */
[----:B------:R-:W-:Y:S01]  /*6e10*/  @!P0 IMAD.IADD R8, R8, 0x1, -R57 ;  /* 0x0000000108088824 */ /* 0x000fe200078e0a39 */
[----:B------:R-:W-:Y:S01]  /*6e20*/  ISETP.GT.U32.AND P0, PT, R57, R4, PT ;  /* 0x000000043900720c */ /* 0x000fe20003f04070 */
[----:B------:R-:W-:Y:S01]  /*6e30*/  IMAD.HI.U32 R6, R0, R11, RZ ;  /* 0x0000000b00067227 */ /* 0x000fe200078e00ff */
[----:B------:R-:W-:Y:S01]  /*6e40*/  IABS R10, R13 ;  /* 0x0000000d000a7213 */ /* 0x000fe20000000000 */
[----:B------:R0:W-:Y:S01]  /*6e50*/  STL [R1+0x54], R25 ;  /* 0x0000541901007387 */ /* 0x0001e20000100800 */
[----:B------:R-:W-:Y:S01]  /*6e60*/  IABS R7, R14 ;  /* 0x0000000e00077213 */ /* 0x000fe20000000000 */
[----:B------:R-:W-:Y:S01]  /*6e70*/  IMAD.MOV R6, RZ, RZ, -R6 ;  /* 0x000000ffff067224 */ /* 0x000fe200078e0a06 */
[----:B------:R-:W-:Y:S01]  /*6e80*/  IABS R5, R15 ;  /* 0x0000000f00057213 */ /* 0x000fe20000000000 */
[----:B------:R1:W-:Y:S01]  /*6e90*/  STL [R1+0x4c], R24 ;  /* 0x00004c1801007387 */ /* 0x0003e20000100800 */
[----:B0-----:R-:W-:-:S02]  /*6ea0*/  IMAD.MOV.U32 R25, RZ, RZ, R2 ;  /* 0x000000ffff197224 */ /* 0x001fc400078e0002 */
[----:B-1----:R-:W-:-:S04]  /*6eb0*/  IMAD.HI.U32 R24, R0, R10, RZ ;  /* 0x0000000a00187227 */ /* 0x002fc800078e00ff */
[----:B------:R-:W-:Y:S01]  /*6ec0*/  @!P1 IMAD.MOV R25, RZ, RZ, -R25 ;  /* 0x000000ffff199224 */ /* 0x000fe200078e0a19 */
[C---:B------:R-:W-:Y:S01]  /*6ed0*/  ISETP.GT.U32.AND P1, PT, R57.reuse, R8, PT ;  /* 0x000000083900720c */ /* 0x040fe20003f24070 */
[----:B------:R-:W-:Y:S02]  /*6ee0*/  IMAD R11, R57, R6, R11 ;  /* 0x00000006390b7224 */ /* 0x000fe400078e020b */
[----:B------:R-:W-:-:S04]  /*6ef0*/  IMAD.HI.U32 R12, R0, R7, RZ ;  /* 0x00000007000c7227 */ /* 0x000fc800078e00ff */
[----:B------:R-:W-:-:S04]  /*6f00*/  IMAD.HI.U32 R6, R0, R5, RZ ;  /* 0x0000000500067227 */ /* 0x000fc800078e00ff */
[----:B------:R-:W-:Y:S02]  /*6f10*/  IMAD.MOV R24, RZ, RZ, -R24 ;  /* 0x000000ffff187224 */ /* 0x000fe400078e0a18 */
[--C-:B------:R-:W-:Y:S02]  /*6f20*/  @!P6 IMAD.IADD R9, R9, 0x1, -R57.reuse ;  /* 0x000000010909e824 */ /* 0x100fe400078e0a39 */
[----:B------:R-:W-:Y:S02]  /*6f30*/  @!P0 IMAD.IADD R4, R4, 0x1, -R57 ;  /* 0x0000000104048824 */ /* 0x000fe400078e0a39 */
[----:B------:R-:W-:Y:S01]  /*6f40*/  IMAD.MOV R12, RZ, RZ, -R12 ;  /* 0x000000ffff0c7224 */ /* 0x000fe200078e0a0c */
[C---:B------:R-:W-:Y:S01]  /*6f50*/  ISETP.GT.U32.AND P6, PT, R57.reuse, R9, PT ;  /* 0x000000093900720c */ /* 0x040fe20003fc4070 */
[----:B------:R-:W-:Y:S01]  /*6f60*/  IMAD.MOV R6, RZ, RZ, -R6 ;  /* 0x000000ffff067224 */ /* 0x000fe200078e0a06 */
[C---:B------:R-:W-:Y:S01]  /*6f70*/  ISETP.GT.U32.AND P0, PT, R57.reuse, R11, PT ;  /* 0x0000000b3900720c */ /* 0x040fe20003f04070 */
[----:B------:R-:W-:-:S02]  /*6f80*/  IMAD R10, R57, R24, R10 ;  /* 0x00000018390a7224 */ /* 0x000fc400078e020a */
[----:B------:R-:W-:Y:S02]  /*6f90*/  IMAD.MOV.U32 R26, RZ, RZ, R4 ;  /* 0x000000ffff1a7224 */ /* 0x000fe400078e0004 */
[C---:B------:R-:W-:Y:S01]  /*6fa0*/  IMAD R7, R57.reuse, R12, R7 ;  /* 0x0000000c39077224 */ /* 0x040fe200078e0207 */
[----:B------:R-:W-:Y:S01]  /*6fb0*/  IABS R12, R17 ;  /* 0x00000011000c7213 */ /* 0x000fe20000000000 */
[C---:B------:R-:W-:Y:S01]  /*6fc0*/  IMAD R5, R57.reuse, R6, R5 ;  /* 0x0000000639057224 */ /* 0x040fe200078e0205 */
[----:B------:R-:W-:Y:S01]  /*6fd0*/  IABS R6, R16 ;  /* 0x0000001000067213 */ /* 0x000fe20000000000 */
[----:B------:R-:W-:Y:S01]  /*6fe0*/  @!P4 IMAD.MOV R26, RZ, RZ, -R26 ;  /* 0x000000ffff1ac224 */ /* 0x000fe200078e0a1a */
[C---:B------:R-:W-:Y:S01]  /*6ff0*/  ISETP.GT.U32.AND P4, PT, R57.reuse, R10, PT ;  /* 0x0000000a3900720c */ /* 0x040fe20003f84070 */
[----:B------:R-:W-:Y:S01]  /*7000*/  @!P1 IMAD.IADD R8, R8, 0x1, -R57 ;  /* 0x0000000108089824 */ /* 0x000fe200078e0a39 */
[----:B------:R0:W-:Y:S01]  /*7010*/  STL [R1+0x38], R25 ;  /* 0x0000381901007387 */ /* 0x0001e20000100800 */
[----:B------:R-:W-:Y:S01]  /*7020*/  IMAD.HI.U32 R4, R0, R12, RZ ;  /* 0x0000000c00047227 */ /* 0x000fe200078e00ff */
[----:B------:R-:W-:-:S03]  /*7030*/  ISETP.GT.U32.AND P1, PT, R57, R7, PT ;  /* 0x000000073900720c */ /* 0x000fc60003f24070 */
[----:B------:R-:W-:Y:S02]  /*7040*/  IMAD.MOV R4, RZ, RZ, -R4 ;  /* 0x000000ffff047224 */ /* 0x000fe400078e0a04 */
[----:B0-----:R-:W-:-:S04]  /*7050*/  IMAD.HI.U32 R25, R0, R6, RZ ;  /* 0x0000000600197227 */ /* 0x001fc800078e00ff */
[----:B------:R-:W-:Y:S02]  /*7060*/  IMAD.MOV R25, RZ, RZ, -R25 ;  /* 0x000000ffff197224 */ /* 0x000fe400078e0a19 */
[--C-:B------:R-:W-:Y:S01]  /*7070*/  @!P6 IMAD.IADD R9, R9, 0x1, -R57.reuse ;  /* 0x000000010909e824 */ /* 0x100fe200078e0a39 */
[----:B------:R-:W-:Y:S01]  /*7080*/  ISETP.GT.U32.AND P6, PT, R57, R5, PT ;  /* 0x000000053900720c */ /* 0x000fe20003fc4070 */
[--C-:B------:R-:W-:Y:S02]  /*7090*/  @!P0 IMAD.IADD R11, R11, 0x1, -R57.reuse ;  /* 0x000000010b0b8824 */ /* 0x100fe400078e0a39 */
[C---:B------:R-:W-:Y:S02]  /*70a0*/  IMAD R4, R57.reuse, R4, R12 ;  /* 0x0000000439047224 */ /* 0x040fe400078e020c */
[C---:B------:R-:W-:Y:S02]  /*70b0*/  IMAD R6, R57.reuse, R25, R6 ;  /* 0x0000001939067224 */ /* 0x040fe400078e0206 */
[----:B------:R-:W-:Y:S01]  /*70c0*/  @!P4 IMAD.IADD R10, R10, 0x1, -R57 ;  /* 0x000000010a0ac824 */ /* 0x000fe200078e0a39 */
[----:B------:R-:W-:Y:S01]  /*70d0*/  ISETP.GT.U32.AND P4, PT, R57, R11, PT ;  /* 0x0000000b3900720c */ /* 0x000fe20003f84070 */
[----:B------:R-:W-:-:S02]  /*70e0*/  IMAD.MOV.U32 R12, RZ, RZ, R9 ;  /* 0x000000ffff0c7224 */ /* 0x000fc400078e0009 */
[--C-:B------:R-:W-:Y:S01]  /*70f0*/  @!P1 IMAD.IADD R7, R7, 0x1, -R57.reuse ;  /* 0x0000000107079824 */ /* 0x100fe200078e0a39 */
[C---:B------:R-:W-:Y:S01]  /*7100*/  ISETP.GT.U32.AND P1, PT, R57.reuse, R10, PT ;  /* 0x0000000a3900720c */ /* 0x040fe20003f24070 */
[----:B------:R-:W-:Y:S01]  /*7110*/  @!P2 IMAD.MOV R12, RZ, RZ, -R12 ;  /* 0x000000ffff0ca224 */ /* 0x000fe200078e0a0c */
[----:B------:R-:W-:Y:S01]  /*7120*/  ISETP.GT.U32.AND P2, PT, R57, R6, PT ;  /* 0x000000063900720c */ /* 0x000fe20003f44070 */
[----:B------:R0:W-:Y:S01]  /*7130*/  STL [R1+0x34], R26 ;  /* 0x0000341a01007387 */ /* 0x0001e20000100800 */
[----:B------:R-:W-:Y:S01]  /*7140*/  IABS R2, R18 ;  /* 0x0000001200027213 */ /* 0x000fe20000000000 */
[----:B------:R-:W-:Y:S01]  /*7150*/  @!P6 IMAD.IADD R5, R5, 0x1, -R57 ;  /* 0x000000010505e824 */ /* 0x000fe200078e0a39 */
[----:B------:R-:W-:Y:S01]  /*7160*/  ISETP.GT.U32.AND P6, PT, R57, R7, PT ;  /* 0x000000073900720c */ /* 0x000fe20003fc4070 */
[----:B0-----:R-:W-:Y:S01]  /*7170*/  IMAD.MOV.U32 R26, RZ, RZ, R8 ;  /* 0x000000ffff1a7224 */ /* 0x001fe200078e0008 */
[----:B------:R-:W-:Y:S01]  /*7180*/  IABS R8, R19 ;  /* 0x0000001300087213 */ /* 0x000fe20000000000 */
[----:B------:R-:W-:-:S04]  /*7190*/  IMAD.HI.U32 R24, R0, R2, RZ ;  /* 0x0000000200187227 */ /* 0x000fc800078e00ff */
[----:B------:R-:W-:Y:S02]  /*71a0*/  @!P5 IMAD.MOV R26, RZ, RZ, -R26 ;  /* 0x000000ffff1ad224 */ /* 0x000fe400078e0a1a */
[--C-:B------:R-:W-:Y:S01]  /*71b0*/  @!P4 IMAD.IADD R11, R11, 0x1, -R57.reuse ;  /* 0x000000010b0bc824 */ /* 0x100fe200078e0a39 */
[----:B------:R-:W-:Y:S01]  /*71c0*/  IABS R9, R20 ;  /* 0x0000001400097213 */ /* 0x000fe20000000000 */
[----:B------:R-:W-:Y:S01]  /*71d0*/  IMAD.MOV R24, RZ, RZ, -R24 ;  /* 0x000000ffff187224 */ /* 0x000fe200078e0a18 */
[----:B------:R-:W-:Y:S01]  /*71e0*/  STL [R1+0x30], R26 ;  /* 0x0000301a01007387 */ /* 0x000fe20000100800 */
[--C-:B------:R-:W-:Y:S01]  /*71f0*/  @!P1 IMAD.IADD R10, R10, 0x1, -R57.reuse ;  /* 0x000000010a0a9824 */ /* 0x100fe200078e0a39 */
[----:B------:R-:W-:Y:S01]  /*7200*/  ISETP.GE.AND P1, PT, R14, RZ, PT ;  /* 0x000000ff0e00720c */ /* 0x000fe20003f26270 */
[----:B------:R-:W-:Y:S01]  /*7210*/  @!P2 IMAD.IADD R6, R6, 0x1, -R57 ;  /* 0x000000010606a824 */ /* 0x000fe200078e0a39 */
[----:B------:R0:W-:Y:S01]  /*7220*/  STL [R1+0x2c], R12 ;  /* 0x00002c0c01007387 */ /* 0x0001e20000100800 */
[----:B------:R-:W-:Y:S01]  /*7230*/  IMAD.MOV.U32 R25, RZ, RZ, R11 ;  /* 0x000000ffff197224 */ /* 0x000fe200078e000b */
[C---:B------:R-:W-:Y:S01]  /*7240*/  ISETP.GT.U32.AND P5, PT, R57.reuse, R5, PT ;  /* 0x000000053900720c */ /* 0x040fe20003fa4070 */
[----:B------:R-:W-:Y:S01]  /*7250*/  IMAD R2, R57, R24, R2 ;  /* 0x0000001839027224 */ /* 0x000fe200078e0202 */
[----:B------:R-:W-:Y:S01]  /*7260*/  ISETP.GE.AND P0, PT, R13, RZ, PT ;  /* 0x000000ff0d00720c */ /* 0x000fe20003f06270 */
[----:B------:R-:W-:Y:S01]  /*7270*/  @!P3 IMAD.MOV R25, RZ, RZ, -R25 ;  /* 0x000000ffff19b224 */ /* 0x000fe200078e0a19 */
[C---:B------:R-:W-:Y:S01]  /*7280*/  ISETP.GT.U32.AND P4, PT, R57.reuse, R4, PT ;  /* 0x000000043900720c */ /* 0x040fe20003f84070 */
[----:B0-----:R-:W-:Y:S01]  /*7290*/  IMAD.HI.U32 R12, R0, R8, RZ ;  /* 0x00000008000c7227 */ /* 0x001fe200078e00ff */
[----:B------:R-:W-:-:S03]  /*72a0*/  ISETP.GT.U32.AND P3, PT, R57, R6, PT ;  /* 0x000000063900720c */ /* 0x000fc60003f64070 */
[----:B------:R-:W-:Y:S02]  /*72b0*/  IMAD.MOV R13, RZ, RZ, -R12 ;  /* 0x000000ffff0d7224 */ /* 0x000fe400078e0a0c */
[----:B------:R-:W-:Y:S02]  /*72c0*/  @!P6 IMAD.IADD R7, R7, 0x1, -R57 ;  /* 0x000000010707e824 */ /* 0x000fe400078e0a39 */
[----:B------:R-:W-:Y:S01]  /*72d0*/  IMAD.HI.U32 R12, R0, R9, RZ ;  /* 0x00000009000c7227 */ /* 0x000fe200078e00ff */
[----:B------:R-:W-:-:S03]  /*72e0*/  ISETP.GT.U32.AND P6, PT, R57, R2, PT ;  /* 0x000000023900720c */ /* 0x000fc60003fc4070 */
[----:B------:R-:W-:Y:S02]  /*72f0*/  IMAD.MOV.U32 R24, RZ, RZ, R10 ;  /* 0x000000ffff187224 */ /* 0x000fe400078e000a */
[C---:B------:R-:W-:Y:S02]  /*7300*/  IMAD R8, R57.reuse, R13, R8 ;  /* 0x0000000d39087224 */ /* 0x040fe400078e0208 */
[----:B------:R-:W-:Y:S02]  /*7310*/  IMAD.MOV R12, RZ, RZ, -R12 ;  /* 0x000000ffff0c7224 */ /* 0x000fe400078e0a0c */
[----:B------:R-:W-:Y:S02]  /*7320*/  IMAD.MOV.U32 R10, RZ, RZ, R7 ;  /* 0x000000ffff0a7224 */ /* 0x000fe400078e0007 */
[C---:B------:R-:W-:Y:S02]  /*7330*/  IMAD R9, R57.reuse, R12, R9 ;  /* 0x0000000c39097224 */ /* 0x040fe400078e0209 */
[----:B------:R-:W-:Y:S01]  /*7340*/  @!P1 IMAD.MOV R10, RZ, RZ, -R10 ;  /* 0x000000ffff0a9224 */ /* 0x000fe200078e0a0a */
[----:B------:R-:W-:Y:S01]  /*7350*/  ISETP.GT.U32.AND P1, PT, R57, R8, PT ;  /* 0x000000083900720c */ /* 0x000fe20003f24070 */
[--C-:B------:R-:W-:Y:S01]  /*7360*/  @!P5 IMAD.IADD R5, R5, 0x1, -R57.reuse ;  /* 0x000000010505d824 */ /* 0x100fe200078e0a39 */
[----:B------:R-:W-:Y:S01]  /*7370*/  ISETP.GE.AND P5, PT, R15, RZ, PT ;  /* 0x000000ff0f00720c */ /* 0x000fe20003fa6270 */
[----:B------:R-:W-:-:S02]  /*7380*/  @!P4 IMAD.IADD R4, R4, 0x1, -R57 ;  /* 0x000000010404c824 */ /* 0x000fc400078e0a39 */
[--C-:B------:R-:W-:Y:S01]  /*7390*/  @!P3 IMAD.IADD R6, R6, 0x1, -R57.reuse ;  /* 0x000000010606b824 */ /* 0x100fe200078e0a39 */
[C---:B------:R-:W-:Y:S01]  /*73a0*/  ISETP.GT.U32.AND P3, PT, R57.reuse, R9, PT ;  /* 0x000000093900720c */ /* 0x040fe20003f64070 */
[----:B------:R-:W-:Y:S01]  /*73b0*/  @!P0 IMAD.MOV R24, RZ, RZ, -R24 ;  /* 0x000000ffff188224 */ /* 0x000fe200078e0a18 */
[----:B------:R-:W-:Y:S01]  /*73c0*/  ISETP.GT.U32.AND P0, PT, R57, R4, PT ;  /* 0x000000043900720c */ /* 0x000fe20003f04070 */
[----:B------:R-:W-:Y:S01]  /*73d0*/  @!P6 IMAD.IADD R2, R2, 0x1, -R57 ;  /* 0x000000010202e824 */ /* 0x000fe200078e0a39 */
[----:B------:R-:W-:-:S03]  /*73e0*/  ISETP.GE.AND P2, PT, R16, RZ, PT ;  /* 0x000000ff1000720c */ /* 0x000fc60003f46270 */
[----:B------:R-:W-:Y:S01]  /*73f0*/  @!P1 IMAD.IADD R8, R8, 0x1, -R57 ;  /* 0x0000000108089824 */ /* 0x000fe200078e0a39 */
[----:B------:R-:W-:Y:S01]  /*7400*/  ISETP.GT.U32.AND P6, PT, R57, R2, PT ;  /* 0x000000023900720c */ /* 0x000fe20003fc4070 */
[----:B------:R-:W-:Y:S01]  /*7410*/  @!P5 IMAD.MOV R5, RZ, RZ, -R5 ;  /* 0x000000ffff05d224 */ /* 0x000fe200078e0a05 */
[----:B------:R-:W-:Y:S02]  /*7420*/  ISETP.GE.AND P4, PT, R17, RZ, PT ;  /* 0x000000ff1100720c */ /* 0x000fe40003f86270 */
[----:B------:R-:W-:Y:S01]  /*7430*/  ISETP.GE.AND P5, PT, R18, RZ, PT ;  /* 0x000000ff1200720c */ /* 0x000fe20003fa6270 */
[--C-:B------:R-:W-:Y:S01]  /*7440*/  @!P3 IMAD.IADD R9, R9, 0x1, -R57.reuse ;  /* 0x000000010909b824 */ /* 0x100fe200078e0a39 */
[----:B------:R-:W-:Y:S01]  /*7450*/  ISETP.GT.U32.AND P3, PT, R57, R8, PT ;  /* 0x000000083900720c */ /* 0x000fe20003f64070 */
[----:B------:R-:W-:Y:S01]  /*7460*/  STL [R1+0x20], R25 ;  /* 0x0000201901007387 */ /* 0x000fe20000100800 */
[----:B------:R-:W-:-:S03]  /*7470*/  @!P0 IMAD.IADD R4, R4, 0x1, -R57 ;  /* 0x0000000104048824 */ /* 0x000fc600078e0a39 */
[----:B------:R-:W-:Y:S04]  /*7480*/  STL [R1+0x1c], R24 ;  /* 0x00001c1801007387 */ /* 0x000fe80000100800 */
[----:B------:R0:W-:Y:S01]  /*7490*/  STL [R1+0x18], R10 ;  /* 0x0000180a01007387 */ /* 0x0001e20000100800 */
[----:B------:R-:W-:Y:S01]  /*74a0*/  @!P6 IMAD.IADD R2, R2, 0x1, -R57 ;  /* 0x000000010202e824 */ /* 0x000fe200078e0a39 */
[----:B------:R-:W-:Y:S01]  /*74b0*/  ISETP.GE.AND P0, PT, R19, RZ, PT ;  /* 0x000000ff1300720c */ /* 0x000fe20003f06270 */
[----:B0-----:R-:W-:Y:S02]  /*74c0*/  IMAD.MOV.U32 R10, RZ, RZ, R6 ;  /* 0x000000ffff0a7224 */ /* 0x001fe400078e0006 */
[----:B------:R-:W-:Y:S02]  /*74d0*/  IMAD.MOV.U32 R6, RZ, RZ, R4 ;  /* 0x000000ffff067224 */ /* 0x000fe400078e0004 */
[----:B------:R-:W-:-:S02]  /*74e0*/  @!P2 IMAD.MOV R10, RZ, RZ, -R10 ;  /* 0x000000ffff0aa224 */ /* 0x000fc400078e0a0a */
[----:B------:R-:W-:Y:S02]  /*74f0*/  @!P4 IMAD.MOV R6, RZ, RZ, -R6 ;  /* 0x000000ffff06c224 */ /* 0x000fe400078e0a06 */
[----:B------:R-:W-:Y:S01]  /*7500*/  @!P5 IMAD.MOV R2, RZ, RZ, -R2 ;  /* 0x000000ffff02d224 */ /* 0x000fe200078e0a02 */
[----:B------:R-:W-:Y:S01]  /*7510*/  STL [R1+0x14], R5 ;  /* 0x0000140501007387 */ /* 0x000fe20000100800 */
[----:B------:R-:W-:-:S03]  /*7520*/  @!P3 IMAD.IADD R8, R8, 0x1, -R57 ;  /* 0x000000010808b824 */ /* 0x000fc600078e0a39 */
[----:B------:R-:W-:Y:S04]  /*7530*/  STL [R1+0x10], R10 ;  /* 0x0000100a01007387 */ /* 0x000fe80000100800 */
[----:B------:R-:W-:Y:S04]  /*7540*/  STL [R1+0xc], R6 ;  /* 0x00000c0601007387 */ /* 0x000fe80000100800 */
[----:B------:R0:W-:Y:S02]  /*7550*/  STL [R1+0x8], R2 ;  /* 0x0000080201007387 */ /* 0x0001e40000100800 */
[----:B0-----:R-:W-:-:S04]  /*7560*/  IMAD.MOV.U32 R2, RZ, RZ, R8 ;  /* 0x000000ffff027224 */ /* 0x001fc800078e0008 */
[----:B------:R-:W-:-:S05]  /*7570*/  @!P0 IMAD.MOV R2, RZ, RZ, -R2 ;  /* 0x000000ffff028224 */ /* 0x000fca00078e0a02 */
[----:B------:R0:W-:Y:S04]  /*7580*/  STL [R1+0x4], R2 ;  /* 0x0000040201007387 */ /* 0x0001e80000100800 */
[----:B------:R-:W2:Y:S01]  /*7590*/  LDL.LU R53, [R1+0x24] ;  /* 0x0000240001357983 */ /* 0x000ea20000300800 */
[----:B------:R-:W-:-:S03]  /*75a0*/  IABS R7, R21 ;  /* 0x0000001500077213 */ /* 0x000fc60000000000 */
[----:B------:R-:W3:Y:S02]  /*75b0*/  LDL.LU R49, [R1+0x28] ;  /* 0x0000280001317983 */ /* 0x000ee40000300800 */
[----:B------:R-:W-:Y:S02]  /*75c0*/  IMAD.HI.U32 R5, R0, R7, RZ ;  /* 0x0000000700057227 */ /* 0x000fe400078e00ff */
[----:B------:R-:W4:Y:S02]  /*75d0*/  LDL.LU R50, [R1+0xd0] ;  /* 0x0000d00001327983 */ /* 0x000f240000300800 */
[----:B------:R-:W-:-:S04]  /*75e0*/  IMAD.MOV R5, RZ, RZ, -R5 ;  /* 0x000000ffff057224 */ /* 0x000fc800078e0a05 */
[----:B------:R-:W-:-:S05]  /*75f0*/  IMAD R61, R57, R5, R7 ;  /* 0x00000005393d7224 */ /* 0x000fca00078e0207 */
[C---:B------:R-:W-:Y:S02]  /*7600*/  ISETP.GT.U32.AND P4, PT, R57.reuse, R61, PT ;  /* 0x0000003d3900720c */ /* 0x040fe40003f84070 */
[----:B------:R-:W-:Y:S02]  /*7610*/  ISETP.GT.U32.AND P2, PT, R57, R9, PT ;  /* 0x000000093900720c */ /* 0x000fe40003f44070 */
[----:B------:R-:W-:Y:S02]  /*7620*/  IABS R60, R22 ;  /* 0x00000016003c7213 */ /* 0x000fe40000000000 */
[----:B------:R-:W-:Y:S02]  /*7630*/  ISETP.GE.AND P6, PT, R20, RZ, PT ;  /* 0x000000ff1400720c */ /* 0x000fe40003fc6270 */
[----:B------:R-:W-:Y:S01]  /*7640*/  IABS R59, R23 ;  /* 0x00000017003b7213 */ /* 0x000fe20000000000 */
[----:B------:R-:W-:-:S04]  /*7650*/  IMAD.HI.U32 R5, R0, R60, RZ ;  /* 0x0000003c00057227 */ /* 0x000fc800078e00ff */
[----:B------:R-:W-:Y:S02]  /*7660*/  @!P4 IMAD.IADD R61, R61, 0x1, -R57 ;  /* 0x000000013d3dc824 */ /* 0x000fe400078e0a39 */
[----:B------:R-:W-:Y:S02]  /*7670*/  IMAD.MOV R5, RZ, RZ, -R5 ;  /* 0x000000ffff057224 */ /* 0x000fe400078e0a05 */
[----:B------:R-:W-:Y:S01]  /*7680*/  IMAD.HI.U32 R4, R0, R59, RZ ;  /* 0x0000003b00047227 */ /* 0x000fe200078e00ff */
[----:B------:R-:W-:-:S03]  /*7690*/  ISETP.GT.U32.AND P0, PT, R57, R61, PT ;  /* 0x0000003d3900720c */ /* 0x000fc60003f04070 */
[----:B------:R-:W-:Y:S02]  /*76a0*/  @!P2 IMAD.IADD R9, R9, 0x1, -R57 ;  /* 0x000000010909a824 */ /* 0x000fe400078e0a39 */
[C---:B------:R-:W-:Y:S02]  /*76b0*/  IMAD R60, R57.reuse, R5, R60 ;  /* 0x00000005393c7224 */ /* 0x040fe400078e023c */
[----:B------:R-:W-:Y:S02]  /*76c0*/  IMAD.MOV R4, RZ, RZ, -R4 ;  /* 0x000000ffff047224 */ /* 0x000fe400078e0a04 */
[----:B------:R-:W-:Y:S01]  /*76d0*/  IMAD.MOV.U32 R5, RZ, RZ, R9 ;  /* 0x000000ffff057224 */ /* 0x000fe200078e0009 */
[----:B------:R-:W-:Y:S01]  /*76e0*/  IABS R10, R28 ;  /* 0x0000001c000a7213 */ /* 0x000fe20000000000 */
[C---:B------:R-:W-:Y:S02]  /*76f0*/  IMAD R59, R57.reuse, R4, R59 ;  /* 0x00000004393b7224 */ /* 0x040fe400078e023b */
[----:B------:R-:W-:Y:S01]  /*7700*/  @!P6 IMAD.MOV R5, RZ, RZ, -R5 ;  /* 0x000000ffff05e224 */ /* 0x000fe200078e0a05 */
[----:B------:R-:W-:Y:S01]  /*7710*/  ISETP.GT.U32.AND P6, PT, R57, R60, PT ;  /* 0x0000003c3900720c */ /* 0x000fe20003fc4070 */
[----:B------:R-:W-:Y:S01]  /*7720*/  @!P0 IMAD.IADD R61, R61, 0x1, -R57 ;  /* 0x000000013d3d8824 */ /* 0x000fe200078e0a39 */
[----:B------:R-:W-:Y:S01]  /*7730*/  ISETP.GT.U32.AND P0, PT, R57, R59, PT ;  /* 0x0000003b3900720c */ /* 0x000fe20003f04070 */
[----:B------:R-:W-:Y:S01]  /*7740*/  IMAD.HI.U32 R4, R0, R10, RZ ;  /* 0x0000000a00047227 */ /* 0x000fe200078e00ff */
[----:B------:R-:W-:-:S03]  /*7750*/  ISETP.GE.AND P1, PT, R21, RZ, PT ;  /* 0x000000ff1500720c */ /* 0x000fc60003f26270 */
[----:B------:R-:W-:Y:S01]  /*7760*/  IMAD.MOV R4, RZ, RZ, -R4 ;  /* 0x000000ffff047224 */ /* 0x000fe200078e0a04 */
[----:B------:R-:W-:-:S03]  /*7770*/  IABS R12, R29 ;  /* 0x0000001d000c7213 */ /* 0x000fc60000000000 */
[----:B------:R-:W-:Y:S02]  /*7780*/  IMAD R10, R57, R4, R10 ;  /* 0x00000004390a7224 */ /* 0x000fe400078e020a */
[--C-:B------:R-:W-:Y:S01]  /*7790*/  @!P6 IMAD.IADD R60, R60, 0x1, -R57.reuse ;  /* 0x000000013c3ce824 */ /* 0x100fe200078e0a39 */
[----:B------:R-:W-:Y:S01]  /*77a0*/  IABS R13, R30 ;  /* 0x0000001e000d7213 */ /* 0x000fe20000000000 */
[----:B------:R-:W-:Y:S01]  /*77b0*/  @!P0 IMAD.IADD R59, R59, 0x1, -R57 ;  /* 0x000000013b3b8824 */ /* 0x000fe200078e0a39 */
[C---:B------:R-:W-:Y:S01]  /*77c0*/  ISETP.GT.U32.AND P6, PT, R57.reuse, R10, PT ;  /* 0x0000000a3900720c */ /* 0x040fe20003fc4070 */
[----:B0-----:R-:W-:Y:S01]  /*77d0*/  IMAD.HI.U32 R2, R0, R12, RZ ;  /* 0x0000000c00027227 */ /* 0x001fe200078e00ff */
[C---:B------:R-:W-:Y:S01]  /*77e0*/  ISETP.GT.U32.AND P0, PT, R57.reuse, R60, PT ;  /* 0x0000003c3900720c */ /* 0x040fe20003f04070 */
[----:B------:R0:W-:Y:S01]  /*77f0*/  STL [R1], R5 ;  /* 0x0000000501007387 */ /* 0x0001e20000100800 */
[----:B------:R-:W-:Y:S01]  /*7800*/  ISETP.GE.AND P5, PT, R22, RZ, PT ;  /* 0x000000ff1600720c */ /* 0x000fe20003fa6270 */
[----:B------:R-:W-:Y:S01]  /*7810*/  IMAD.MOV R2, RZ, RZ, -R2 ;  /* 0x000000ffff027224 */ /* 0x000fe200078e0a02 */
[----:B------:R-:W-:Y:S01]  /*7820*/  IABS R15, R31 ;  /* 0x0000001f000f7213 */ /* 0x000fe20000000000 */
[----:B------:R-:W-:Y:S01]  /*7830*/  @!P1 IMAD.MOV R61, RZ, RZ, -R61 ;  /* 0x000000ffff3d9224 */ /* 0x000fe200078e0a3d */
[C---:B------:R-:W-:Y:S01]  /*7840*/  ISETP.GT.U32.AND P1, PT, R57.reuse, R59, PT ;  /* 0x0000003b3900720c */ /* 0x040fe20003f24070 */
[----:B------:R-:W-:-:S02]  /*7850*/  IMAD R12, R57, R2, R12 ;  /* 0x00000002390c7224 */ /* 0x000fc400078e020c */
[----:B0-----:R-:W-:-:S04]  /*7860*/  IMAD.HI.U32 R5, R0, R13, RZ ;  /* 0x0000000d00057227 */ /* 0x001fc800078e00ff */
[----:B------:R-:W-:-:S04]  /*7870*/  IMAD.HI.U32 R4, R0, R15, RZ ;  /* 0x0000000f00047227 */ /* 0x000fc800078e00ff */
[----:B------:R-:W-:Y:S01]  /*7880*/  IMAD.MOV R5, RZ, RZ, -R5 ;  /* 0x000000ffff057224 */ /* 0x000fe200078e0a05 */
[----:B------:R-:W-:Y:S01]  /*7890*/  IABS R16, R32 ;  /* 0x0000002000107213 */ /* 0x000fe20000000000 */
[----:B------:R-:W-:Y:S02]  /*78a0*/  IMAD.MOV R4, RZ, RZ, -R4 ;  /* 0x000000ffff047224 */ /* 0x000fe400078e0a04 */
[C---:B------:R-:W-:Y:S02]  /*78b0*/  IMAD R13, R57.reuse, R5, R13 ;  /* 0x00000005390d7224 */ /* 0x040fe400078e020d */
[--C-:B------:R-:W-:Y:S02]  /*78c0*/  @!P6 IMAD.IADD R10, R10, 0x1, -R57.reuse ;  /* 0x000000010a0ae824 */ /* 0x100fe400078e0a39 */
[----:B------:R-:W-:Y:S01]  /*78d0*/  @!P0 IMAD.IADD R60, R60, 0x1, -R57 ;  /* 0x000000013c3c8824 */ /* 0x000fe200078e0a39 */
[C---:B------:R-:W-:Y:S01]  /*78e0*/  ISETP.GT.U32.AND P0, PT, R57.reuse, R12, PT ;  /* 0x0000000c3900720c */ /* 0x040fe20003f04070 */
[C---:B------:R-:W-:Y:S01]  /*78f0*/  IMAD R15, R57.reuse, R4, R15 ;  /* 0x00000004390f7224 */ /* 0x040fe200078e020f */
[----:B------:R-:W-:Y:S01]  /*7900*/  IABS R18, R33 ;  /* 0x0000002100127213 */ /* 0x000fe20000000000 */
[----:B------:R-:W-:Y:S01]  /*7910*/  @!P5 IMAD.MOV R60, RZ, RZ, -R60 ;  /* 0x000000ffff3cd224 */ /* 0x000fe200078e0a3c */
[C---:B------:R-:W-:Y:S01]  /*7920*/  ISETP.GT.U32.AND P6, PT, R57.reuse, R10, PT ;  /* 0x0000000a3900720c */ /* 0x040fe20003fc4070 */
[----:B------:R-:W-:Y:S01]  /*7930*/  IMAD.HI.U32 R2, R0, R16, RZ ;  /* 0x0000001000027227 */ /* 0x000fe200078e00ff */
[----:B------:R-:W-:-:S02]  /*7940*/  ISETP.GT.U32.AND P5, PT, R57, R13, PT ;  /* 0x0000000d3900720c */ /* 0x000fc40003fa4070 */
[----:B------:R-:W-:Y:S01]  /*7950*/  ISETP.GE.AND P2, PT, R28, RZ, PT ;  /* 0x000000ff1c00720c */ /* 0x000fe20003f46270 */
[----:B------:R-:W-:Y:S01]  /*7960*/  @!P1 IMAD.IADD R59, R59, 0x1, -R57 ;  /* 0x000000013b3b9824 */ /* 0x000fe200078e0a39 */
[----:B------:R-:W-:Y:S01]  /*7970*/  ISETP.GT.U32.AND P1, PT, R57, R15, PT ;  /* 0x0000000f3900720c */ /* 0x000fe20003f24070 */
[----:B------:R-:W-:Y:S02]  /*7980*/  IMAD.MOV R2, RZ, RZ, -R2 ;  /* 0x000000ffff027224 */ /* 0x000fe400078e0a02 */
[----:B------:R-:W-:Y:S01]  /*7990*/  IMAD.HI.U32 R5, R0, R18, RZ ;  /* 0x0000001200057227 */ /* 0x000fe200078e00ff */
[----:B------:R-:W-:-:S03]  /*79a0*/  IABS R19, R34 ;  /* 0x0000002200137213 */ /* 0x000fc60000000000 */
[C---:B------:R-:W-:Y:S02]  /*79b0*/  IMAD R16, R57.reuse, R2, R16 ;  /* 0x0000000239107224 */ /* 0x040fe400078e0210 */
[----:B------:R-:W-:Y:S02]  /*79c0*/  IMAD.MOV R5, RZ, RZ, -R5 ;  /* 0x000000ffff057224 */ /* 0x000fe400078e0a05 */
[--C-:B------:R-:W-:Y:S02]  /*79d0*/  @!P0 IMAD.IADD R12, R12, 0x1, -R57.reuse ;  /* 0x000000010c0c8824 */ /* 0x100fe400078e0a39 */
[--C-:B------:R-:W-:Y:S01]  /*79e0*/  @!P6 IMAD.IADD R10, R10, 0x1, -R57.reuse ;  /* 0x000000010a0ae824 */ /* 0x100fe200078e0a39 */
[C---:B------:R-:W-:Y:S01]  /*79f0*/  ISETP.GT.U32.AND P6, PT, R57.reuse, R16, PT ;  /* 0x000000103900720c */ /* 0x040fe20003fc4070 */
[----:B------:R-:W-:Y:S02]  /*7a00*/  IMAD R18, R57, R5, R18 ;  /* 0x0000000539127224 */ /* 0x000fe400078e0212 */
[----:B------:R-:W-:Y:S01]  /*7a10*/  @!P5 IMAD.IADD R13, R13, 0x1, -R57 ;  /* 0x000000010d0dd824 */ /* 0x000fe200078e0a39 */
[----:B------:R-:W-:Y:S01]  /*7a20*/  ISETP.GT.U32.AND P5, PT, R57, R12, PT ;  /* 0x0000000c3900720c */ /* 0x000fe20003fa4070 */
[----:B------:R-:W-:Y:S01]  /*7a30*/  IMAD.HI.U32 R4, R0, R19, RZ ;  /* 0x0000001300047227 */ /* 0x000fe200078e00ff */
[----:B------:R-:W-:-:S03]  /*7a40*/  IABS R21, R35 ;  /* 0x0000002300157213 */ /* 0x000fc60000000000 */
[----:B------:R-:W-:Y:S01]  /*7a50*/  @!P1 IMAD.IADD R15, R15, 0x1, -R57 ;  /* 0x000000010f0f9824 */ /* 0x000fe200078e0a39 */
[C---:B------:R-:W-:Y:S01]  /*7a60*/  ISETP.GT.U32.AND P1, PT, R57.reuse, R13, PT ;  /* 0x0000000d3900720c */ /* 0x040fe20003f24070 */
[----:B------:R-:W-:Y:S01]  /*7a70*/  @!P2 IMAD.MOV R10, RZ, RZ, -R10 ;  /* 0x000000ffff0aa224 */ /* 0x000fe200078e0a0a */
[----:B------:R-:W-:Y:S01]  /*7a80*/  ISETP.GT.U32.AND P2, PT, R57, R18, PT ;  /* 0x000000123900720c */ /* 0x000fe20003f44070 */
[----:B------:R-:W-:Y:S01]  /*7a90*/  IMAD.MOV R4, RZ, RZ, -R4 ;  /* 0x000000ffff047224 */ /* 0x000fe200078e0a04 */
[----:B------:R-:W-:Y:S01]  /*7aa0*/  ISETP.GE.AND P4, PT, R29, RZ, PT ;  /* 0x000000ff1d00720c */ /* 0x000fe20003f86270 */
[----:B------:R-:W-:-:S04]  /*7ab0*/  IMAD.HI.U32 R2, R0, R21, RZ ;  /* 0x0000001500027227 */ /* 0x000fc800078e00ff */
[C---:B------:R-:W-:Y:S01]  /*7ac0*/  IMAD R19, R57.reuse, R4, R19 ;  /* 0x0000000439137224 */ /* 0x040fe200078e0213 */
[----:B------:R-:W-:Y:S01]  /*7ad0*/  IABS R22, R36 ;  /* 0x0000002400167213 */ /* 0x000fe20000000000 */
[----:B------:R-:W-:Y:S02]  /*7ae0*/  IMAD.MOV R2, RZ, RZ, -R2 ;  /* 0x000000ffff027224 */ /* 0x000fe400078e0a02 */
[--C-:B------:R-:W-:Y:S01]  /*7af0*/  @!P6 IMAD.IADD R16, R16, 0x1, -R57.reuse ;  /* 0x000000011010e824 */ /* 0x100fe200078e0a39 */
[C---:B------:R-:W-:Y:S01]  /*7b00*/  ISETP.GT.U32.AND P6, PT, R57.reuse, R15, PT ;  /* 0x0000000f3900720c */ /* 0x040fe20003fc4070 */
[----:B------:R-:W-:Y:S01]  /*7b10*/  @!P5 IMAD.IADD R12, R12, 0x1, -R57 ;  /* 0x000000010c0cd824 */ /* 0x000fe200078e0a39 */
[C---:B------:R-:W-:Y:S01]  /*7b20*/  ISETP.GT.U32.AND P5, PT, R57.reuse, R19, PT ;  /* 0x000000133900720c */ /* 0x040fe20003fa4070 */
[----:B------:R-:W-:Y:S01]  /*7b30*/  IMAD R21, R57, R2, R21 ;  /* 0x0000000239157224 */ /* 0x000fe200078e0215 */
[----:B------:R-:W-:Y:S01]  /*7b40*/  ISETP.GE.AND P0, PT, R30, RZ, PT ;  /* 0x000000ff1e00720c */ /* 0x000fe20003f06270 */
[--C-:B------:R-:W-:Y:S01]  /*7b50*/  @!P1 IMAD.IADD R13, R13, 0x1, -R57.reuse ;  /* 0x000000010d0d9824 */ /* 0x100fe200078e0a39 */
[----:B------:R-:W-:Y:S01]  /*7b60*/  IABS R2, R37 ;  /* 0x0000002500027213 */ /* 0x000fe20000000000 */
[----:B------:R-:W-:Y:S01]  /*7b70*/  @!P2 IMAD.IADD R18, R18, 0x1, -R57 ;  /* 0x000000011212a824 */ /* 0x000fe200078e0a39 */
[----:B------:R-:W-:Y:S01]  /*7b80*/  ISETP.GE.AND P1, PT, R31, RZ, PT ;  /* 0x000000ff1f00720c */ /* 0x000fe20003f26270 */
[----:B------:R-:W-:-:S04]  /*7b90*/  IMAD.HI.U32 R4, R0, R22, RZ ;  /* 0x0000001600047227 */ /* 0x000fc800078e00ff */
[----:B------:R-:W-:Y:S01]  /*7ba0*/  @!P4 IMAD.MOV R12, RZ, RZ, -R12 ;  /* 0x000000ffff0cc224 */ /* 0x000fe200078e0a0c */
[----:B------:R-:W-:Y:S01]  /*7bb0*/  ISETP.GT.U32.AND P4, PT, R57, R18, PT ;  /* 0x000000123900720c */ /* 0x000fe20003f84070 */
[----:B------:R-:W-:Y:S02]  /*7bc0*/  IMAD.MOV R5, RZ, RZ, -R4 ;  /* 0x000000ffff057224 */ /* 0x000fe400078e0a04 */
[----:B------:R-:W-:-:S04]  /*7bd0*/  IMAD.HI.U32 R4, R0, R2, RZ ;  /* 0x0000000200047227 */ /* 0x000fc800078e00ff */
[--C-:B------:R-:W-:Y:S02]  /*7be0*/  @!P6 IMAD.IADD R15, R15, 0x1, -R57.reuse ;  /* 0x000000010f0fe824 */ /* 0x100fe400078e0a39 */
[----:B------:R-:W-:Y:S02]  /*7bf0*/  @!P5 IMAD.IADD R19, R19, 0x1, -R57 ;  /* 0x000000011313d824 */ /* 0x000fe400078e0a39 */
[C---:B------:R-:W-:Y:S02]  /*7c00*/  IMAD R22, R57.reuse, R5, R22 ;  /* 0x0000000539167224 */ /* 0x040fe400078e0216 */
[----:B------:R-:W-:Y:S01]  /*7c10*/  IMAD.MOV R4, RZ, RZ, -R4 ;  /* 0x000000ffff047224 */ /* 0x000fe200078e0a04 */
[C---:B------:R-:W-:Y:S01]  /*7c20*/  ISETP.GT.U32.AND P6, PT, R57.reuse, R21, PT ;  /* 0x000000153900720c */ /* 0x040fe20003fc4070 */
[----:B------:R-:W-:Y:S01]  /*7c30*/  @!P0 IMAD.MOV R13, RZ, RZ, -R13 ;  /* 0x000000ffff0d8224 */ /* 0x000fe200078e0a0d */
[C---:B------:R-:W-:Y:S01]  /*7c40*/  ISETP.GT.U32.AND P0, PT, R57.reuse, R19, PT ;  /* 0x000000133900720c */ /* 0x040fe20003f04070 */
[----:B------:R-:W-:Y:S01]  /*7c50*/  @!P1 IMAD.MOV R15, RZ, RZ, -R15 ;  /* 0x000000ffff0f9224 */ /* 0x000fe200078e0a0f */
[----:B------:R-:W-:Y:S01]  /*7c60*/  IABS R5, R38 ;  /* 0x0000002600057213 */ /* 0x000fe20000000000 */
[C---:B------:R-:W-:Y:S01]  /*7c70*/  IMAD R2, R57.reuse, R4, R2 ;  /* 0x0000000439027224 */ /* 0x040fe200078e0202 */
[C---:B------:R-:W-:Y:S01]  /*7c80*/  ISETP.GT.U32.AND P1, PT, R57.reuse, R22, PT ;  /* 0x000000163900720c */ /* 0x040fe20003f24070 */
[----:B------:R-:W-:Y:S01]  /*7c90*/  @!P4 IMAD.IADD R18, R18, 0x1, -R57 ;  /* 0x000000011212c824 */ /* 0x000fe200078e0a39 */
[----:B------:R-:W-:Y:S01]  /*7ca0*/  ISETP.GE.AND P5, PT, R34, RZ, PT ;  /* 0x000000ff2200720c */ /* 0x000fe20003fa6270 */
[----:B------:R-:W-:Y:S01]  /*7cb0*/  IMAD.HI.U32 R4, R0, R5, RZ ;  /* 0x0000000500047227 */ /* 0x000fe200078e00ff */
[----:B------:R-:W-:-:S02]  /*7cc0*/  ISETP.GT.U32.AND P4, PT, R57, R2, PT ;  /* 0x000000023900720c */ /* 0x000fc40003f84070 */
[----:B------:R-:W-:Y:S01]  /*7cd0*/  ISETP.GE.AND P2, PT, R33, RZ, PT ;  /* 0x000000ff2100720c */ /* 0x000fe20003f46270 */
[----:B------:R-:W-:Y:S01]  /*7ce0*/  IMAD.MOV R4, RZ, RZ, -R4 ;  /* 0x000000ffff047224 */ /* 0x000fe200078e0a04 */
[----:B------:R-:W-:Y:S01]  /*7cf0*/  ISETP.GE.AND P3, PT, R23, RZ, PT ;  /* 0x000000ff1700720c */ /* 0x000fe20003f66270 */
[--C-:B------:R-:W-:Y:S02]  /*7d00*/  @!P6 IMAD.IADD R21, R21, 0x1, -R57.reuse ;  /* 0x000000011515e824 */ /* 0x100fe400078e0a39 */
[--C-:B------:R-:W-:Y:S02]  /*7d10*/  @!P0 IMAD.IADD R19, R19, 0x1, -R57.reuse ;  /* 0x0000000113138824 */ /* 0x100fe400078e0a39 */
[----:B------:R-:W-:Y:S02]  /*7d20*/  @!P1 IMAD.IADD R22, R22, 0x1, -R57 ;  /* 0x0000000116169824 */ /* 0x000fe400078e0a39 */
[C---:B------:R-:W-:Y:S01]  /*7d30*/  IMAD R26, R57.reuse, R4, R5 ;  /* 0x00000004391a7224 */ /* 0x040fe200078e0205 */
[C---:B------:R-:W-:Y:S01]  /*7d40*/  ISETP.GT.U32.AND P6, PT, R57.reuse, R21, PT ;  /* 0x000000153900720c */ /* 0x040fe20003fc4070 */
[----:B------:R-:W-:Y:S01]  /*7d50*/  @!P4 IMAD.IADD R2, R2, 0x1, -R57 ;  /* 0x000000010202c824 */ /* 0x000fe200078e0a39 */
[C---:B------:R-:W-:Y:S01]  /*7d60*/  ISETP.GT.U32.AND P4, PT, R57.reuse, R22, PT ;  /* 0x000000163900720c */ /* 0x040fe20003f84070 */
[----:B------:R-:W-:Y:S01]  /*7d70*/  @!P5 IMAD.MOV R19, RZ, RZ, -R19 ;  /* 0x000000ffff13d224 */ /* 0x000fe200078e0a13 */
[C---:B------:R-:W-:Y:S01]  /*7d80*/  ISETP.GT.U32.AND P5, PT, R57.reuse, R26, PT ;  /* 0x0000001a3900720c */ /* 0x040fe20003fa4070 */
[----:B------:R-:W-:Y:S01]  /*7d90*/  @!P2 IMAD.MOV R18, RZ, RZ, -R18 ;  /* 0x000000ffff12a224 */ /* 0x000fe200078e0a12 */
[----:B------:R-:W-:Y:S01]  /*7da0*/  ISETP.GE.AND P0, PT, R36, RZ, PT ;  /* 0x000000ff2400720c */ /* 0x000fe20003f06270 */
[----:B------:R-:W-:Y:S01]  /*7db0*/  @!P3 IMAD.MOV R59, RZ, RZ, -R59 ;  /* 0x000000ffff3bb224 */ /* 0x000fe200078e0a3b */
[----:B------:R-:W-:-:S02]  /*7dc0*/  ISETP.GT.U32.AND P2, PT, R57, R2, PT ;  /* 0x000000023900720c */ /* 0x000fc40003f44070 */
[----:B------:R-:W-:Y:S02]  /*7dd0*/  ISETP.GT.U32.AND P3, PT, R57, R16, PT ;  /* 0x000000103900720c */ /* 0x000fe40003f64070 */
[----:B------:R-:W-:Y:S01]  /*7de0*/  IABS R27, R39 ;  /* 0x00000027001b7213 */ /* 0x000fe20000000000 */
[--C-:B------:R-:W-:Y:S01]  /*7df0*/  @!P6 IMAD.IADD R21, R21, 0x1, -R57.reuse ;  /* 0x000000011515e824 */ /* 0x100fe200078e0a39 */
[----:B------:R-:W-:Y:S01]  /*7e00*/  ISETP.GE.AND P6, PT, R37, RZ, PT ;  /* 0x000000ff2500720c */ /* 0x000fe20003fc6270 */
[--C-:B------:R-:W-:Y:S01]  /*7e10*/  @!P4 IMAD.IADD R22, R22, 0x1, -R57.reuse ;  /* 0x000000011616c824 */ /* 0x100fe200078e0a39 */
[----:B------:R-:W-:Y:S01]  /*7e20*/  IABS R29, R40 ;  /* 0x00000028001d7213 */ /* 0x000fe20000000000 */
[----:B------:R-:W-:Y:S02]  /*7e30*/  @!P5 IMAD.IADD R26, R26, 0x1, -R57 ;  /* 0x000000011a1ad824 */ /* 0x000fe400078e0a39 */
[----:B------:R-:W-:-:S04]  /*7e40*/  IMAD.HI.U32 R4, R0, R27, RZ ;  /* 0x0000001b00047227 */ /* 0x000fc800078e00ff */
[----:B------:R-:W-:Y:S01]  /*7e50*/  @!P0 IMAD.MOV R22, RZ, RZ, -R22 ;  /* 0x000000ffff168224 */ /* 0x000fe200078e0a16 */
[----:B------:R-:W-:Y:S01]  /*7e60*/  ISETP.GT.U32.AND P0, PT, R57, R26, PT ;  /* 0x0000001a3900720c */ /* 0x000fe20003f04070 */
[----:B------:R-:W-:-:S04]  /*7e70*/  IMAD.HI.U32 R5, R0, R29, RZ ;  /* 0x0000001d00057227 */ /* 0x000fc800078e00ff */
[----:B------:R-:W-:Y:S02]  /*7e80*/  IMAD.MOV R4, RZ, RZ, -R4 ;  /* 0x000000ffff047224 */ /* 0x000fe400078e0a04 */
[--C-:B------:R-:W-:Y:S02]  /*7e90*/  @!P2 IMAD.IADD R2, R2, 0x1, -R57.reuse ;  /* 0x000000010202a824 */ /* 0x100fe400078e0a39 */
[----:B------:R-:W-:Y:S01]  /*7ea0*/  @!P3 IMAD.IADD R16, R16, 0x1, -R57 ;  /* 0x000000011010b824 */ /* 0x000fe200078e0a39 */
[----:B------:R-:W-:Y:S01]  /*7eb0*/  ISETP.GE.AND P3, PT, R32, RZ, PT ;  /* 0x000000ff2000720c */ /* 0x000fe20003f66270 */
[----:B------:R-:W-:Y:S02]  /*7ec0*/  IMAD.MOV R5, RZ, RZ, -R5 ;  /* 0x000000ffff057224 */ /* 0x000fe400078e0a05 */
[C---:B------:R-:W-:Y:S02]  /*7ed0*/  IMAD R27, R57.reuse, R4, R27 ;  /* 0x00000004391b7224 */ /* 0x040fe400078e021b */
[----:B------:R-:W-:Y:S01]  /*7ee0*/  IMAD.MOV.U32 R24, RZ, RZ, R2 ;  /* 0x000000ffff187224 */ /* 0x000fe200078e0002 */
[----:B------:R-:W-:Y:S01]  /*7ef0*/  IABS R31, R41 ;  /* 0x00000029001f7213 */ /* 0x000fe20000000000 */
[----:B------:R-:W-:-:S02]  /*7f00*/  IMAD R29, R57, R5, R29 ;  /* 0x00000005391d7224 */ /* 0x000fc400078e021d */
[----:B------:R-:W-:Y:S01]  /*7f10*/  @!P6 IMAD.MOV R24, RZ, RZ, -R24 ;  /* 0x000000ffff18e224 */ /* 0x000fe200078e0a18 */
[C---:B------:R-:W-:Y:S01]  /*7f20*/  ISETP.GT.U32.AND P6, PT, R57.reuse, R27, PT ;  /* 0x0000001b3900720c */ /* 0x040fe20003fc4070 */
[----:B------:R-:W-:Y:S01]  /*7f30*/  @!P0 IMAD.IADD R26, R26, 0x1, -R57 ;  /* 0x000000011a1a8824 */ /* 0x000fe200078e0a39 */
[----:B------:R-:W-:Y:S01]  /*7f40*/  ISETP.GT.U32.AND P0, PT, R57, R29, PT ;  /* 0x0000001d3900720c */ /* 0x000fe20003f04070 */
[----:B------:R-:W-:-:S04]  /*7f50*/  IMAD.HI.U32 R4, R0, R31, RZ ;  /* 0x0000001f00047227 */ /* 0x000fc800078e00ff */
[----:B------:R-:W-:Y:S01]  /*7f60*/  @!P3 IMAD.MOV R16, RZ, RZ, -R16 ;  /* 0x000000ffff10b224 */ /* 0x000fe200078e0a10 */
[----:B------:R-:W-:Y:S01]  /*7f70*/  ISETP.GE.AND P3, PT, R35, RZ, PT ;  /* 0x000000ff2300720c */ /* 0x000fe20003f66270 */
[----:B------:R-:W-:Y:S01]  /*7f80*/  IMAD.MOV R4, RZ, RZ, -R4 ;  /* 0x000000ffff047224 */ /* 0x000fe200078e0a04 */
[----:B------:R-:W-:-:S03]  /*7f90*/  ISETP.GE.AND P1, PT, R38, RZ, PT ;  /* 0x000000ff2600720c */ /* 0x000fc60003f26270 */
[----:B------:R-:W-:Y:S02]  /*7fa0*/  IMAD R31, R57, R4, R31 ;  /* 0x00000004391f7224 */ /* 0x000fe400078e021f */
[--C-:B------:R-:W-:Y:S01]  /*7fb0*/  @!P6 IMAD.IADD R27, R27, 0x1, -R57.reuse ;  /* 0x000000011b1be824 */ /* 0x100fe200078e0a39 */
[----:B------:R-:W-:Y:S01]  /*7fc0*/  IABS R34, R43 ;  /* 0x0000002b00227213 */ /* 0x000fe20000000000 */
[----:B------:R-:W-:Y:S01]  /*7fd0*/  @!P0 IMAD.IADD R29, R29, 0x1, -R57 ;  /* 0x000000011d1d8824 */ /* 0x000fe200078e0a39 */
[C---:B------:R-:W-:Y:S02]  /*7fe0*/  ISETP.GT.U32.AND P6, PT, R57.reuse, R31, PT ;  /* 0x0000001f3900720c */ /* 0x040fe40003fc4070 */
[----:B------:R-:W-:Y:S01]  /*7ff0*/  ISETP.GT.U32.AND P0, PT, R57, R27, PT ;  /* 0x0000001b3900720c */ /* 0x000fe20003f04070 */
[----:B------:R-:W-:Y:S01]  /*8000*/  @!P3 IMAD.MOV R21, RZ, RZ, -R21 ;  /* 0x000000ffff15b224 */ /* 0x000fe200078e0a15 */
[----:B------:R-:W-:Y:S01]  /*8010*/  ISETP.GE.AND P3, PT, R39, RZ, PT ;  /* 0x000000ff2700720c */ /* 0x000fe20003f66270 */
[----:B------:R-:W-:Y:S01]  /*8020*/  IMAD.HI.U32 R5, R0, R34, RZ ;  /* 0x0000002200057227 */ /* 0x000fe200078e00ff */
[----:B------:R-:W-:-:S02]  /*8030*/  IABS R36, R44 ;  /* 0x0000002c00247213 */ /* 0x000fc40000000000 */
[----:B------:R-:W-:Y:S01]  /*8040*/  IABS R32, R42 ;  /* 0x0000002a00207213 */ /* 0x000fe20000000000 */
[----:B------:R-:W-:Y:S01]  /*8050*/  @!P1 IMAD.MOV R26, RZ, RZ, -R26 ;  /* 0x000000ffff1a9224 */ /* 0x000fe200078e0a1a */
[----:B------:R-:W-:Y:S01]  /*8060*/  ISETP.GT.U32.AND P1, PT, R57, R29, PT ;  /* 0x0000001d3900720c */ /* 0x000fe20003f24070 */
[----:B------:R-:W-:-:S04]  /*8070*/  IMAD.HI.U32 R4, R0, R36, RZ ;  /* 0x0000002400047227 */ /* 0x000fc800078e00ff */
[----:B------:R-:W-:Y:S02]  /*8080*/  IMAD.MOV R5, RZ, RZ, -R5 ;  /* 0x000000ffff057224 */ /* 0x000fe400078e0a05 */
[----:B------:R-:W-:Y:S01]  /*8090*/  IMAD.HI.U32 R2, R0, R32, RZ ;  /* 0x0000002000027227 */ /* 0x000fe200078e00ff */
[----:B------:R-:W-:Y:S01]  /*80a0*/  STL [R1+0x3c20], R61 ;  /* 0x003c203d01007387 */ /* 0x000fe20000100800 */
[----:B------:R-:W-:Y:S02]  /*80b0*/  IABS R37, R45 ;  /* 0x0000002d00257213 */ /* 0x000fe40000000000 */
[----:B------:R-:W-:Y:S01]  /*80c0*/  IMAD.MOV R4, RZ, RZ, -R4 ;  /* 0x000000ffff047224 */ /* 0x000fe200078e0a04 */
[----:B------:R-:W-:Y:S01]  /*80d0*/  STL [R1+0x3c24], R60 ;  /* 0x003c243c01007387 */ /* 0x000fe20000100800 */
[----:B------:R-:W-:Y:S02]  /*80e0*/  IMAD R34, R57, R5, R34 ;  /* 0x0000000539227224 */ /* 0x000fe400078e0222 */
[----:B------:R-:W-:-:S02]  /*80f0*/  @!P6 IMAD.IADD R31, R31, 0x1, -R57 ;  /* 0x000000011f1fe824 */ /* 0x000fc400078e0a39 */
[----:B------:R-:W-:Y:S01]  /*8100*/  @!P0 IMAD.IADD R27, R27, 0x1, -R57 ;  /* 0x000000011b1b8824 */ /* 0x000fe200078e0a39 */
[----:B------:R-:W-:Y:S01]  /*8110*/  STL [R1+0x3c28], R59 ;  /* 0x003c283b01007387 */ /* 0x000fe20000100800 */
[----:B------:R-:W-:Y:S01]  /*8120*/  IMAD.MOV R2, RZ, RZ, -R2 ;  /* 0x000000ffff027224 */ /* 0x000fe200078e0a02 */
[C---:B------:R-:W-:Y:S01]  /*8130*/  ISETP.GT.U32.AND P6, PT, R57.reuse, R31, PT ;  /* 0x0000001f3900720c */ /* 0x040fe20003fc4070 */
[C---:B------:R-:W-:Y:S01]  /*8140*/  IMAD R36, R57.reuse, R4, R36 ;  /* 0x0000000439247224 */ /* 0x040fe200078e0224 */
[----:B------:R0:W-:Y:S01]  /*8150*/  STL [R1+0x3c2c], R10 ;  /* 0x003c2c0a01007387 */ /* 0x0001e20000100800 */
[----:B------:R-:W-:Y:S01]  /*8160*/  @!P3 IMAD.MOV R27, RZ, RZ, -R27 ;  /* 0x000000ffff1bb224 */ /* 0x000fe200078e0a1b */
[C---:B------:R-:W-:Y:S01]  /*8170*/  ISETP.GT.U32.AND P3, PT, R57.reuse, R34, PT ;  /* 0x000000223900720c */ /* 0x040fe20003f64070 */
[----:B------:R-:W-:Y:S01]  /*8180*/  IMAD R32, R57, R2, R32 ;  /* 0x0000000239207224 */ /* 0x000fe200078e0220 */
[----:B------:R-:W-:Y:S01]  /*8190*/  STL [R1+0x3c30], R12 ;  /* 0x003c300c01007387 */ /* 0x000fe20000100800 */
[----:B------:R-:W-:-:S03]  /*81a0*/  IMAD.HI.U32 R2, R0, R37, RZ ;  /* 0x0000002500027227 */ /* 0x000fc600078e00ff */
[----:B------:R-:W-:Y:S01]  /*81b0*/  STL [R1+0x3c34], R13 ;  /* 0x003c340d01007387 */ /* 0x000fe20000100800 */
[----:B------:R-:W-:-:S03]  /*81c0*/  @!P1 IMAD.IADD R29, R29, 0x1, -R57 ;  /* 0x000000011d1d9824 */ /* 0x000fc600078e0a39 */
[----:B------:R-:W-:Y:S01]  /*81d0*/  STL [R1+0x3c38], R15 ;  /* 0x003c380f01007387 */ /* 0x000fe20000100800 */
[----:B------:R-:W-:-:S03]  /*81e0*/  ISETP.GT.U32.AND P1, PT, R57, R36, PT ;  /* 0x000000243900720c */ /* 0x000fc60003f24070 */
[----:B------:R-:W-:Y:S01]  /*81f0*/  STL [R1+0x3c3c], R16 ;  /* 0x003c3c1001007387 */ /* 0x000fe20000100800 */
[----:B------:R-:W-:-:S03]  /*8200*/  IMAD.MOV R2, RZ, RZ, -R2 ;  /* 0x000000ffff027224 */ /* 0x000fc600078e0a02 */
[----:B------:R-:W-:Y:S04]  /*8210*/  STL [R1+0x3c40], R18 ;  /* 0x003c401201007387 */ /* 0x000fe80000100800 */
[----:B------:R-:W-:Y:S04]  /*8220*/  STL [R1+0x3c44], R19 ;  /* 0x003c441301007387 */ /* 0x000fe80000100800 */
[----:B------:R-:W-:Y:S01]  /*8230*/  STL [R1+0x3c48], R21 ;  /* 0x003c481501007387 */ /* 0x000fe20000100800 */
[----:B------:R-:W-:-:S03]  /*8240*/  IMAD R37, R57, R2, R37 ;  /* 0x0000000239257224 */ /* 0x000fc600078e0225 */
[----:B------:R-:W-:Y:S04]  /*8250*/  STL [R1+0x3c4c], R22 ;  /* 0x003c4c1601007387 */ /* 0x000fe80000100800 */
[----:B------:R-:W-:Y:S04]  /*8260*/  STL [R1+0x3c50], R24 ;  /* 0x003c501801007387 */ /* 0x000fe80000100800 */
[----:B------:R-:W-:Y:S04]  /*8270*/  STL [R1+0x3c54], R26 ;  /* 0x003c541a01007387 */ /* 0x000fe80000100800 */
[----:B------:R-:W-:Y:S01]  /*8280*/  STL [R1+0x3c58], R27 ;  /* 0x003c581b01007387 */ /* 0x000fe20000100800 */
[----:B------:R-:W-:-:S03]  /*8290*/  @!P6 IMAD.IADD R31, R31, 0x1, -R57 ;  /* 0x000000011f1fe824 */ /* 0x000fc600078e0a39 */
[----:B------:R-:W5:Y:S01]  /*82a0*/  LDL R48, [R1+0xd4] ;  /* 0x0000d40001307983 */ /* 0x000f620000100800 */
[--C-:B------:R-:W-:Y:S01]  /*82b0*/  @!P3 IMAD.IADD R34, R34, 0x1, -R57.reuse ;  /* 0x000000012222b824 */ /* 0x100fe200078e0a39 */
[----:B------:R-:W-:Y:S02]  /*82c0*/  IABS R38, R46 ;  /* 0x0000002e00267213 */ /* 0x000fe40000000000 */
[----:B------:R-:W-:Y:S02]  /*82d0*/  IABS R2, R55 ;  /* 0x0000003700027213 */ /* 0x000fe40000000000 */
[C---:B------:R-:W-:Y:S02]  /*82e0*/  ISETP.GT.U32.AND P0, PT, R57.reuse, R32, PT ;  /* 0x000000203900720c */ /* 0x040fe40003f04070 */
[----:B------:R-:W-:Y:S01]  /*82f0*/  ISETP.GT.U32.AND P6, PT, R57, R37, PT ;  /* 0x000000253900720c */ /* 0x000fe20003fc4070 */
[----:B------:R-:W-:Y:S01]  /*8300*/  @!P1 IMAD.IADD R36, R36, 0x1, -R57 ;  /* 0x0000000124249824 */ /* 0x000fe200078e0a39 */
[----:B------:R-:W-:Y:S01]  /*8310*/  ISETP.GE.AND P4, PT, R40, RZ, PT ;  /* 0x000000ff2800720c */ /* 0x000fe20003f86270 */
[C---:B------:R-:W-:Y:S01]  /*8320*/  IMAD.HI.U32 R6, R0.reuse, R38, RZ ;  /* 0x0000002600067227 */ /* 0x040fe200078e00ff */
[----:B------:R-:W-:Y:S01]  /*8330*/  ISETP.GE.AND P2, PT, R41, RZ, PT ;  /* 0x000000ff2900720c */ /* 0x000fe20003f46270 */
[----:B------:R-:W5:Y:S01]  /*8340*/  LDL.LU R51, [R1+0xd8] ;  /* 0x0000d80001337983 */ /* 0x000f620000300800 */
[----:B------:R-:W-:Y:S01]  /*8350*/  ISETP.GT.U32.AND P1, PT, R57, R34, PT ;  /* 0x000000223900720c */ /* 0x000fe20003f24070 */
[----:B------:R-:W-:Y:S01]  /*8360*/  IMAD.HI.U32 R4, R0, R2, RZ ;  /* 0x0000000200047227 */ /* 0x000fe200078e00ff */
[----:B------:R-:W-:-:S03]  /*8370*/  IABS R40, R47 ;  /* 0x0000002f00287213 */ /* 0x000fc60000000000 */
[----:B------:R-:W-:Y:S02]  /*8380*/  IMAD.MOV R6, RZ, RZ, -R6 ;  /* 0x000000ffff067224 */ /* 0x000fe400078e0a06 */
[----:B------:R-:W-:Y:S02]  /*8390*/  IMAD.MOV R4, RZ, RZ, -R4 ;  /* 0x000000ffff047224 */ /* 0x000fe400078e0a04 */
[----:B------:R-:W-:-:S04]  /*83a0*/  IMAD.HI.U32 R5, R0, R40, RZ ;  /* 0x0000002800057227 */ /* 0x000fc800078e00ff */
[--C-:B------:R-:W-:Y:S02]  /*83b0*/  @!P0 IMAD.IADD R32, R32, 0x1, -R57.reuse ;  /* 0x0000000120208824 */ /* 0x100fe400078e0a39 */
[C---:B------:R-:W-:Y:S02]  /*83c0*/  IMAD R38, R57.reuse, R6, R38 ;  /* 0x0000000639267224 */ /* 0x040fe400078e0226 */
[----:B------:R-:W-:Y:S01]  /*83d0*/  IMAD R2, R57, R4, R2 ;  /* 0x0000000439027224 */ /* 0x000fe200078e0202 */
[----:B------:R-:W-:Y:S01]  /*83e0*/  IABS R4, R56 ;  /* 0x0000003800047213 */ /* 0x000fe20000000000 */
[----:B------:R-:W-:Y:S01]  /*83f0*/  @!P6 IMAD.IADD R37, R37, 0x1, -R57 ;  /* 0x000000012525e824 */ /* 0x000fe200078e0a39 */
[C---:B------:R-:W-:Y:S01]  /*8400*/  ISETP.GT.U32.AND P6, PT, R57.reuse, R36, PT ;  /* 0x000000243900720c */ /* 0x040fe20003fc4070 */
[----:B------:R-:W-:Y:S01]  /*8410*/  IMAD.MOV R5, RZ, RZ, -R5 ;  /* 0x000000ffff057224 */ /* 0x000fe200078e0a05 */
[C---:B------:R-:W-:Y:S01]  /*8420*/  ISETP.GT.U32.AND P3, PT, R57.reuse, R32, PT ;  /* 0x000000203900720c */ /* 0x040fe20003f64070 */
[----:B------:R-:W-:Y:S01]  /*8430*/  @!P2 IMAD.MOV R31, RZ, RZ, -R31 ;  /* 0x000000ffff1fa224 */ /* 0x000fe200078e0a1f */
[C---:B------:R-:W-:Y:S01]  /*8440*/  ISETP.GT.U32.AND P2, PT, R57.reuse, R38, PT ;  /* 0x000000263900720c */ /* 0x040fe20003f44070 */
[----:B------:R-:W-:Y:S01]  /*8450*/  @!P1 IMAD.IADD R34, R34, 0x1, -R57 ;  /* 0x0000000122229824 */ /* 0x000fe200078e0a39 */
[----:B------:R-:W-:Y:S01]  /*8460*/  ISETP.GE.AND P1, PT, R44, RZ, PT ;  /* 0x000000ff2c00720c */ /* 0x000fe20003f26270 */
[----:B------:R-:W-:-:S02]  /*8470*/  IMAD R40, R57, R5, R40 ;  /* 0x0000000539287224 */ /* 0x000fc400078e0228 */
[----:B------:R-:W-:Y:S01]  /*8480*/  IMAD.HI.U32 R5, R0, R4, RZ ;  /* 0x0000000400057227 */ /* 0x000fe200078e00ff */
[----:B------:R-:W-:-:S03]  /*8490*/  ISETP.GE.AND P5, PT, R42, RZ, PT ;  /* 0x000000ff2a00720c */ /* 0x000fc60003fa6270 */
[----:B------:R-:W-:Y:S02]  /*84a0*/  IMAD.MOV R6, RZ, RZ, -R5 ;  /* 0x000000ffff067224 */ /* 0x000fe400078e0a05 */
[--C-:B------:R-:W-:Y:S02]  /*84b0*/  @!P6 IMAD.IADD R36, R36, 0x1, -R57.reuse ;  /* 0x000000012424e824 */ /* 0x100fe400078e0a39 */
[C---:B------:R-:W-:Y:S01]  /*84c0*/  IMAD R4, R57.reuse, R6, R4 ;  /* 0x0000000639047224 */ /* 0x040fe200078e0204 */
[----:B------:R-:W-:Y:S01]  /*84d0*/  IABS R7, R58 ;  /* 0x0000003a00077213 */ /* 0x000fe20000000000 */
[--C-:B------:R-:W-:Y:S02]  /*84e0*/  @!P3 IMAD.IADD R32, R32, 0x1, -R57.reuse ;  /* 0x000000012020b824 */ /* 0x100fe400078e0a39 */
[----:B------:R-:W-:Y:S02]  /*84f0*/  @!P2 IMAD.IADD R38, R38, 0x1, -R57 ;  /* 0x000000012626a824 */ /* 0x000fe400078e0a39 */
[----:B------:R-:W-:Y:S01]  /*8500*/  @!P1 IMAD.MOV R36, RZ, RZ, -R36 ;  /* 0x000000ffff249224 */ /* 0x000fe200078e0a24 */
[C---:B------:R-:W-:Y:S01]  /*8510*/  ISETP.GT.U32.AND P1, PT, R57.reuse, R4, PT ;  /* 0x000000043900720c */ /* 0x040fe20003f24070 */
[----:B------:R-:W-:Y:S01]  /*8520*/  @!P5 IMAD.MOV R32, RZ, RZ, -R32 ;  /* 0x000000ffff20d224 */ /* 0x000fe200078e0a20 */
[C---:B------:R-:W-:Y:S01]  /*8530*/  ISETP.GT.U32.AND P3, PT, R57.reuse, R40, PT ;  /* 0x000000283900720c */ /* 0x040fe20003f64070 */
[----:B------:R-:W-:Y:S01]  /*8540*/  @!P4 IMAD.MOV R29, RZ, RZ, -R29 ;  /* 0x000000ffff1dc224 */ /* 0x000fe200078e0a1d */
[C---:B------:R-:W-:Y:S01]  /*8550*/  ISETP.GT.U32.AND P5, PT, R57.reuse, R38, PT ;  /* 0x000000263900720c */ /* 0x040fe20003fa4070 */
[----:B------:R-:W-:Y:S01]  /*8560*/  IMAD.HI.U32 R5, R0, R7, RZ ;  /* 0x0000000700057227 */ /* 0x000fe200078e00ff */
[----:B------:R-:W-:-:S02]  /*8570*/  ISETP.GT.U32.AND P4, PT, R57, R37, PT ;  /* 0x000000253900720c */ /* 0x000fc40003f84070 */
[----:B------:R-:W-:Y:S01]  /*8580*/  ISETP.GE.AND P0, PT, R43, RZ, PT ;  /* 0x000000ff2b00720c */ /* 0x000fe20003f06270 */
[----:B------:R-:W-:Y:S01]  /*8590*/  IMAD.MOV R5, RZ, RZ, -R5 ;  /* 0x000000ffff057224 */ /* 0x000fe200078e0a05 */
[C---:B------:R-:W-:Y:S02]  /*85a0*/  ISETP.GT.U32.AND P6, PT, R57.reuse, R2, PT ;  /* 0x000000023900720c */ /* 0x040fe40003fc4070 */
[----:B--2---:R-:W-:Y:S01]  /*85b0*/  IABS R6, R53 ;  /* 0x0000003500067213 */ /* 0x004fe20000000000 */
[----:B------:R-:W-:Y:S02]  /*85c0*/  IMAD R7, R57, R5, R7 ;  /* 0x0000000539077224 */ /* 0x000fe400078e0207 */
[--C-:B------:R-:W-:Y:S01]  /*85d0*/  @!P1 IMAD.IADD R4, R4, 0x1, -R57.reuse ;  /* 0x0000000104049824 */ /* 0x100fe200078e0a39 */
[----:B------:R-:W-:Y:S02]  /*85e0*/  ISETP.GE.AND P1, PT, R53, RZ, PT ;  /* 0x000000ff3500720c */ /* 0x000fe40003f26270 */
[----:B------:R-:W2:Y:S01]  /*85f0*/  LDL.LU R53, [R1+0x100] ;  /* 0x0001000001357983 */ /* 0x000ea20000300800 */
[----:B------:R-:W-:-:S02]  /*8600*/  @!P3 IMAD.IADD R40, R40, 0x1, -R57 ;  /* 0x000000012828b824 */ /* 0x000fc400078e0a39 */
[--C-:B------:R-:W-:Y:S01]  /*8610*/  @!P5 IMAD.IADD R38, R38, 0x1, -R57.reuse ;  /* 0x000000012626d824 */ /* 0x100fe200078e0a39 */
[----:B------:R-:W-:Y:S01]  /*8620*/  ISETP.GT.U32.AND P5, PT, R57, R7, PT ;  /* 0x000000073900720c */ /* 0x000fe20003fa4070 */
[--C-:B------:R-:W-:Y:S01]  /*8630*/  @!P4 IMAD.IADD R37, R37, 0x1, -R57.reuse ;  /* 0x000000012525c824 */ /* 0x100fe200078e0a39 */
[----:B------:R-:W-:Y:S01]  /*8640*/  ISETP.GE.AND P4, PT, R45, RZ, PT ;  /* 0x000000ff2d00720c */ /* 0x000fe20003f86270 */
[----:B------:R-:W-:Y:S01]  /*8650*/  @!P0 IMAD.MOV R34, RZ, RZ, -R34 ;  /* 0x000000ffff228224 */ /* 0x000fe200078e0a22 */
[C---:B------:R-:W-:Y:S01]  /*8660*/  ISETP.GT.U32.AND P0, PT, R57.reuse, R40, PT ;  /* 0x000000283900720c */ /* 0x040fe20003f04070 */
[--C-:B------:R-:W-:Y:S01]  /*8670*/  @!P6 IMAD.IADD R2, R2, 0x1, -R57.reuse ;  /* 0x000000010202e824 */ /* 0x100fe200078e0a39 */
[----:B------:R-:W2:Y:S04]  /*8680*/  LDL.LU R25, [R1+0x104] ;  /* 0x0001040001197983 */ /* 0x000ea80000300800 */
[----:B------:R-:W-:Y:S01]  /*8690*/  ISETP.GT.U32.AND P6, PT, R57, R2, PT ;  /* 0x000000023900720c */ /* 0x000fe20003fc4070 */
[----:B------:R-:W2:Y:S02]  /*86a0*/  LDL.LU R54, [R1+0x108] ;  /* 0x0001080001367983 */ /* 0x000ea40000300800 */
[----:B------:R-:W-:Y:S01]  /*86b0*/  @!P5 IMAD.IADD R7, R7, 0x1, -R57 ;  /* 0x000000010707d824 */ /* 0x000fe200078e0a39 */
[----:B------:R-:W-:Y:S01]  /*86c0*/  ISETP.GT.U32.AND P5, PT, R57, R4, PT ;  /* 0x000000043900720c */ /* 0x000fe20003fa4070 */
[----:B------:R-:W-:Y:S01]  /*86d0*/  @!P4 IMAD.MOV R37, RZ, RZ, -R37 ;  /* 0x000000ffff25c224 */ /* 0x000fe200078e0a25 */
[----:B------:R-:W-:Y:S01]  /*86e0*/  ISETP.GE.AND P4, PT, R55, RZ, PT ;  /* 0x000000ff3700720c */ /* 0x000fe20003f86270 */
[----:B------:R-:W-:Y:S01]  /*86f0*/  @!P0 IMAD.IADD R40, R40, 0x1, -R57 ;  /* 0x0000000128288824 */ /* 0x000fe200078e0a39 */
[----:B------:R-:W-:-:S05]  /*8700*/  ISETP.GE.AND P0, PT, R56, RZ, PT ;  /* 0x000000ff3800720c */ /* 0x000fca0003f06270 */
[----:B------:R-:W-:-:S04]  /*8710*/  @!P6 IMAD.IADD R2, R2, 0x1, -R57 ;  /* 0x000000010202e824 */ /* 0x000fc800078e0a39 */
[----:B------:R-:W-:Y:S02]  /*8720*/  @!P5 IMAD.IADD R4, R4, 0x1, -R57 ;  /* 0x000000010404d824 */ /* 0x000fe400078e0a39 */
[----:B------:R-:W-:Y:S02]  /*8730*/  @!P4 IMAD.MOV R2, RZ, RZ, -R2 ;  /* 0x000000ffff02c224 */ /* 0x000fe400078e0a02 */
[----:B------:R-:W-:Y:S01]  /*8740*/  @!P0 IMAD.MOV R4, RZ, RZ, -R4 ;  /* 0x000000ffff048224 */ /* 0x000fe200078e0a04 */
[----:B----4-:R-:W-:Y:S02]  /*8750*/  IABS R9, R50 ;  /* 0x0000003200097213 */ /* 0x010fe40000000000 */
[----:B------:R-:W-:Y:S01]  /*8760*/  STL [R1+0x338], R2 ;  /* 0x0003380201007387 */ /* 0x000fe20000100800 */
[----:B------:R-:W-:-:S03]  /*8770*/  ISETP.GE.AND P5, PT, R50, RZ, PT ;  /* 0x000000ff3200720c */ /* 0x000fc60003fa6270 */
[----:B------:R-:W4:Y:S04]  /*8780*/  LDL.LU R52, [R1+0x10c] ;  /* 0x00010c0001347983 */ /* 0x000f280000300800 */
[----:B------:R-:W-:Y:S04]  /*8790*/  STL [R1+0x358], R4 ;  /* 0x0003580401007387 */ /* 0x000fe80000100800 */
[----:B------:R-:W4:Y:S01]  /*87a0*/  LDL.LU R50, [R1+0x110] ;  /* 0x0001100001327983 */ /* 0x000f220000300800 */
[----:B------:R-:W-:Y:S01]  /*87b0*/  ISETP.GE.AND P2, PT, R46, RZ, PT ;  /* 0x000000ff2e00720c */ /* 0x000fe20003f46270 */
[----:B------:R-:W-:Y:S01]  /*87c0*/  IMAD.HI.U32 R8, R0, R6, RZ ;  /* 0x0000000600087227 */ /* 0x000fe200078e00ff */
[----:B------:R-:W-:-:S02]  /*87d0*/  ISETP.GE.AND P3, PT, R47, RZ, PT ;  /* 0x000000ff2f00720c */ /* 0x000fc40003f66270 */
[----:B---3--:R-:W-:Y:S01]  /*87e0*/  IABS R5, R49 ;  /* 0x0000003100057213 */ /* 0x008fe20000000000 */
[----:B------:R-:W-:Y:S01]  /*87f0*/  IMAD.MOV R11, RZ, RZ, -R8 ;  /* 0x000000ffff0b7224 */ /* 0x000fe200078e0a08 */
[----:B------:R-:W-:Y:S01]  /*8800*/  ISETP.GE.AND P4, PT, R49, RZ, PT ;  /* 0x000000ff3100720c */ /* 0x000fe20003f86270 */
[----:B------:R-:W-:Y:S01]  /*8810*/  IMAD.MOV.U32 R8, RZ, RZ, R9 ;  /* 0x000000ffff087224 */ /* 0x000fe200078e0009 */
[----:B------:R-:W3:Y:S01]  /*8820*/  LDL.LU R49, [R1+0x114] ;  /* 0x0001140001317983 */ /* 0x000ee20000300800 */
[----:B------:R-:W-:-:S04]  /*8830*/  IMAD R9, R57, R11, R6 ;  /* 0x0000000b39097224 */ /* 0x000fc800078e0206 */
[----:B------:R-:W-:Y:S01]  /*8840*/  @!P2 IMAD.MOV R38, RZ, RZ, -R38 ;  /* 0x000000ffff26a224 */ /* 0x000fe200078e0a26 */
[C---:B------:R-:W-:Y:S01]  /*8850*/  ISETP.GT.U32.AND P2, PT, R57.reuse, R7, PT ;  /* 0x000000073900720c */ /* 0x040fe20003f44070 */
[----:B------:R-:W-:Y:S01]  /*8860*/  @!P3 IMAD.MOV R40, RZ, RZ, -R40 ;  /* 0x000000ffff28b224 */ /* 0x000fe200078e0a28 */
[----:B------:R-:W-:Y:S02]  /*8870*/  ISETP.GT.U32.AND P3, PT, R57, R9, PT ;  /* 0x000000093900720c */ /* 0x000fe40003f64070 */
[----:B------:R-:W-:Y:S01]  /*8880*/  ISETP.GE.AND P6, PT, R58, RZ, PT ;  /* 0x000000ff3a00720c */ /* 0x000fe20003fc6270 */
[----:B------:R-:W-:-:S08]  /*8890*/  IMAD.HI.U32 R6, R0, R5, RZ ;  /* 0x0000000500067227 */ /* 0x000fd000078e00ff */
[--C-:B------:R-:W-:Y:S02]  /*88a0*/  @!P2 IMAD.IADD R7, R7, 0x1, -R57.reuse ;  /* 0x000000010707a824 */ /* 0x100fe400078e0a39 */
[----:B------:R-:W-:Y:S02]  /*88b0*/  @!P3 IMAD.IADD R9, R9, 0x1, -R57 ;  /* 0x000000010909b824 */ /* 0x000fe400078e0a39 */
[----:B0-----:R-:W-:Y:S02]  /*88c0*/  IMAD.MOV.U32 R10, RZ, RZ, R7 ;  /* 0x000000ffff0a7224 */ /* 0x001fe400078e0007 */
[----:B------:R-:W-:Y:S01]  /*88d0*/  IMAD.HI.U32 R11, R0, R8, RZ ;  /* 0x00000008000b7227 */ /* 0x000fe200078e00ff */
[----:B------:R-:W-:-:S03]  /*88e0*/  ISETP.GT.U32.AND P0, PT, R57, R9, PT ;  /* 0x000000093900720c */ /* 0x000fc60003f04070 */
[----:B------:R-:W-:Y:S02]  /*88f0*/  @!P6 IMAD.MOV R10, RZ, RZ, -R10 ;  /* 0x000000ffff0ae224 */ /* 0x000fe400078e0a0a */
[----:B------:R-:W-:Y:S02]  /*8900*/  IMAD.MOV R6, RZ, RZ, -R6 ;  /* 0x000000ffff067224 */ /* 0x000fe400078e0a06 */
[----:B------:R-:W-:Y:S01]  /*8910*/  IMAD.MOV R11, RZ, RZ, -R11 ;  /* 0x000000ffff0b7224 */ /* 0x000fe200078e0a0b */
[----:B------:R0:W-:Y:S01]  /*8920*/  STL [R1+0x388], R10 ;  /* 0x0003880a01007387 */ /* 0x0001e20000100800 */
[C---:B------:R-:W-:Y:S02]  /*8930*/  IMAD R6, R57.reuse, R6, R5 ;  /* 0x0000000639067224 */ /* 0x040fe400078e0205 */
[----:B------:R-:W-:-:S03]  /*8940*/  IMAD R5, R57, R11, R8 ;  /* 0x0000000b39057224 */ /* 0x000fc600078e0208 */
[----:B------:R-:W-:Y:S01]  /*8950*/  ISETP.GT.U32.AND P6, PT, R57, R6, PT ;  /* 0x000000063900720c */ /* 0x000fe20003fc4070 */
[----:B------:R-:W-:Y:S01]  /*8960*/  @!P0 IMAD.IADD R9, R9, 0x1, -R57 ;  /* 0x0000000109098824 */ /* 0x000fe200078e0a39 */
[----:B------:R-:W-:-:S03]  /*8970*/  ISETP.GT.U32.AND P0, PT, R57, R5, PT ;  /* 0x000000053900720c */ /* 0x000fc60003f04070 */
[----:B0-----:R-:W-:-:S08]  /*8980*/  IMAD.MOV.U32 R10, RZ, RZ, R9 ;  /* 0x000000ffff0a7224 */ /* 0x001fd000078e0009 */
[--C-:B------:R-:W-:Y:S02]  /*8990*/  @!P6 IMAD.IADD R6, R6, 0x1, -R57.reuse ;  /* 0x000000010606e824 */ /* 0x100fe400078e0a39 */
[----:B------:R-:W-:-:S03]  /*89a0*/  @!P0 IMAD.IADD R5, R5, 0x1, -R57 ;  /* 0x0000000105058824 */ /* 0x000fc600078e0a39 */
[C---:B------:R-:W-:Y:S01]  /*89b0*/  ISETP.GT.U32.AND P0, PT, R57.reuse, R6, PT ;  /* 0x000000063900720c */ /* 0x040fe20003f04070 */
[----:B------:R-:W-:Y:S01]  /*89c0*/  @!P1 IMAD.MOV R10, RZ, RZ, -R10 ;  /* 0x000000ffff0a9224 */ /* 0x000fe200078e0a0a */
[----:B------:R-:W-:-:S11]  /*89d0*/  ISETP.GT.U32.AND P1, PT, R57, R5, PT ;  /* 0x000000053900720c */ /* 0x000fd60003f24070 */
[--C-:B------:R-:W-:Y:S02]  /*89e0*/  @!P0 IMAD.IADD R6, R6, 0x1, -R57.reuse ;  /* 0x0000000106068824 */ /* 0x100fe400078e0a39 */
[----:B------:R-:W-:-:S04]  /*89f0*/  @!P1 IMAD.IADD R5, R5, 0x1, -R57 ;  /* 0x0000000105059824 */ /* 0x000fc800078e0a39 */
[----:B------:R-:W-:Y:S01]  /*8a00*/  @!P5 IMAD.MOV R5, RZ, RZ, -R5 ;  /* 0x000000ffff05d224 */ /* 0x000fe200078e0a05 */
[----:B-----5:R-:W-:Y:S02]  /*8a10*/  ISETP.GE.AND P2, PT, R48, RZ, PT ;  /* 0x000000ff3000720c */ /* 0x020fe40003f46270 */
[----:B------:R-:W-:Y:S02]  /*8a20*/  IABS R2, R48 ;  /* 0x0000003000027213 */ /* 0x000fe40000000000 */
[----:B------:R-:W5:Y:S01]  /*8a30*/  LDL.LU R48, [R1+0x118] ;  /* 0x0001180001307983 */ /* 0x000f620000300800 */
[----:B------:R-:W-:Y:S02]  /*8a40*/  ISETP.GE.AND P3, PT, R51, RZ, PT ;  /* 0x000000ff3300720c */ /* 0x000fe40003f66270 */
[----:B------:R-:W-:Y:S02]  /*8a50*/  IABS R17, R51 ;  /* 0x0000003300117213 */ /* 0x000fe40000000000 */
[----:B------:R-:W5:Y:S03]  /*8a60*/  LDL.LU R51, [R1+0x11c] ;  /* 0x00011c0001337983 */ /* 0x000f660000300800 */
[----:B------:R-:W-:-:S04]  /*8a70*/  IMAD.HI.U32 R7, R0, R17, RZ ;  /* 0x0000001100077227 */ /* 0x000fc800078e00ff */
[----:B------:R-:W-:-:S04]  /*8a80*/  IMAD.MOV R7, RZ, RZ, -R7 ;  /* 0x000000ffff077224 */ /* 0x000fc800078e0a07 */
[C---:B------:R-:W-:Y:S01]  /*8a90*/  IMAD R17, R57.reuse, R7, R17 ;  /* 0x0000000739117224 */ /* 0x040fe200078e0211 */
[----:B------:R0:W-:Y:S04]  /*8aa0*/  STL [R1+0x390], R10 ;  /* 0x0003900a01007387 */ /* 0x0001e80000100800 */
[----:B------:R-:W-:Y:S01]  /*8ab0*/  ISETP.GT.U32.AND P0, PT, R57, R17, PT ;  /* 0x000000113900720c */ /* 0x000fe20003f04070 */
[----:B------:R-:W-:-:S04]  /*8ac0*/  IMAD.HI.U32 R11, R0, R2, RZ ;  /* 0x00000002000b7227 */ /* 0x000fc800078e00ff */
[----:B0-----:R-:W-:-:S04]  /*8ad0*/  IMAD.MOV.U32 R10, RZ, RZ, R6 ;  /* 0x000000ffff0a7224 */ /* 0x001fc800078e0006 */
[----:B------:R-:W-:Y:S02]  /*8ae0*/  @!P4 IMAD.MOV R10, RZ, RZ, -R10 ;  /* 0x000000ffff0ac224 */ /* 0x000fe400078e0a0a */
[----:B------:R-:W-:Y:S02]  /*8af0*/  IMAD.MOV R11, RZ, RZ, -R11 ;  /* 0x000000ffff0b7224 */ /* 0x000fe400078e0a0b */
[----:B------:R-:W-:Y:S01]  /*8b00*/  @!P0 IMAD.IADD R17, R17, 0x1, -R57 ;  /* 0x0000000111118824 */ /* 0x000fe200078e0a39 */
[----:B------:R0:W-:Y:S01]  /*8b10*/  STL [R1+0x3a8], R10 ;  /* 0x0003a80a01007387 */ /* 0x0001e20000100800 */
[----:B------:R-:W-:-:S03]  /*8b20*/  IMAD R2, R57, R11, R2 ;  /* 0x0000000b39027224 */ /* 0x000fc600078e0202 */
[----:B------:R-:W-:Y:S02]  /*8b30*/  STL [R1+0x280], R5 ;  /* 0x0002800501007387 */ /* 0x000fe40000100800 */
[----:B------:R-:W-:Y:S02]  /*8b40*/  ISETP.GT.U32.AND P6, PT, R57, R2, PT ;  /* 0x000000023900720c */ /* 0x000fe40003fc4070 */
[----:B--2---:R-:W-:Y:S02]  /*8b50*/  IABS R14, R53 ;  /* 0x00000035000e7213 */ /* 0x004fe40000000000 */
[----:B------:R-:W-:Y:S02]  /*8b60*/  ISETP.GE.AND P0, PT, R53, RZ, PT ;  /* 0x000000ff3500720c */ /* 0x000fe40003f06270 */
[----:B------:R-:W2:Y:S01]  /*8b70*/  LDL.LU R53, [R1+0x120] ;  /* 0x0001200001357983 */ /* 0x000ea20000300800 */
[----:B------:R-:W-:-:S06]  /*8b80*/  IMAD.HI.U32 R20, R0, R14, RZ ;  /* 0x0000000e00147227 */ /* 0x000fcc00078e00ff */
[----:B------:R-:W-:Y:S02]  /*8b90*/  @!P6 IMAD.IADD R2, R2, 0x1, -R57 ;  /* 0x000000010202e824 */ /* 0x000fe400078e0a39 */
[----:B------:R-:W-:Y:S01]  /*8ba0*/  IMAD.MOV R20, RZ, RZ, -R20 ;  /* 0x000000ffff147224 */ /* 0x000fe200078e0a14 */
[----:B------:R-:W-:-:S03]  /*8bb0*/  IABS R8, R54 ;  /* 0x0000003600087213 */ /* 0x000fc60000000000 */
[C---:B------:R-:W-:Y:S01]  /*8bc0*/  IMAD R14, R57.reuse, R20, R14 ;  /* 0x00000014390e7224 */ /* 0x040fe200078e020e */
[----:B------:R-:W-:Y:S01]  /*8bd0*/  ISETP.GT.U32.AND P6, PT, R57, R2, PT ;  /* 0x000000023900720c */ /* 0x000fe20003fc4070 */
[----:B------:R-:W-:-:S03]  /*8be0*/  IMAD.HI.U32 R7, R0, R8, RZ ;  /* 0x0000000800077227 */ /* 0x000fc600078e00ff */
[----:B------:R-:W-:Y:S01]  /*8bf0*/  ISETP.GT.U32.AND P4, PT, R57, R14, PT ;  /* 0x0000000e3900720c */ /* 0x000fe20003f84070 */
[----:B------:R-:W-:-:S04]  /*8c00*/  IMAD.MOV R7, RZ, RZ, -R7 ;  /* 0x000000ffff077224 */ /* 0x000fc800078e0a07 */
[----:B------:R-:W-:-:S04]  /*8c10*/  IMAD R8, R57, R7, R8 ;  /* 0x0000000739087224 */ /* 0x000fc800078e0208 */
[----:B------:R-:W-:Y:S01]  /*8c20*/  @!P6 IMAD.IADD R2, R2, 0x1, -R57 ;  /* 0x000000010202e824 */ /* 0x000fe200078e0a39 */
[----:B------:R-:W-:-:S03]  /*8c30*/  ISETP.GT.U32.AND P6, PT, R57, R8, PT ;  /* 0x000000083900720c */ /* 0x000fc60003fc4070 */
[----:B------:R-:W-:Y:S01]  /*8c40*/  @!P4 IMAD.IADD R14, R14, 0x1, -R57 ;  /* 0x000000010e0ec824 */ /* 0x000fe200078e0a39 */
[----:B------:R-:W-:Y:S02]  /*8c50*/  ISETP.GT.U32.AND P4, PT, R57, R17, PT ;  /* 0x000000113900720c */ /* 0x000fe40003f84070 */
[----:B----4-:R-:W-:-:S05]  /*8c60*/  IABS R7, R50 ;  /* 0x0000003200077213 */ /* 0x010fca0000000000 */
[----:B------:R-:W-:-:S04]  /*8c70*/  IMAD.HI.U32 R20, R0, R7, RZ ;  /* 0x0000000700147227 */ /* 0x000fc800078e00ff */
[----:B------:R-:W-:Y:S02]  /*8c80*/  IMAD.MOV R20, RZ, RZ, -R20 ;  /* 0x000000ffff147224 */ /* 0x000fe400078e0a14 */
[----:B------:R-:W-:Y:S02]  /*8c90*/  @!P6 IMAD.IADD R8, R8, 0x1, -R57 ;  /* 0x000000010808e824 */ /* 0x000fe400078e0a39 */
[----:B------:R-:W-:Y:S02]  /*8ca0*/  IMAD R7, R57, R20, R7 ;  /* 0x0000001439077224 */ /* 0x000fe400078e0207 */
[----:B------:R-:W-:Y:S01]  /*8cb0*/  @!P4 IMAD.IADD R17, R17, 0x1, -R57 ;  /* 0x000000011111c824 */ /* 0x000fe200078e0a39 */
[C---:B------:R-:W-:Y:S02]  /*8cc0*/  ISETP.GT.U32.AND P5, PT, R57.reuse, R8, PT ;  /* 0x000000083900720c */ /* 0x040fe40003fa4070 */
[----:B------:R-:W-:Y:S01]  /*8cd0*/  ISETP.GT.U32.AND P4, PT, R57, R7, PT ;  /* 0x000000073900720c */ /* 0x000fe20003f84070 */
[----:B------:R-:W-:-:S05]  /*8ce0*/  @!P2 IMAD.MOV R2, RZ, RZ, -R2 ;  /* 0x000000ffff02a224 */ /* 0x000fca00078e0a02 */
[----:B------:R-:W-:Y:S05]  /*8cf0*/  STL [R1+0x3bc], R2 ;  /* 0x0003bc0201007387 */ /* 0x000fea0000100800 */
[--C-:B------:R-:W-:Y:S01]  /*8d00*/  @!P5 IMAD.IADD R8, R8, 0x1, -R57.reuse ;  /* 0x000000010808d824 */ /* 0x100fe200078e0a39 */
[----:B------:R-:W-:Y:S01]  /*8d10*/  ISETP.GE.AND P5, PT, R54, RZ, PT ;  /* 0x000000ff3600720c */ /* 0x000fe20003fa6270 */
[----:B------:R-:W-:Y:S01]  /*8d20*/  @!P4 IMAD.IADD R7, R7, 0x1, -R57 ;  /* 0x000000010707c824 */ /* 0x000fe200078e0a39 */
[----:B------:R-:W4:Y:S01]  /*8d30*/  LDL.LU R54, [R1+0x124] ;  /* 0x0001240001367983 */ /* 0x000f220000300800 */
[----:B------:R-:W-:-:S03]  /*8d40*/  ISETP.GE.AND P4, PT, R50, RZ, PT ;  /* 0x000000ff3200720c */ /* 0x000fc60003f86270 */
[----:B------:R-:W4:Y:S01]  /*8d50*/  LDL.LU R50, [R1+0x128] ;  /* 0x0001280001327983 */ /* 0x000f220000300800 */
[----:B------:R-:W-:-:S05]  /*8d60*/  IABS R4, R25 ;  /* 0x0000001900047213 */ /* 0x000fca0000000000 */
[----:B------:R-:W-:-:S04]  /*8d70*/  IMAD.HI.U32 R11, R0, R4, RZ ;  /* 0x00000004000b7227 */ /* 0x000fc800078e00ff */
[----:B------:R-:W-:-:S04]  /*8d80*/  IMAD.MOV R11, RZ, RZ, -R11 ;  /* 0x000000ffff0b7224 */ /* 0x000fc800078e0a0b */
[----:B------:R-:W-:-:S05]  /*8d90*/  IMAD R4, R57, R11, R4 ;  /* 0x0000000b39047224 */ /* 0x000fca00078e0204 */
[----:B------:R-:W-:Y:S02]  /*8da0*/  ISETP.GT.U32.AND P1, PT, R57, R4, PT ;  /* 0x000000043900720c */ /* 0x000fe40003f24070 */
[----:B---3--:R-:W-:-:S11]  /*8db0*/  IABS R9, R49 ;  /* 0x0000003100097213 */ /* 0x008fd60000000000 */
[----:B------:R-:W-:Y:S01]  /*8dc0*/  @!P1 IMAD.IADD R4, R4, 0x1, -R57 ;  /* 0x0000000104049824 */ /* 0x000fe200078e0a39 */
[----:B------:R-:W-:Y:S01]  /*8dd0*/  ISETP.GT.U32.AND P1, PT, R57, R14, PT ;  /* 0x0000000e3900720c */ /* 0x000fe20003f24070 */
[----:B------:R-:W-:-:S03]  /*8de0*/  IMAD.HI.U32 R6, R0, R9, RZ ;  /* 0x0000000900067227 */ /* 0x000fc600078e00ff */
[----:B------:R-:W-:Y:S01]  /*8df0*/  ISETP.GT.U32.AND P6, PT, R57, R4, PT ;  /* 0x000000043900720c */ /* 0x000fe20003fc4070 */
[----:B------:R-:W-:Y:S02]  /*8e00*/  IMAD.MOV R6, RZ, RZ, -R6 ;  /* 0x000000ffff067224 */ /* 0x000fe400078e0a06 */
[----:B------:R-:W-:-:S06]  /*8e10*/  IMAD.MOV.U32 R12, RZ, RZ, R17 ;  /* 0x000000ffff0c7224 */ /* 0x000fcc00078e0011 */
[----:B------:R-:W-:Y:S01]  /*8e20*/  @!P1 IMAD.IADD R14, R14, 0x1, -R57 ;  /* 0x000000010e0e9824 */ /* 0x000fe200078e0a39 */
[----:B------:R-:W-:Y:S01]  /*8e30*/  ISETP.GE.AND P1, PT, R25, RZ, PT ;  /* 0x000000ff1900720c */ /* 0x000fe20003f26270 */
[C---:B------:R-:W-:Y:S02]  /*8e40*/  IMAD R9, R57.reuse, R6, R9 ;  /* 0x0000000639097224 */ /* 0x040fe400078e0209 */
[----:B0-----:R-:W-:Y:S02]  /*8e50*/  IMAD.MOV.U32 R10, RZ, RZ, R14 ;  /* 0x000000ffff0a7224 */ /* 0x001fe400078e000e */
[----:B------:R-:W-:Y:S02]  /*8e60*/  @!P3 IMAD.MOV R12, RZ, RZ, -R12 ;  /* 0x000000ffff0cb224 */ /* 0x000fe400078e0a0c */
[----:B------:R-:W-:Y:S01]  /*8e70*/  @!P0 IMAD.MOV R10, RZ, RZ, -R10 ;  /* 0x000000ffff0a8224 */ /* 0x000fe200078e0a0a */
[C---:B------:R-:W-:Y:S01]  /*8e80*/  ISETP.GT.U32.AND P0, PT, R57.reuse, R7, PT ;  /* 0x000000073900720c */ /* 0x040fe20003f04070 */
[----:B------:R-:W-:Y:S01]  /*8e90*/  @!P6 IMAD.IADD R4, R4, 0x1, -R57 ;  /* 0x000000010404e824 */ /* 0x000fe200078e0a39 */
[----:B------:R-:W-:Y:S01]  /*8ea0*/  ISETP.GT.U32.AND P6, PT, R57, R9, PT ;  /* 0x000000093900720c */ /* 0x000fe20003fc4070 */
[----:B------:R-:W-:Y:S04]  /*8eb0*/  STL [R1+0x38c], R12 ;  /* 0x00038c0c01007387 */ /* 0x000fe80000100800 */
[----:B------:R0:W-:Y:S01]  /*8ec0*/  STL [R1+0x394], R10 ;  /* 0x0003940a01007387 */ /* 0x0001e20000100800 */
[----:B------:R-:W-:-:S02]  /*8ed0*/  @!P5 IMAD.MOV R8, RZ, RZ, -R8 ;  /* 0x000000ffff08d224 */ /* 0x000fc400078e0a08 */
[----:B0-----:R-:W-:-:S04]  /*8ee0*/  IMAD.MOV.U32 R10, RZ, RZ, R4 ;  /* 0x000000ffff0a7224 */ /* 0x001fc800078e0004 */
[----:B------:R-:W-:Y:S02]  /*8ef0*/  @!P1 IMAD.MOV R10, RZ, RZ, -R10 ;  /* 0x000000ffff0a9224 */ /* 0x000fe400078e0a0a */
[--C-:B------:R-:W-:Y:S02]  /*8f00*/  @!P0 IMAD.IADD R7, R7, 0x1, -R57.reuse ;  /* 0x0000000107078824 */ /* 0x100fe400078e0a39 */
[----:B------:R-:W-:Y:S01]  /*8f10*/  @!P6 IMAD.IADD R9, R9, 0x1, -R57 ;  /* 0x000000010909e824 */ /* 0x000fe200078e0a39 */
[----:B------:R0:W-:Y:S04]  /*8f20*/  STL [R1+0x3b0], R10 ;  /* 0x0003b00a01007387 */ /* 0x0001e80000100800 */
[----:B------:R-:W-:Y:S01]  /*8f30*/  STL [R1+0x3b4], R8 ;  /* 0x0003b40801007387 */ /* 0x000fe20000100800 */
[----:B------:R-:W-:-:S13]  /*8f40*/  ISETP.GT.U32.AND P6, PT, R57, R9, PT ;  /* 0x000000093900720c */ /* 0x000fda0003fc4070 */
[----:B------:R-:W-:Y:S01]  /*8f50*/  @!P6 IMAD.IADD R9, R9, 0x1, -R57 ;  /* 0x000000010909e824 */ /* 0x000fe200078e0a39 */
[----:B------:R-:W-:Y:S02]  /*8f60*/  IABS R11, R52 ;  /* 0x00000034000b7213 */ /* 0x000fe40000000000 */
[----:B-----5:R-:W-:Y:S02]  /*8f70*/  IABS R6, R48 ;  /* 0x0000003000067213 */ /* 0x020fe40000000000 */
[----:B------:R-:W-:Y:S02]  /*8f80*/  ISETP.GE.AND P0, PT, R48, RZ, PT ;  /* 0x000000ff3000720c */ /* 0x000fe40003f06270 */
[----:B------:R-:W3:Y:S01]  /*8f90*/  LDL.LU R48, [R1+0x12c] ;  /* 0x00012c0001307983 */ /* 0x000ee20000300800 */
[----:B------:R-:W-:Y:S01]  /*8fa0*/  IMAD.HI.U32 R20, R0, R6, RZ ;  /* 0x0000000600147227 */ /* 0x000fe200078e00ff */
[----:B------:R-:W-:Y:S02]  /*8fb0*/  IABS R5, R51 ;  /* 0x0000003300057213 */ /* 0x000fe40000000000 */
[----:B------:R-:W-:-:S02]  /*8fc0*/  ISETP.GE.AND P6, PT, R51, RZ, PT ;  /* 0x000000ff3300720c */ /* 0x000fc40003fc6270 */
[----:B------:R-:W5:Y:S01]  /*8fd0*/  LDL.LU R51, [R1+0x130] ;  /* 0x0001300001337983 */ /* 0x000f620000300800 */
[----:B------:R-:W-:-:S04]  /*8fe0*/  IMAD.MOV R20, RZ, RZ, -R20 ;  /* 0x000000ffff147224 */ /* 0x000fc800078e0a14 */
[----:B------:R-:W-:-:S05]  /*8ff0*/  IMAD R6, R57, R20, R6 ;  /* 0x0000001439067224 */ /* 0x000fca00078e0206 */
[----:B------:R-:W-:Y:S01]  /*9000*/  ISETP.GT.U32.AND P1, PT, R57, R6, PT ;  /* 0x000000063900720c */ /* 0x000fe20003f24070 */
[----:B------:R-:W-:-:S04]  /*9010*/  IMAD.HI.U32 R23, R0, R11, RZ ;  /* 0x0000000b00177227 */ /* 0x000fc800078e00ff */
[----:B------:R-:W-:-:S04]  /*9020*/  IMAD.MOV R23, RZ, RZ, -R23 ;  /* 0x000000ffff177224 */ /* 0x000fc800078e0a17 */
[----:B------:R-:W-:-:S04]  /*9030*/  IMAD R11, R57, R23, R11 ;  /* 0x00000017390b7224 */ /* 0x000fc800078e020b */
[----:B------:R-:W-:Y:S01]  /*9040*/  @!P1 IMAD.IADD R6, R6, 0x1, -R57 ;  /* 0x0000000106069824 */ /* 0x000fe200078e0a39 */
[----:B------:R-:W-:Y:S01]  /*9050*/  ISETP.GT.U32.AND P2, PT, R57, R11, PT ;  /* 0x0000000b3900720c */ /* 0x000fe20003f44070 */
[----:B------:R-:W-:-:S12]  /*9060*/  IMAD.HI.U32 R2, R0, R5, RZ ;  /* 0x0000000500027227 */ /* 0x000fd800078e00ff */
[----:B------:R-:W-:Y:S01]  /*9070*/  @!P2 IMAD.IADD R11, R11, 0x1, -R57 ;  /* 0x000000010b0ba824 */ /* 0x000fe200078e0a39 */
[----:B--2---:R-:W-:Y:S02]  /*9080*/  IABS R4, R53 ;  /* 0x0000003500047213 */ /* 0x004fe40000000000 */
[----:B------:R-:W-:Y:S02]  /*9090*/  ISETP.GE.AND P1, PT, R53, RZ, PT ;  /* 0x000000ff3500720c */ /* 0x000fe40003f26270 */
[----:B------:R-:W2:Y:S01]  /*90a0*/  LDL.LU R53, [R1+0x134] ;  /* 0x0001340001357983 */ /* 0x000ea20000300800 */
[C---:B------:R-:W-:Y:S01]  /*90b0*/  ISETP.GT.U32.AND P3, PT, R57.reuse, R11, PT ;  /* 0x0000000b3900720c */ /* 0x040fe20003f64070 */
[----:B------:R-:W-:Y:S01]  /*90c0*/  IMAD.MOV R2, RZ, RZ, -R2 ;  /* 0x000000ffff027224 */ /* 0x000fe200078e0a02 */
[----:B------:R-:W-:Y:S01]  /*90d0*/  ISETP.GE.AND P2, PT, R52, RZ, PT ;  /* 0x000000ff3400720c */ /* 0x000fe20003f46270 */
[----:B------:R-:W2:Y:S02]  /*90e0*/  LDL.LU R25, [R1+0x138] ;  /* 0x0001380001197983 */ /* 0x000ea40000300800 */
[----:B------:R-:W-:-:S08]  /*90f0*/  IMAD R5, R57, R2, R5 ;  /* 0x0000000239057224 */ /* 0x000fd000078e0205 */
[----:B------:R-:W-:Y:S01]  /*9100*/  @!P3 IMAD.IADD R11, R11, 0x1, -R57 ;  /* 0x000000010b0bb824 */ /* 0x000fe200078e0a39 */
[----:B------:R-:W-:-:S03]  /*9110*/  ISETP.GT.U32.AND P3, PT, R57, R5, PT ;  /* 0x000000053900720c */ /* 0x000fc60003f64070 */
[----:B0-----:R-:W-:Y:S01]  /*9120*/  IMAD.MOV.U32 R10, RZ, RZ, R11 ;  /* 0x000000ffff0a7224 */ /* 0x001fe200078e000b */
[----:B------:R-:W-:Y:S02]  /*9130*/  ISETP.GE.AND P5, PT, R49, RZ, PT ;  /* 0x000000ff3100720c */ /* 0x000fe40003fa6270 */
[----:B------:R-:W2:Y:S01]  /*9140*/  LDL.LU R49, [R1+0x13c] ;  /* 0x00013c0001317983 */ /* 0x000ea20000300800 */
[----:B------:R-:W-:-:S06]  /*9150*/  @!P2 IMAD.MOV R10, RZ, RZ, -R10 ;  /* 0x000000ffff0aa224 */ /* 0x000fcc00078e0a0a */
[----:B------:R-:W-:Y:S01]  /*9160*/  @!P3 IMAD.IADD R5, R5, 0x1, -R57 ;  /* 0x000000010505b824 */ /* 0x000fe200078e0a39 */
[----:B------:R-:W-:Y:S01]  /*9170*/  ISETP.GT.U32.AND P3, PT, R57, R6, PT ;  /* 0x000000063900720c */ /* 0x000fe20003f64070 */
[----:B------:R0:W-:Y:S02]  /*9180*/  STL [R1+0x398], R10 ;  /* 0x0003980a01007387 */ /* 0x0001e40000100800 */
[----:B------:R-:W-:Y:S02]  /*9190*/  @!P5 IMAD.MOV R9, RZ, RZ, -R9 ;  /* 0x000000ffff09d224 */ /* 0x000fe400078e0a09 */
[----:B0-----:R-:W-:-:S08]  /*91a0*/  IMAD.MOV.U32 R10, RZ, RZ, R7 ;  /* 0x000000ffff0a7224 */ /* 0x001fd000078e0007 */
[----:B------:R-:W-:Y:S02]  /*91b0*/  @!P3 IMAD.IADD R6, R6, 0x1, -R57 ;  /* 0x000000010606b824 */ /* 0x000fe400078e0a39 */
[----:B------:R-:W-:Y:S02]  /*91c0*/  @!P4 IMAD.MOV R10, RZ, RZ, -R10 ;  /* 0x000000ffff0ac224 */ /* 0x000fe400078e0a0a */
[----:B------:R-:W-:-:S03]  /*91d0*/  @!P0 IMAD.MOV R6, RZ, RZ, -R6 ;  /* 0x000000ffff068224 */ /* 0x000fc600078e0a06 */
[----:B------:R0:W-:Y:S04]  /*91e0*/  STL [R1+0x3ac], R10 ;  /* 0x0003ac0a01007387 */ /* 0x0001e80000100800 */
[----:B------:R-:W-:Y:S04]  /*91f0*/  STL [R1+0x39c], R9 ;  /* 0x00039c0901007387 */ /* 0x000fe80000100800 */
[----:B------:R-:W2:Y:S04]  /*9200*/  LDL.LU R52, [R1+0x140] ;  /* 0x0001400001347983 */ /* 0x000ea80000300800 */
[----:B------:R-:W-:Y:S01]  /*9210*/  STL [R1+0x3a4], R6 ;  /* 0x0003a40601007387 */ /* 0x000fe20000100800 */
[----:B----4-:R-:W-:-:S02]  /*9220*/  IABS R20, R50 ;  /* 0x0000003200147213 */ /* 0x010fc40000000000 */
[----:B------:R-:W-:Y:S02]  /*9230*/  ISETP.GE.AND P3, PT, R50, RZ, PT ;  /* 0x000000ff3200720c */ /* 0x000fe40003f66270 */
[----:B------:R-:W4:Y:S01]  /*9240*/  LDL.LU R50, [R1+0x144] ;  /* 0x0001440001327983 */ /* 0x000f220000300800 */
[----:B------:R-:W-:-:S04]  /*9250*/  IMAD.HI.U32 R8, R0, R4, RZ ;  /* 0x0000000400087227 */ /* 0x000fc800078e00ff */
[----:B------:R-:W-:-:S04]  /*9260*/  IMAD.MOV R8, RZ, RZ, -R8 ;  /* 0x000000ffff087224 */ /* 0x000fc800078e0a08 */
[C---:B------:R-:W-:Y:S01]  /*9270*/  IMAD R4, R57.reuse, R8, R4 ;  /* 0x0000000839047224 */ /* 0x040fe200078e0204 */
[----:B------:R-:W-:Y:S02]  /*9280*/  IABS R2, R54 ;  /* 0x0000003600027213 */ /* 0x000fe40000000000 */
[----:B------:R-:W-:Y:S02]  /*9290*/  ISETP.GE.AND P5, PT, R54, RZ, PT ;  /* 0x000000ff3600720c */ /* 0x000fe40003fa6270 */
[C---:B------:R-:W-:Y:S01]  /*92a0*/  ISETP.GT.U32.AND P4, PT, R57.reuse, R4, PT ;  /* 0x000000043900720c */ /* 0x040fe20003f84070 */
[----:B------:R-:W4:Y:S01]  /*92b0*/  LDL.LU R54, [R1+0x148] ;  /* 0x0001480001367983 */ /* 0x000f220000300800 */
[----:B------:R-:W-:Y:S01]  /*92c0*/  ISETP.GT.U32.AND P2, PT, R57, R5, PT ;  /* 0x000000053900720c */ /* 0x000fe20003f44070 */
[----:B------:R-:W-:-:S04]  /*92d0*/  IMAD.HI.U32 R7, R0, R20, RZ ;  /* 0x0000001400077227 */ /* 0x000fc800078e00ff */
[----:B------:R-:W-:-:S06]  /*92e0*/  IMAD.HI.U32 R8, R0, R2, RZ ;  /* 0x0000000200087227 */ /* 0x000fcc00078e00ff */
[----:B------:R-:W-:Y:S02]  /*92f0*/  @!P4 IMAD.IADD R4, R4, 0x1, -R57 ;  /* 0x000000010404c824 */ /* 0x000fe400078e0a39 */
[----:B------:R-:W-:Y:S02]  /*9300*/  IMAD.MOV R7, RZ, RZ, -R7 ;  /* 0x000000ffff077224 */ /* 0x000fe400078e0a07 */
[----:B------:R-:W-:Y:S01]  /*9310*/  @!P2 IMAD.IADD R5, R5, 0x1, -R57 ;  /* 0x000000010505a824 */ /* 0x000fe200078e0a39 */
[C---:B------:R-:W-:Y:S01]  /*9320*/  ISETP.GT.U32.AND P0, PT, R57.reuse, R4, PT ;  /* 0x000000043900720c */ /* 0x040fe20003f04070 */
[----:B------:R-:W-:Y:S02]  /*9330*/  IMAD.MOV R8, RZ, RZ, -R8 ;  /* 0x000000ffff087224 */ /* 0x000fe400078e0a08 */
[----:B------:R-:W-:Y:S02]  /*9340*/  IMAD R20, R57, R7, R20 ;  /* 0x0000000739147224 */ /* 0x000fe400078e0214 */
[----:B------:R-:W-:-:S02]  /*9350*/  IMAD.MOV.U32 R7, RZ, RZ, R5 ;  /* 0x000000ffff077224 */ /* 0x000fc400078e0005 */
[----:B------:R-:W-:Y:S02]  /*9360*/  IMAD R2, R57, R8, R2 ;  /* 0x0000000839027224 */ /* 0x000fe400078e0202 */
[----:B------:R-:W-:-:S03]  /*9370*/  @!P6 IMAD.MOV R7, RZ, RZ, -R7 ;  /* 0x000000ffff07e224 */ /* 0x000fc600078e0a07 */
[C---:B------:R-:W-:Y:S01]  /*9380*/  ISETP.GT.U32.AND P6, PT, R57.reuse, R2, PT ;  /* 0x000000023900720c */ /* 0x040fe20003fc4070 */
[----:B------:R-:W-:Y:S01]  /*9390*/  @!P0 IMAD.IADD R4, R4, 0x1, -R57 ;  /* 0x0000000104048824 */ /* 0x000fe200078e0a39 */
[----:B------:R-:W-:Y:S01]  /*93a0*/  STL [R1+0x3a0], R7 ;  /* 0x0003a00701007387 */ /* 0x000fe20000100800 */
[----:B------:R-:W-:-:S10]  /*93b0*/  ISETP.GT.U32.AND P0, PT, R57, R20, PT ;  /* 0x000000143900720c */ /* 0x000fd40003f04070 */
[----:B------:R-:W-:-:S03]  /*93c0*/  @!P6 IMAD.IADD R2, R2, 0x1, -R57 ;  /* 0x000000010202e824 */ /* 0x000fc600078e0a39 */
[----:B------:R-:W-:Y:S02]  /*93d0*/  @!P0 IMAD.IADD R20, R20, 0x1, -R57 ;  /* 0x0000000114148824 */ /* 0x000fe400078e0a39 */
[----:B------:R-:W-:Y:S01]  /*93e0*/  ISETP.GT.U32.AND P0, PT, R57, R2, PT ;  /* 0x000000023900720c */ /* 0x000fe20003f04070 */
[----:B0-----:R-:W-:-:S04]  /*93f0*/  IMAD.MOV.U32 R10, RZ, RZ, R4 ;  /* 0x000000ffff0a7224 */ /* 0x001fc800078e0004 */
[----:B------:R-:W-:Y:S01]  /*9400*/  @!P1 IMAD.MOV R10, RZ, RZ, -R10 ;  /* 0x000000ffff0a9224 */ /* 0x000fe200078e0a0a */
[----:B------:R-:W-:-:S07]  /*9410*/  ISETP.GT.U32.AND P1, PT, R57, R20, PT ;  /* 0x000000143900720c */ /* 0x000fce0003f24070 */
[----:B------:R-:W-:-:S06]  /*9420*/  @!P0 IMAD.IADD R2, R2, 0x1, -R57 ;  /* 0x0000000102028824 */ /* 0x000fcc00078e0a39 */
[----:B------:R-:W-:Y:S01]  /*9430*/  @!P1 IMAD.IADD R20, R20, 0x1, -R57 ;  /* 0x0000000114149824 */ /* 0x000fe200078e0a39 */
[----:B---3--:R-:W-:Y:S02]  /*9440*/  ISETP.GE.AND P2, PT, R48, RZ, PT ;  /* 0x000000ff3000720c */ /* 0x008fe40003f46270 */
[----:B------:R-:W-:Y:S02]  /*9450*/  IABS R17, R48 ;  /* 0x0000003000117213 */ /* 0x000fe40000000000 */
[----:B------:R-:W3:Y:S01]  /*9460*/  LDL.LU R48, [R1+0x14c] ;  /* 0x00014c0001307983 */ /* 0x000ee20000300800 */
[----:B-----5:R-:W-:Y:S02]  /*9470*/  ISETP.GE.AND P4, PT, R51, RZ, PT ;  /* 0x000000ff3300720c */ /* 0x020fe40003f86270 */
[----:B------:R-:W-:Y:S02]  /*9480*/  IABS R14, R51 ;  /* 0x00000033000e7213 */ /* 0x000fe40000000000 */
[----:B------:R-:W5:Y:S03]  /*9490*/  LDL.LU R51, [R1+0x150] ;  /* 0x0001500001337983 */ /* 0x000f660000300800 */
[----:B------:R-:W-:Y:S01]  /*94a0*/  IMAD.HI.U32 R5, R0, R14, RZ ;  /* 0x0000000e00057227 */ /* 0x000fe200078e00ff */
[----:B------:R0:W-:Y:S03]  /*94b0*/  STL [R1+0x380], R10 ;  /* 0x0003800a01007387 */ /* 0x0001e60000100800 */
[----:B------:R-:W-:-:S04]  /*94c0*/  IMAD.MOV R5, RZ, RZ, -R5 ;  /* 0x000000ffff057224 */ /* 0x000fc800078e0a05 */
[----:B------:R-:W-:Y:S02]  /*94d0*/  IMAD R14, R57, R5, R14 ;  /* 0x00000005390e7224 */ /* 0x000fe400078e020e */
[----:B0-----:R-:W-:-:S03]  /*94e0*/  IMAD.MOV.U32 R10, RZ, RZ, R2 ;  /* 0x000000ffff0a7224 */ /* 0x001fc600078e0002 */
[----:B------:R-:W-:Y:S01]  /*94f0*/  ISETP.GT.U32.AND P0, PT, R57, R14, PT ;  /* 0x0000000e3900720c */ /* 0x000fe20003f04070 */
[----:B------:R-:W-:-:S05]  /*9500*/  @!P5 IMAD.MOV R10, RZ, RZ, -R10 ;  /* 0x000000ffff0ad224 */ /* 0x000fca00078e0a0a */
[----:B------:R0:W-:Y:S02]  /*9510*/  STL [R1+0x384], R10 ;  /* 0x0003840a01007387 */ /* 0x0001e40000100800 */
[----:B0-----:R-:W-:-:S04]  /*9520*/  IMAD.MOV.U32 R10, RZ, RZ, R20 ;  /* 0x000000ffff0a7224 */ /* 0x001fc800078e0014 */
[----:B------:R-:W-:Y:S02]  /*9530*/  @!P3 IMAD.MOV R10, RZ, RZ, -R10 ;  /* 0x000000ffff0ab224 */ /* 0x000fe400078e0a0a */
[----:B------:R-:W-:-:S03]  /*9540*/  @!P0 IMAD.IADD R14, R14, 0x1, -R57 ;  /* 0x000000010e0e8824 */ /* 0x000fc600078e0a39 */
[----:B------:R0:W-:Y:S01]  /*9550*/  STL [R1+0x37c], R10 ;  /* 0x00037c0a01007387 */ /* 0x0001e20000100800 */
[----:B--2---:R-:W-:Y:S02]  /*9560*/  IABS R11, R53 ;  /* 0x00000035000b7213 */ /* 0x004fe40000000000 */
[----:B------:R-:W-:Y:S02]  /*9570*/  ISETP.GE.AND P0, PT, R53, RZ, PT ;  /* 0x000000ff3500720c */ /* 0x000fe40003f06270 */
[----:B------:R-:W2:Y:S01]  /*9580*/  LDL.LU R53, [R1+0x154] ;  /* 0x0001540001357983 */ /* 0x000ea20000300800 */
[----:B------:R-:W-:-:S04]  /*9590*/  IMAD.HI.U32 R6, R0, R17, RZ ;  /* 0x0000001100067227 */ /* 0x000fc800078e00ff */
[----:B------:R-:W-:-:S04]  /*95a0*/  IMAD.MOV R6, RZ, RZ, -R6 ;  /* 0x000000ffff067224 */ /* 0x000fc800078e0a06 */
[----:B------:R-:W-:-:S05]  /*95b0*/  IMAD R17, R57, R6, R17 ;  /* 0x0000000639117224 */ /* 0x000fca00078e0211 */
[----:B------:R-:W-:Y:S01]  /*95c0*/  ISETP.GT.U32.AND P6, PT, R57, R17, PT ;  /* 0x000000113900720c */ /* 0x000fe20003fc4070 */
[----:B------:R-:W-:Y:S01]  /*95d0*/  IMAD.HI.U32 R7, R0, R11, RZ ;  /* 0x0000000b00077227 */ /* 0x000fe200078e00ff */
[----:B------:R-:W-:-:S03]  /*95e0*/  IABS R8, R49 ;  /* 0x0000003100087213 */ /* 0x000fc60000000000 */
[----:B------:R-:W-:Y:S01]  /*95f0*/  IMAD.MOV R7, RZ, RZ, -R7 ;  /* 0x000000ffff077224 */ /* 0x000fe200078e0a07 */
[----:B------:R-:W-:-:S07]  /*9600*/  IABS R9, R25 ;  /* 0x0000001900097213 */ /* 0x000fce0000000000 */
[----:B------:R-:W-:Y:S02]  /*9610*/  @!P6 IMAD.IADD R17, R17, 0x1, -R57 ;  /* 0x000000011111e824 */ /* 0x000fe400078e0a39 */
[C---:B------:R-:W-:Y:S02]  /*9620*/  IMAD R11, R57.reuse, R7, R11 ;  /* 0x00000007390b7224 */ /* 0x040fe400078e020b */
[C---:B------:R-:W-:Y:S01]  /*9630*/  IMAD.HI.U32 R5, R0.reuse, R8, RZ ;  /* 0x0000000800057227 */ /* 0x040fe200078e00ff */
[C---:B------:R-:W-:Y:S02]  /*9640*/  ISETP.GT.U32.AND P6, PT, R57.reuse, R17, PT ;  /* 0x000000113900720c */ /* 0x040fe40003fc4070 */
[----:B------:R-:W-:Y:S01]  /*9650*/  ISETP.GT.U32.AND P5, PT, R57, R11, PT ;  /* 0x0000000b3900720c */ /* 0x000fe20003fa4070 */
[----:B------:R-:W-:Y:S02]  /*9660*/  IMAD.MOV R5, RZ, RZ, -R5 ;  /* 0x000000ffff057224 */ /* 0x000fe400078e0a05 */
[----:B------:R-:W-:-:S04]  /*9670*/  IMAD.HI.U32 R6, R0, R9, RZ ;  /* 0x0000000900067227 */ /* 0x000fc800078e00ff */
[----:B------:R-:W-:Y:S02]  /*9680*/  IMAD R8, R57, R5, R8 ;  /* 0x0000000539087224 */ /* 0x000fe400078e0208 */
[----:B------:R-:W-:Y:S02]  /*9690*/  IMAD.MOV R6, RZ, RZ, -R6 ;  /* 0x000000ffff067224 */ /* 0x000fe400078e0a06 */
[----:B------:R-:W-:Y:S01]  /*96a0*/  @!P6 IMAD.IADD R17, R17, 0x1, -R57 ;  /* 0x000000011111e824 */ /* 0x000fe200078e0a39 */
[C---:B------:R-:W-:Y:S01]  /*96b0*/  ISETP.GT.U32.AND P6, PT, R57.reuse, R8, PT ;  /* 0x000000083900720c */ /* 0x040fe20003fc4070 */
[----:B------:R-:W-:Y:S02]  /*96c0*/  IMAD R9, R57, R6, R9 ;  /* 0x0000000639097224 */ /* 0x000fe400078e0209 */
[----:B------:R-:W-:Y:S01]  /*96d0*/  @!P5 IMAD.IADD R11, R11, 0x1, -R57 ;  /* 0x000000010b0bd824 */ /* 0x000fe200078e0a39 */
[----:B------:R-:W-:-:S09]  /*96e0*/  ISETP.GT.U32.AND P5, PT, R57, R14, PT ;  /* 0x0000000e3900720c */ /* 0x000fd20003fa4070 */
[----:B------:R-:W-:Y:S01]  /*96f0*/  @!P6 IMAD.IADD R8, R8, 0x1, -R57 ;  /* 0x000000010808e824 */ /* 0x000fe200078e0a39 */
[----:B----4-:R-:W-:-:S05]  /*9700*/  IABS R6, R50 ;  /* 0x0000003200067213 */ /* 0x010fca0000000000 */
[----:B------:R-:W-:-:S04]  /*9710*/  IMAD.HI.U32 R23, R0, R6, RZ ;  /* 0x0000000600177227 */ /* 0x000fc800078e00ff */
[----:B------:R-:W-:-:S04]  /*9720*/  IMAD.MOV R23, RZ, RZ, -R23 ;  /* 0x000000ffff177224 */ /* 0x000fc800078e0a17 */
[C---:B------:R-:W-:Y:S01]  /*9730*/  IMAD R6, R57.reuse, R23, R6 ;  /* 0x0000001739067224 */ /* 0x040fe200078e0206 */
[----:B------:R-:W-:Y:S01]  /*9740*/  ISETP.GT.U32.AND P3, PT, R57, R8, PT ;  /* 0x000000083900720c */ /* 0x000fe20003f64070 */
[----:B------:R-:W-:-:S03]  /*9750*/  @!P5 IMAD.IADD R14, R14, 0x1, -R57 ;  /* 0x000000010e0ed824 */ /* 0x000fc600078e0a39 */
[----:B------:R-:W-:Y:S01]  /*9760*/  ISETP.GT.U32.AND P5, PT, R57, R6, PT ;  /* 0x000000063900720c */ /* 0x000fe20003fa4070 */
[----:B0-----:R-:W-:-:S04]  /*9770*/  IMAD.MOV.U32 R10, RZ, RZ, R17 ;  /* 0x000000ffff0a7224 */ /* 0x001fc800078e0011 */
[----:B------:R-:W-:-:S04]  /*9780*/  @!P2 IMAD.MOV R10, RZ, RZ, -R10 ;  /* 0x000000ffff0aa224 */ /* 0x000fc800078e0a0a */
[--C-:B------:R-:W-:Y:S01]  /*9790*/  @!P3 IMAD.IADD R8, R8, 0x1, -R57.reuse ;  /* 0x000000010808b824 */ /* 0x100fe200078e0a39 */
[----:B------:R0:W-:Y:S01]  /*97a0*/  STL [R1+0x378], R10 ;  /* 0x0003780a01007387 */ /* 0x0001e20000100800 */
[----:B------:R-:W-:Y:S02]  /*97b0*/  ISETP.GE.AND P3, PT, R49, RZ, PT ;  /* 0x000000ff3100720c */ /* 0x000fe40003f66270 */
[----:B------:R-:W-:Y:S01]  /*97c0*/  @!P5 IMAD.IADD R6, R6, 0x1, -R57 ;  /* 0x000000010606d824 */ /* 0x000fe200078e0a39 */
[----:B------:R-:W4:Y:S01]  /*97d0*/  LDL.LU R49, [R1+0x158] ;  /* 0x0001580001317983 */ /* 0x000f220000300800 */
[----:B------:R-:W-:-:S03]  /*97e0*/  ISETP.GE.AND P5, PT, R50, RZ, PT ;  /* 0x000000ff3200720c */ /* 0x000fc60003fa6270 */
[----:B------:R-:W4:Y:S01]  /*97f0*/  LDL.LU R50, [R1+0x15c] ;  /* 0x00015c0001327983 */ /* 0x000f220000300800 */
[----:B------:R-:W-:Y:S02]  /*9800*/  ISETP.GT.U32.AND P1, PT, R57, R9, PT ;  /* 0x000000093900720c */ /* 0x000fe40003f24070 */
[----:B------:R-:W-:Y:S02]  /*9810*/  IABS R7, R52 ;  /* 0x0000003400077213 */ /* 0x000fe40000000000 */
[----:B------:R-:W-:-:S09]  /*9820*/  IABS R5, R54 ;  /* 0x0000003600057213 */ /* 0x000fd20000000000 */
[----:B------:R-:W-:Y:S01]  /*9830*/  @!P1 IMAD.IADD R9, R9, 0x1, -R57 ;  /* 0x0000000109099824 */ /* 0x000fe200078e0a39 */
[----:B------:R-:W-:Y:S01]  /*9840*/  ISETP.GT.U32.AND P1, PT, R57, R11, PT ;  /* 0x0000000b3900720c */ /* 0x000fe20003f24070 */
[----:B------:R-:W-:-:S03]  /*9850*/  IMAD.HI.U32 R2, R0, R7, RZ ;  /* 0x0000000700027227 */ /* 0x000fc600078e00ff */
[----:B------:R-:W-:Y:S01]  /*9860*/  ISETP.GT.U32.AND P6, PT, R57, R9, PT ;  /* 0x000000093900720c */ /* 0x000fe20003fc4070 */
[----:B------:R-:W-:-:S04]  /*9870*/  IMAD.HI.U32 R4, R0, R5, RZ ;  /* 0x0000000500047227 */ /* 0x000fc800078e00ff */
[----:B------:R-:W-:Y:S02]  /*9880*/  IMAD.MOV R2, RZ, RZ, -R2 ;  /* 0x000000ffff027224 */ /* 0x000fe400078e0a02 */
[----:B------:R-:W-:Y:S02]  /*9890*/  IMAD.MOV R4, RZ, RZ, -R4 ;  /* 0x000000ffff047224 */ /* 0x000fe400078e0a04 */
[----:B------:R-:W-:Y:S01]  /*98a0*/  @!P1 IMAD.IADD R11, R11, 0x1, -R57 ;  /* 0x000000010b0b9824 */ /* 0x000fe200078e0a39 */
[----:B------:R-:W-:Y:S01]  /*98b0*/  ISETP.GE.AND P1, PT, R25, RZ, PT ;  /* 0x000000ff1900720c */ /* 0x000fe20003f26270 */
[----:B------:R-:W-:Y:S02]  /*98c0*/  IMAD.MOV.U32 R12, RZ, RZ, R14 ;  /* 0x000000ffff0c7224 */ /* 0x000fe400078e000e */
[----:B------:R-:W-:Y:S02]  /*98d0*/  IMAD R2, R57, R2, R7 ;  /* 0x0000000239027224 */ /* 0x000fe400078e0207 */
[----:B0-----:R-:W-:-:S02]  /*98e0*/  IMAD.MOV.U32 R10, RZ, RZ, R11 ;  /* 0x000000ffff0a7224 */ /* 0x001fc400078e000b */
[C---:B------:R-:W-:Y:S02]  /*98f0*/  IMAD R7, R57.reuse, R4, R5 ;  /* 0x0000000439077224 */ /* 0x040fe400078e0205 */
[----:B------:R-:W-:Y:S02]  /*9900*/  @!P4 IMAD.MOV R12, RZ, RZ, -R12 ;  /* 0x000000ffff0cc224 */ /* 0x000fe400078e0a0c */
[----:B------:R-:W-:Y:S01]  /*9910*/  @!P0 IMAD.MOV R10, RZ, RZ, -R10 ;  /* 0x000000ffff0a8224 */ /* 0x000fe200078e0a0a */
[----:B------:R-:W-:Y:S01]  /*9920*/  ISETP.GT.U32.AND P0, PT, R57, R6, PT ;  /* 0x000000063900720c */ /* 0x000fe20003f04070 */
[----:B------:R-:W-:Y:S01]  /*9930*/  @!P6 IMAD.IADD R9, R9, 0x1, -R57 ;  /* 0x000000010909e824 */ /* 0x000fe200078e0a39 */
[----:B------:R-:W-:Y:S01]  /*9940*/  ISETP.GT.U32.AND P6, PT, R57, R7, PT ;  /* 0x000000073900720c */ /* 0x000fe20003fc4070 */
[----:B------:R-:W-:Y:S02]  /*9950*/  STL [R1+0x374], R12 ;  /* 0x0003740c01007387 */ /* 0x000fe40000100800 */
[----:B------:R-:W-:-:S02]  /*9960*/  IMAD.MOV.U32 R11, RZ, RZ, R9 ;  /* 0x000000ffff0b7224 */ /* 0x000fc400078e0009 */
[----:B------:R0:W-:Y:S02]  /*9970*/  STL [R1+0x370], R10 ;  /* 0x0003700a01007387 */ /* 0x0001e40000100800 */
[----:B------:R-:W-:Y:S02]  /*9980*/  @!P1 IMAD.MOV R11, RZ, RZ, -R11 ;  /* 0x000000ffff0b9224 */ /* 0x000fe400078e0a0b */
[----:B0-----:R-:W-:-:S04]  /*9990*/  IMAD.MOV.U32 R10, RZ, RZ, R8 ;  /* 0x000000ffff0a7224 */ /* 0x001fc800078e0008 */
[----:B------:R-:W-:Y:S01]  /*99a0*/  @!P3 IMAD.MOV R10, RZ, RZ, -R10 ;  /* 0x000000ffff0ab224 */ /* 0x000fe200078e0a0a */
[----:B------:R-:W-:Y:S01]  /*99b0*/  STL [R1+0x36c], R11 ;  /* 0x00036c0b01007387 */ /* 0x000fe20000100800 */
[--C-:B------:R-:W-:Y:S02]  /*99c0*/  @!P0 IMAD.IADD R6, R6, 0x1, -R57.reuse ;  /* 0x0000000106068824 */ /* 0x100fe400078e0a39 */
[----:B------:R-:W-:Y:S01]  /*99d0*/  @!P6 IMAD.IADD R7, R7, 0x1, -R57 ;  /* 0x000000010707e824 */ /* 0x000fe200078e0a39 */
[----:B------:R0:W-:Y:S04]  /*99e0*/  STL [R1+0x368], R10 ;  /* 0x0003680a01007387 */ /* 0x0001e80000100800 */
[----:B------:R-:W-:-:S13]  /*99f0*/  ISETP.GT.U32.AND P6, PT, R57, R7, PT ;  /* 0x000000073900720c */ /* 0x000fda0003fc4070 */
[----:B------:R-:W-:Y:S01]  /*9a00*/  @!P6 IMAD.IADD R7, R7, 0x1, -R57 ;  /* 0x000000010707e824 */ /* 0x000fe200078e0a39 */
[----:B---3--:R-:W-:Y:S02]  /*9a10*/  IABS R5, R48 ;  /* 0x0000003000057213 */ /* 0x008fe40000000000 */
[----:B------:R-:W-:Y:S02]  /*9a20*/  ISETP.GE.AND P0, PT, R48, RZ, PT ;  /* 0x000000ff3000720c */ /* 0x000fe40003f06270 */
[----:B------:R-:W3:Y:S01]  /*9a30*/  LDL.LU R48, [R1+0x170] ;  /* 0x0001700001307983 */ /* 0x000ee20000300800 */
[----:B------:R-:W-:Y:S01]  /*9a40*/  IMAD.HI.U32 R20, R0, R5, RZ ;  /* 0x0000000500147227 */ /* 0x000fe200078e00ff */
[----:B-----5:R-:W-:Y:S02]  /*9a50*/  IABS R4, R51 ;  /* 0x0000003300047213 */ /* 0x020fe40000000000 */
[----:B------:R-:W-:Y:S02]  /*9a60*/  ISETP.GE.AND P6, PT, R51, RZ, PT ;  /* 0x000000ff3300720c */ /* 0x000fe40003fc6270 */
[----:B------:R-:W5:Y:S01]  /*9a70*/  LDL.LU R51, [R1+0x174] ;  /* 0x0001740001337983 */ /* 0x000f620000300800 */
[----:B------:R-:W-:-:S04]  /*9a80*/  IMAD.MOV R20, RZ, RZ, -R20 ;  /* 0x000000ffff147224 */ /* 0x000fc800078e0a14 */
[----:B------:R-:W-:-:S05]  /*9a90*/  IMAD R5, R57, R20, R5 ;  /* 0x0000001439057224 */ /* 0x000fca00078e0205 */
[----:B------:R-:W-:-:S13]  /*9aa0*/  ISETP.GT.U32.AND P1, PT, R57, R5, PT ;  /* 0x000000053900720c */ /* 0x000fda0003f24070 */
[--C-:B------:R-:W-:Y:S01]  /*9ab0*/  @!P1 IMAD.IADD R5, R5, 0x1, -R57.reuse ;  /* 0x0000000105059824 */ /* 0x100fe200078e0a39 */
[----:B--2---:R-:W-:Y:S02]  /*9ac0*/  IABS R9, R53 ;  /* 0x0000003500097213 */ /* 0x004fe40000000000 */
[----:B------:R-:W-:Y:S02]  /*9ad0*/  ISETP.GE.AND P1, PT, R53, RZ, PT ;  /* 0x000000ff3500720c */ /* 0x000fe40003f26270 */
[----:B------:R-:W2:Y:S01]  /*9ae0*/  LDL.LU R53, [R1+0x178] ;  /* 0x0001780001357983 */ /* 0x000ea20000300800 */
[C---:B------:R-:W-:Y:S01]  /*9af0*/  ISETP.GT.U32.AND P2, PT, R57.reuse, R2, PT ;  /* 0x000000023900720c */ /* 0x040fe20003f44070 */
[----:B------:R-:W-:Y:S01]  /*9b00*/  IMAD.HI.U32 R17, R0, R4, RZ ;  /* 0x0000000400117227 */ /* 0x000fe200078e00ff */
[----:B------:R-:W-:Y:S01]  /*9b10*/  ISETP.GE.AND P3, PT, R54, RZ, PT ;  /* 0x000000ff3600720c */ /* 0x000fe20003f66270 */
[----:B------:R-:W2:Y:S10]  /*9b20*/  LDL.LU R25, [R1+0x17c] ;  /* 0x00017c0001197983 */ /* 0x000eb40000300800 */
[----:B------:R-:W-:Y:S01]  /*9b30*/  @!P2 IMAD.IADD R2, R2, 0x1, -R57 ;  /* 0x000000010202a824 */ /* 0x000fe200078e0a39 */
[----:B------:R-:W2:Y:S04]  /*9b40*/  LDL.LU R54, [R1+0x1b0] ;  /* 0x0001b00001367983 */ /* 0x000ea80000300800 */
[----:B------:R-:W-:Y:S01]  /*9b50*/  ISETP.GT.U32.AND P4, PT, R57, R2, PT ;  /* 0x000000023900720c */ /* 0x000fe20003f84070 */
[----:B------:R-:W-:-:S04]  /*9b60*/  IMAD.MOV R14, RZ, RZ, -R17 ;  /* 0x000000ffff0e7224 */ /* 0x000fc800078e0a11 */
[----:B------:R-:W-:-:S08]  /*9b70*/  IMAD R8, R57, R14, R4 ;  /* 0x0000000e39087224 */ /* 0x000fd000078e0204 */
[----:B------:R-:W-:Y:S01]  /*9b80*/  @!P4 IMAD.IADD R2, R2, 0x1, -R57 ;  /* 0x000000010202c824 */ /* 0x000fe200078e0a39 */
[----:B------:R-:W-:Y:S02]  /*9b90*/  ISETP.GT.U32.AND P4, PT, R57, R8, PT ;  /* 0x000000083900720c */ /* 0x000fe40003f84070 */
[----:B------:R-:W-:-:S11]  /*9ba0*/  ISETP.GE.AND P2, PT, R52, RZ, PT ;  /* 0x000000ff3400720c */ /* 0x000fd60003f46270 */
[----:B------:R-:W-:Y:S01]  /*9bb0*/  @!P4 IMAD.IADD R8, R8, 0x1, -R57 ;  /* 0x000000010808c824 */ /* 0x000fe200078e0a39 */
[----:B------:R-:W-:Y:S01]  /*9bc0*/  ISETP.GT.U32.AND P4, PT, R57, R5, PT ;  /* 0x000000053900720c */ /* 0x000fe20003f84070 */
[----:B0-----:R-:W-:Y:S02]  /*9bd0*/  IMAD.MOV.U32 R10, RZ, RZ, R6 ;  /* 0x000000ffff0a7224 */ /* 0x001fe400078e0006 */
[----:B------:R-:W-:Y:S02]  /*9be0*/  @!P2 IMAD.MOV R2, RZ, RZ, -R2 ;  /* 0x000000ffff02a224 */ /* 0x000fe400078e0a02 */
[----:B------:R-:W-:Y:S02]  /*9bf0*/  @!P5 IMAD.MOV R10, RZ, RZ, -R10 ;  /* 0x000000ffff0ad224 */ /* 0x000fe400078e0a0a */
[----:B------:R-:W-:Y:S01]  /*9c00*/  @!P3 IMAD.MOV R7, RZ, RZ, -R7 ;  /* 0x000000ffff07b224 */ /* 0x000fe200078e0a07 */
[----:B------:R0:W-:Y:S05]  /*9c10*/  STL [R1+0x364], R2 ;  /* 0x0003640201007387 */ /* 0x0001ea0000100800 */
[----:B------:R-:W-:Y:S01]  /*9c20*/  @!P4 IMAD.IADD R5, R5, 0x1, -R57 ;  /* 0x000000010505c824 */ /* 0x000fe200078e0a39 */
[----:B------:R-:W-:Y:S03]  /*9c30*/  STL [R1+0x360], R10 ;  /* 0x0003600a01007387 */ /* 0x000fe60000100800 */
[----:B------:R-:W-:Y:S01]  /*9c40*/  @!P0 IMAD.MOV R5, RZ, RZ, -R5 ;  /* 0x000000ffff058224 */ /* 0x000fe200078e0a05 */
[----:B------:R1:W-:Y:S04]  /*9c50*/  STL [R1+0x35c], R7 ;  /* 0x00035c0701007387 */ /* 0x0003e80000100800 */
[----:B------:R-:W2:Y:S04]  /*9c60*/  LDL.LU R52, [R1+0x1b4] ;  /* 0x0001b40001347983 */ /* 0x000ea80000300800 */
[----:B------:R5:W-:Y:S01]  /*9c70*/  STL [R1+0x354], R5 ;  /* 0x0003540501007387 */ /* 0x000be20000100800 */
[----:B----4-:R-:W-:-:S02]  /*9c80*/  IABS R20, R50 ;  /* 0x0000003200147213 */ /* 0x010fc40000000000 */
[----:B------:R-:W-:Y:S02]  /*9c90*/  ISETP.GE.AND P4, PT, R50, RZ, PT ;  /* 0x000000ff3200720c */ /* 0x000fe40003f86270 */
[----:B------:R-:W4:Y:S01]  /*9ca0*/  LDL.LU R50, [R1+0x1b8] ;  /* 0x0001b80001327983 */ /* 0x000f220000300800 */
[----:B------:R-:W-:-:S04]  /*9cb0*/  IMAD.MOV.U32 R4, RZ, RZ, R9 ;  /* 0x000000ffff047224 */ /* 0x000fc800078e0009 */
[----:B------:R-:W-:-:S04]  /*9cc0*/  IMAD.HI.U32 R11, R0, R4, RZ ;  /* 0x00000004000b7227 */ /* 0x000fc800078e00ff */
[----:B------:R-:W-:-:S04]  /*9cd0*/  IMAD.MOV R11, RZ, RZ, -R11 ;  /* 0x000000ffff0b7224 */ /* 0x000fc800078e0a0b */
[----:B------:R-:W-:Y:S01]  /*9ce0*/  IMAD R4, R57, R11, R4 ;  /* 0x0000000b39047224 */ /* 0x000fe200078e0204 */
[----:B------:R-:W-:Y:S02]  /*9cf0*/  IABS R9, R49 ;  /* 0x0000003100097213 */ /* 0x000fe40000000000 */
[----:B------:R-:W-:Y:S02]  /*9d00*/  ISETP.GE.AND P3, PT, R49, RZ, PT ;  /* 0x000000ff3100720c */ /* 0x000fe40003f66270 */
[C---:B------:R-:W-:Y:S01]  /*9d10*/  ISETP.GT.U32.AND P5, PT, R57.reuse, R4, PT ;  /* 0x000000043900720c */ /* 0x040fe20003fa4070 */
[----:B------:R-:W4:Y:S01]  /*9d20*/  LDL.LU R49, [R1+0x1bc] ;  /* 0x0001bc0001317983 */ /* 0x000f220000300800 */
[----:B------:R-:W-:Y:S01]  /*9d30*/  ISETP.GT.U32.AND P2, PT, R57, R8, PT ;  /* 0x000000083900720c */ /* 0x000fe20003f44070 */
[----:B0-----:R-:W-:-:S04]  /*9d40*/  IMAD.HI.U32 R2, R0, R9, RZ ;  /* 0x0000000900027227 */ /* 0x001fc800078e00ff */
[----:B------:R-:W-:-:S06]  /*9d50*/  IMAD.HI.U32 R6, R0, R20, RZ ;  /* 0x0000001400067227 */ /* 0x000fcc00078e00ff */
[--C-:B------:R-:W-:Y:S02]  /*9d60*/  @!P5 IMAD.IADD R4, R4, 0x1, -R57.reuse ;  /* 0x000000010404d824 */ /* 0x100fe400078e0a39 */
[----:B------:R-:W-:Y:S02]  /*9d70*/  @!P2 IMAD.IADD R8, R8, 0x1, -R57 ;  /* 0x000000010808a824 */ /* 0x000fe400078e0a39 */
[----:B------:R-:W-:Y:S01]  /*9d80*/  IMAD.MOV R2, RZ, RZ, -R2 ;  /* 0x000000ffff027224 */ /* 0x000fe200078e0a02 */
[C---:B------:R-:W-:Y:S01]  /*9d90*/  ISETP.GT.U32.AND P0, PT, R57.reuse, R4, PT ;  /* 0x000000043900720c */ /* 0x040fe20003f04070 */
[----:B-1----:R-:W-:Y:S02]  /*9da0*/  IMAD.MOV.U32 R7, RZ, RZ, R8 ;  /* 0x000000ffff077224 */ /* 0x002fe400078e0008 */
[----:B------:R-:W-:Y:S02]  /*9db0*/  IMAD.MOV R6, RZ, RZ, -R6 ;  /* 0x000000ffff067224 */ /* 0x000fe400078e0a06 */
[----:B------:R-:W-:-:S02]  /*9dc0*/  IMAD R2, R57, R2, R9 ;  /* 0x0000000239027224 */ /* 0x000fc400078e0209 */
[----:B------:R-:W-:Y:S02]  /*9dd0*/  @!P6 IMAD.MOV R7, RZ, RZ, -R7 ;  /* 0x000000ffff07e224 */ /* 0x000fe400078e0a07 */
[C---:B------:R-:W-:Y:S01]  /*9de0*/  IMAD R20, R57.reuse, R6, R20 ;  /* 0x0000000639147224 */ /* 0x040fe200078e0214 */
[C---:B------:R-:W-:Y:S02]  /*9df0*/  ISETP.GT.U32.AND P6, PT, R57.reuse, R2, PT ;  /* 0x000000023900720c */ /* 0x040fe40003fc4070 */
[----:B------:R-:W-:Y:S01]  /*9e00*/  STL [R1+0x350], R7 ;  /* 0x0003500701007387 */ /* 0x000fe20000100800 */
[----:B------:R-:W-:Y:S01]  /*9e10*/  @!P0 IMAD.IADD R4, R4, 0x1, -R57 ;  /* 0x0000000104048824 */ /* 0x000fe200078e0a39 */
[----:B------:R-:W-:-:S09]  /*9e20*/  ISETP.GT.U32.AND P0, PT, R57, R20, PT ;  /* 0x000000143900720c */ /* 0x000fd20003f04070 */
[----:B------:R-:W-:-:S04]  /*9e30*/  @!P6 IMAD.IADD R2, R2, 0x1, -R57 ;  /* 0x000000010202e824 */ /* 0x000fc800078e0a39 */
[----:B------:R-:W-:Y:S01]  /*9e40*/  @!P0 IMAD.IADD R20, R20, 0x1, -R57 ;  /* 0x0000000114148824 */ /* 0x000fe200078e0a39 */
[----:B------:R-:W-:Y:S01]  /*9e50*/  ISETP.GT.U32.AND P0, PT, R57, R2, PT ;  /* 0x000000023900720c */ /* 0x000fe20003f04070 */
[----:B------:R-:W-:-:S04]  /*9e60*/  IMAD.MOV.U32 R10, RZ, RZ, R4 ;  /* 0x000000ffff0a7224 */ /* 0x000fc800078e0004 */
[----:B------:R-:W-:Y:S01]  /*9e70*/  @!P1 IMAD.MOV R10, RZ, RZ, -R10 ;  /* 0x000000ffff0a9224 */ /* 0x000fe200078e0a0a */
[----:B------:R-:W-:-:S07]  /*9e80*/  ISETP.GT.U32.AND P1, PT, R57, R20, PT ;  /* 0x000000143900720c */ /* 0x000fce0003f24070 */
        /* <DEDUP_REMOVED lines=13> */
[----:B------:R-:W-:Y:S02]  /*9f60*/  @!P3 IMAD.MOV R10, RZ, RZ, -R10 ;  /* 0x000000ffff0ab224 */ /* 0x000fe400078e0a0a */
[----:B------:R-:W-:-:S03]  /*9f70*/  @!P1 IMAD.IADD R20, R20, 0x1, -R57 ;  /* 0x0000000114149824 */ /* 0x000fc600078e0a39 */
        /* <DEDUP_REMOVED lines=15> */
[----:B------:R-:W-:Y:S01]  /*a070*/  IABS R9, R25 ;  /* 0x0000001900097213 */ /* 0x000fe20000000000 */
[----:B------:R-:W-:-:S06]  /*a080*/  IMAD.HI.U32 R5, R0, R8, RZ ;  /* 0x0000000800057227 */ /* 0x000fcc00078e00ff */
[----:B------:R-:W-:Y:S02]  /*a090*/  @!P6 IMAD.IADD R17, R17, 0x1, -R57 ;  /* 0x000000011111e824 */ /* 0x000fe400078e0a39 */
[----:B------:R-:W-:-:S03]  /*a0a0*/  IMAD R11, R57, R7, R11 ;  /* 0x00000007390b7224 */ /* 0x000fc600078e020b */
[C---:B------:R-:W-:Y:S01]  /*a0b0*/  ISETP.GT.U32.AND P6, PT, R57.reuse, R17, PT ;  /* 0x000000113900720c */ /* 0x040fe20003fc4070 */
[----:B------:R-:W-:Y:S01]  /*a0c0*/  IMAD.MOV R5, RZ, RZ, -R5 ;  /* 0x000000ffff057224 */ /* 0x000fe200078e0a05 */
[----:B------:R-:W-:Y:S01]  /*a0d0*/  ISETP.GT.U32.AND P3, PT, R57, R11, PT ;  /* 0x0000000b3900720c */ /* 0x000fe20003f64070 */
[----:B------:R-:W-:-:S04]  /*a0e0*/  IMAD.HI.U32 R6, R0, R9, RZ ;  /* 0x0000000900067227 */ /* 0x000fc800078e00ff */
[----:B------:R-:W-:Y:S02]  /*a0f0*/  IMAD R8, R57, R5, R8 ;  /* 0x0000000539087224 */ /* 0x000fe400078e0208 */
[----:B------:R-:W-:-:S04]  /*a100*/  IMAD.MOV R6, RZ, RZ, -R6 ;  /* 0x000000ffff067224 */ /* 0x000fc800078e0a06 */
[----:B------:R-:W-:Y:S01]  /*a110*/  @!P6 IMAD.IADD R17, R17, 0x1, -R57 ;  /* 0x000000011111e824 */ /* 0x000fe200078e0a39 */
[C---:B------:R-:W-:Y:S01]  /*a120*/  ISETP.GT.U32.AND P6, PT, R57.reuse, R8, PT ;  /* 0x000000083900720c */ /* 0x040fe20003fc4070 */
[----:B------:R-:W-:Y:S02]  /*a130*/  IMAD R9, R57, R6, R9 ;  /* 0x0000000639097224 */ /* 0x000fe400078e0209 */
[----:B------:R-:W-:Y:S01]  /*a140*/  @!P3 IMAD.IADD R11, R11, 0x1, -R57 ;  /* 0x000000010b0bb824 */ /* 0x000fe200078e0a39 */
[----:B------:R-:W-:-:S09]  /*a150*/  ISETP.GT.U32.AND P3, PT, R57, R14, PT ;  /* 0x0000000e3900720c */ /* 0x000fd20003f64070 */
[----:B------:R-:W-:-:S04]  /*a160*/  @!P6 IMAD.IADD R8, R8, 0x1, -R57 ;  /* 0x000000010808e824 */ /* 0x000fc800078e0a39 */
[----:B------:R-:W-:Y:S01]  /*a170*/  @!P3 IMAD.IADD R14, R14, 0x1, -R57 ;  /* 0x000000010e0eb824 */ /* 0x000fe200078e0a39 */
[----:B------:R-:W-:Y:S01]  /*a180*/  ISETP.GT.U32.AND P4, PT, R57, R8, PT ;  /* 0x000000083900720c */ /* 0x000fe20003f84070 */
[----:B0-----:R-:W-:-:S04]  /*a190*/  IMAD.MOV.U32 R10, RZ, RZ, R17 ;  /* 0x000000ffff0a7224 */ /* 0x001fc800078e0011 */
[----:B------:R-:W-:-:S05]  /*a1a0*/  @!P2 IMAD.MOV R10, RZ, RZ, -R10 ;  /* 0x000000ffff0aa224 */ /* 0x000fca00078e0a0a */
[----:B------:R0:W-:Y:S03]  /*a1b0*/  STL [R1+0x340], R10 ;  /* 0x0003400a01007387 */ /* 0x0001e60000100800 */
[----:B------:R-:W-:Y:S01]  /*a1c0*/  @!P4 IMAD.IADD R8, R8, 0x1, -R57 ;  /* 0x000000010808c824 */ /* 0x000fe200078e0a39 */
[----:B------:R-:W-:Y:S02]  /*a1d0*/  ISETP.GE.AND P4, PT, R54, RZ, PT ;  /* 0x000000ff3600720c */ /* 0x000fe40003f86270 */
[----:B------:R-:W2:Y:S01]  /*a1e0*/  LDL.LU R54, [R1+0x1dc] ;  /* 0x0001dc0001367983 */ /* 0x000ea20000300800 */
[----:B----4-:R-:W-:-:S05]  /*a1f0*/  IABS R6, R50 ;  /* 0x0000003200067213 */ /* 0x010fca0000000000 */
[----:B------:R-:W-:-:S04]  /*a200*/  IMAD.HI.U32 R23, R0, R6, RZ ;  /* 0x0000000600177227 */ /* 0x000fc800078e00ff */
[----:B------:R-:W-:-:S04]  /*a210*/  IMAD.MOV R23, RZ, RZ, -R23 ;  /* 0x000000ffff177224 */ /* 0x000fc800078e0a17 */
[----:B------:R-:W-:-:S05]  /*a220*/  IMAD R6, R57, R23, R6 ;  /* 0x0000001739067224 */ /* 0x000fca00078e0206 */
[----:B------:R-:W-:-:S13]  /*a230*/  ISETP.GT.U32.AND P3, PT, R57, R6, PT ;  /* 0x000000063900720c */ /* 0x000fda0003f64070 */
[----:B------:R-:W-:Y:S01]  /*a240*/  @!P3 IMAD.IADD R6, R6, 0x1, -R57 ;  /* 0x000000010606b824 */ /* 0x000fe200078e0a39 */
[----:B------:R-:W-:Y:S02]  /*a250*/  ISETP.GE.AND P3, PT, R50, RZ, PT ;  /* 0x000000ff3200720c */ /* 0x000fe40003f66270 */
[----:B------:R-:W4:Y:S01]  /*a260*/  LDL.LU R50, [R1+0x1f0] ;  /* 0x0001f00001327983 */ /* 0x000f220000300800 */
[----:B------:R-:W-:Y:S02]  /*a270*/  ISETP.GT.U32.AND P1, PT, R57, R9, PT ;  /* 0x000000093900720c */ /* 0x000fe40003f24070 */
[----:B------:R-:W-:-:S11]  /*a280*/  IABS R5, R49 ;  /* 0x0000003100057213 */ /* 0x000fd60000000000 */
        /* <DEDUP_REMOVED lines=12> */
[----:B------:R-:W-:Y:S01]  /*a350*/  ISETP.GT.U32.AND P0, PT, R57, R6, PT ;  /* 0x000000063900720c */ /* 0x000fe20003f04070 */
        /* <DEDUP_REMOVED lines=11> */
[----:B------:R-:W-:-:S02]  /*a410*/  IABS R7, R52 ;  /* 0x0000003400077213 */ /* 0x000fc40000000000 */
[----:B------:R-:W-:Y:S02]  /*a420*/  ISETP.GT.U32.AND P6, PT, R57, R5, PT ;  /* 0x000000053900720c */ /* 0x000fe40003fc4070 */
[----:B---3--:R-:W-:Y:S02]  /*a430*/  IABS R4, R48 ;  /* 0x0000003000047213 */ /* 0x008fe40000000000 */
[----:B------:R-:W-:Y:S02]  /*a440*/  ISETP.GE.AND P0, PT, R48, RZ, PT ;  /* 0x000000ff3000720c */ /* 0x000fe40003f06270 */
[----:B------:R-:W3:Y:S01]  /*a450*/  LDL.LU R48, [R1+0x1f4] ;  /* 0x0001f40001307983 */ /* 0x000ee20000300800 */
[----:B------:R-:W-:-:S04]  /*a460*/  IMAD.HI.U32 R2, R0, R7, RZ ;  /* 0x0000000700027227 */ /* 0x000fc800078e00ff */
[----:B------:R-:W-:Y:S02]  /*a470*/  IMAD.MOV R2, RZ, RZ, -R2 ;  /* 0x000000ffff027224 */ /* 0x000fe400078e0a02 */
[----:B------:R-:W-:Y:S02]  /*a480*/  @!P6 IMAD.IADD R5, R5, 0x1, -R57 ;  /* 0x000000010505e824 */ /* 0x000fe400078e0a39 */
[----:B------:R-:W-:Y:S01]  /*a490*/  IMAD R2, R57, R2, R7 ;  /* 0x0000000239027224 */ /* 0x000fe200078e0207 */
[----:B-----5:R-:W-:Y:S02]  /*a4a0*/  IABS R7, R51 ;  /* 0x0000003300077213 */ /* 0x020fe40000000000 */
[----:B------:R-:W-:Y:S02]  /*a4b0*/  ISETP.GE.AND P6, PT, R51, RZ, PT ;  /* 0x000000ff3300720c */ /* 0x000fe40003fc6270 */
[----:B------:R-:W5:Y:S01]  /*a4c0*/  LDL.LU R51, [R1+0x1f8] ;  /* 0x0001f80001337983 */ /* 0x000f620000300800 */
[----:B------:R-:W-:-:S04]  /*a4d0*/  IMAD.HI.U32 R20, R0, R4, RZ ;  /* 0x0000000400147227 */ /* 0x000fc800078e00ff */
[----:B------:R-:W-:-:S04]  /*a4e0*/  IMAD.MOV R20, RZ, RZ, -R20 ;  /* 0x000000ffff147224 */ /* 0x000fc800078e0a14 */
[----:B------:R-:W-:-:S05]  /*a4f0*/  IMAD R4, R57, R20, R4 ;  /* 0x0000001439047224 */ /* 0x000fca00078e0204 */
[----:B------:R-:W-:-:S13]  /*a500*/  ISETP.GT.U32.AND P1, PT, R57, R4, PT ;  /* 0x000000043900720c */ /* 0x000fda0003f24070 */
[--C-:B------:R-:W-:Y:S01]  /*a510*/  @!P1 IMAD.IADD R4, R4, 0x1, -R57.reuse ;  /* 0x0000000104049824 */ /* 0x100fe200078e0a39 */
[----:B--2---:R-:W-:Y:S02]  /*a520*/  IABS R9, R53 ;  /* 0x0000003500097213 */ /* 0x004fe40000000000 */
[----:B------:R-:W-:Y:S02]  /*a530*/  ISETP.GE.AND P1, PT, R53, RZ, PT ;  /* 0x000000ff3500720c */ /* 0x000fe40003f26270 */
[----:B------:R-:W2:Y:S01]  /*a540*/  LDL.LU R53, [R1+0x1fc] ;  /* 0x0001fc0001357983 */ /* 0x000ea20000300800 */
[----:B------:R-:W-:Y:S01]  /*a550*/  ISETP.GT.U32.AND P2, PT, R57, R2, PT ;  /* 0x000000023900720c */ /* 0x000fe20003f44070 */
[----:B------:R-:W-:Y:S01]  /*a560*/  IMAD.HI.U32 R17, R0, R7, RZ ;  /* 0x0000000700117227 */ /* 0x000fe200078e00ff */
[----:B------:R-:W-:Y:S01]  /*a570*/  ISETP.GE.AND P4, PT, R49, RZ, PT ;  /* 0x000000ff3100720c */ /* 0x000fe20003f86270 */
[----:B------:R-:W2:Y:S10]  /*a580*/  LDL.LU R25, [R1+0x230] ;  /* 0x0002300001197983 */ /* 0x000eb40000300800 */
[----:B------:R-:W-:Y:S01]  /*a590*/  @!P2 IMAD.IADD R2, R2, 0x1, -R57 ;  /* 0x000000010202a824 */ /* 0x000fe200078e0a39 */
[----:B------:R-:W2:Y:S04]  /*a5a0*/  LDL.LU R49, [R1+0x234] ;  /* 0x0002340001317983 */ /* 0x000ea80000300800 */
[----:B------:R-:W-:Y:S01]  /*a5b0*/  ISETP.GT.U32.AND P5, PT, R57, R2, PT ;  /* 0x000000023900720c */ /* 0x000fe20003fa4070 */
[----:B------:R-:W-:-:S04]  /*a5c0*/  IMAD.MOV R14, RZ, RZ, -R17 ;  /* 0x000000ffff0e7224 */ /* 0x000fc800078e0a11 */
[----:B------:R-:W-:Y:S01]  /*a5d0*/  IMAD R7, R57, R14, R7 ;  /* 0x0000000e39077224 */ /* 0x000fe200078e0207 */
[----:B------:R-:W-:-:S07]  /*a5e0*/  ISETP.GE.AND P2, PT, R52, RZ, PT ;  /* 0x000000ff3400720c */ /* 0x000fce0003f46270 */
[----:B------:R-:W-:Y:S01]  /*a5f0*/  @!P5 IMAD.IADD R2, R2, 0x1, -R57 ;  /* 0x000000010202d824 */ /* 0x000fe200078e0a39 */
[----:B------:R-:W-:-:S03]  /*a600*/  ISETP.GT.U32.AND P5, PT, R57, R7, PT ;  /* 0x000000073900720c */ /* 0x000fc60003fa4070 */
[----:B0-----:R-:W-:-:S04]  /*a610*/  IMAD.MOV.U32 R10, RZ, RZ, R2 ;  /* 0x000000ffff0a7224 */ /* 0x001fc800078e0002 */
[----:B------:R-:W-:-:S06]  /*a620*/  @!P2 IMAD.MOV R10, RZ, RZ, -R10 ;  /* 0x000000ffff0aa224 */ /* 0x000fcc00078e0a0a */
[----:B------:R-:W-:Y:S01]  /*a630*/  @!P5 IMAD.IADD R7, R7, 0x1, -R57 ;  /* 0x000000010707d824 */ /* 0x000fe200078e0a39 */
[----:B------:R-:W-:Y:S01]  /*a640*/  ISETP.GT.U32.AND P5, PT, R57, R4, PT ;  /* 0x000000043900720c */ /* 0x000fe20003fa4070 */
[----:B------:R0:W-:Y:S01]  /*a650*/  STL [R1+0x328], R10 ;  /* 0x0003280a01007387 */ /* 0x0001e20000100800 */
[----:B------:R-:W-:-:S04]  /*a660*/  IMAD.MOV.U32 R12, RZ, RZ, R6 ;  /* 0x000000ffff0c7224 */ /* 0x000fc800078e0006 */
[----:B------:R-:W-:Y:S02]  /*a670*/  @!P3 IMAD.MOV R12, RZ, RZ, -R12 ;  /* 0x000000ffff0cb224 */ /* 0x000fe400078e0a0c */
[----:B0-----:R-:W-:-:S05]  /*a680*/  IMAD.MOV.U32 R10, RZ, RZ, R5 ;  /* 0x000000ffff0a7224 */ /* 0x001fca00078e0005 */
[----:B------:R-:W-:Y:S02]  /*a690*/  @!P5 IMAD.IADD R4, R4, 0x1, -R57 ;  /* 0x000000010404d824 */ /* 0x000fe400078e0a39 */
[----:B------:R-:W-:Y:S02]  /*a6a0*/  @!P4 IMAD.MOV R10, RZ, RZ, -R10 ;  /* 0x000000ffff0ac224 */ /* 0x000fe400078e0a0a */
[----:B------:R-:W-:Y:S01]  /*a6b0*/  @!P0 IMAD.MOV R4, RZ, RZ, -R4 ;  /* 0x000000ffff048224 */ /* 0x000fe200078e0a04 */
[----:B------:R-:W-:Y:S04]  /*a6c0*/  STL [R1+0x324], R12 ;  /* 0x0003240c01007387 */ /* 0x000fe80000100800 */
[----:B------:R0:W-:Y:S04]  /*a6d0*/  STL [R1+0x320], R10 ;  /* 0x0003200a01007387 */ /* 0x0001e80000100800 */
[----:B------:R-:W2:Y:S04]  /*a6e0*/  LDL.LU R52, [R1+0x238] ;  /* 0x0002380001347983 */ /* 0x000ea80000300800 */
[----:B------:R-:W-:Y:S01]  /*a6f0*/  STL [R1+0x290], R4 ;  /* 0x0002900401007387 */ /* 0x000fe20000100800 */
[----:B----4-:R-:W-:-:S02]  /*a700*/  IABS R11, R50 ;  /* 0x00000032000b7213 */ /* 0x010fc40000000000 */
[----:B------:R-:W-:Y:S02]  /*a710*/  ISETP.GE.AND P5, PT, R50, RZ, PT ;  /* 0x000000ff3200720c */ /* 0x000fe40003fa6270 */
[----:B------:R-:W4:Y:S01]  /*a720*/  LDL.LU R50, [R1+0x23c] ;  /* 0x00023c0001327983 */ /* 0x000f220000300800 */
[----:B------:R-:W-:Y:S01]  /*a730*/  IMAD.HI.U32 R14, R0, R9, RZ ;  /* 0x00000009000e7227 */ /* 0x000fe200078e00ff */
[----:B------:R-:W-:Y:S02]  /*a740*/  IABS R8, R54 ;  /* 0x0000003600087213 */ /* 0x000fe40000000000 */
[----:B------:R-:W-:Y:S01]  /*a750*/  ISETP.GE.AND P4, PT, R54, RZ, PT ;  /* 0x000000ff3600720c */ /* 0x000fe20003f86270 */
[----:B------:R-:W-:Y:S01]  /*a760*/  IMAD.MOV R14, RZ, RZ, -R14 ;  /* 0x000000ffff0e7224 */ /* 0x000fe200078e0a0e */
[----:B------:R-:W4:Y:S01]  /*a770*/  LDL.LU R54, [R1+0x250] ;  /* 0x0002500001367983 */ /* 0x000f220000300800 */
[C---:B------:R-:W-:Y:S02]  /*a780*/  ISETP.GT.U32.AND P2, PT, R57.reuse, R7, PT ;  /* 0x000000073900720c */ /* 0x040fe40003f44070 */
[----:B------:R-:W-:-:S05]  /*a790*/  IMAD R9, R57, R14, R9 ;  /* 0x0000000e39097224 */ /* 0x000fca00078e0209 */
[----:B------:R-:W-:Y:S01]  /*a7a0*/  ISETP.GT.U32.AND P3, PT, R57, R9, PT ;  /* 0x000000093900720c */ /* 0x000fe20003f64070 */
[----:B------:R-:W-:-:S05]  /*a7b0*/  IMAD.MOV.U32 R2, RZ, RZ, R11 ;  /* 0x000000ffff027224 */ /* 0x000fca00078e000b */
[----:B------:R-:W-:Y:S02]  /*a7c0*/  @!P2 IMAD.IADD R7, R7, 0x1, -R57 ;  /* 0x000000010707a824 */ /* 0x000fe400078e0a39 */
[----:B------:R-:W-:-:S04]  /*a7d0*/  IMAD.HI.U32 R6, R0, R2, RZ ;  /* 0x0000000200067227 */ /* 0x000fc800078e00ff */
[----:B0-----:R-:W-:Y:S02]  /*a7e0*/  IMAD.MOV.U32 R10, RZ, RZ, R7 ;  /* 0x000000ffff0a7224 */ /* 0x001fe400078e0007 */
[----:B------:R-:W-:Y:S02]  /*a7f0*/  @!P3 IMAD.IADD R9, R9, 0x1, -R57 ;  /* 0x000000010909b824 */ /* 0x000fe400078e0a39 */
[----:B------:R-:W-:-:S03]  /*a800*/  IMAD.HI.U32 R11, R0, R8, RZ ;  /* 0x00000008000b7227 */ /* 0x000fc600078e00ff */
[C---:B------:R-:W-:Y:S01]  /*a810*/  ISETP.GT.U32.AND P0, PT, R57.reuse, R9, PT ;  /* 0x000000093900720c */ /* 0x040fe20003f04070 */
[----:B------:R-:W-:Y:S02]  /*a820*/  IMAD.MOV R5, RZ, RZ, -R6 ;  /* 0x000000ffff057224 */ /* 0x000fe400078e0a06 */
[----:B------:R-:W-:Y:S02]  /*a830*/  @!P6 IMAD.MOV R10, RZ, RZ, -R10 ;  /* 0x000000ffff0ae224 */ /* 0x000fe400078e0a0a */
[----:B------:R-:W-:Y:S02]  /*a840*/  IMAD.MOV R11, RZ, RZ, -R11 ;  /* 0x000000ffff0b7224 */ /* 0x000fe400078e0a0b */
[C---:B------:R-:W-:Y:S01]  /*a850*/  IMAD R5, R57.reuse, R5, R2 ;  /* 0x0000000539057224 */ /* 0x040fe200078e0202 */
[----:B------:R0:W-:Y:S01]  /*a860*/  STL [R1+0x28c], R10 ;  /* 0x00028c0a01007387 */ /* 0x0001e20000100800 */
[----:B------:R-:W-:-:S05]  /*a870*/  IMAD R6, R57, R11, R8 ;  /* 0x0000000b39067224 */ /* 0x000fca00078e0208 */
[----:B------:R-:W-:Y:S01]  /*a880*/  ISETP.GT.U32.AND P6, PT, R57, R6, PT ;  /* 0x000000063900720c */ /* 0x000fe20003fc4070 */
[----:B------:R-:W-:Y:S01]  /*a890*/  @!P0 IMAD.IADD R9, R9, 0x1, -R57 ;  /* 0x0000000109098824 */ /* 0x000fe200078e0a39 */
[----:B------:R-:W-:-:S03]  /*a8a0*/  ISETP.GT.U32.AND P0, PT, R57, R5, PT ;  /* 0x000000053900720c */ /* 0x000fc60003f04070 */
[----:B0-----:R-:W-:-:S08]  /*a8b0*/  IMAD.MOV.U32 R10, RZ, RZ, R9 ;  /* 0x000000ffff0a7224 */ /* 0x001fd000078e0009 */
[--C-:B------:R-:W-:Y:S01]  /*a8c0*/  @!P6 IMAD.IADD R6, R6, 0x1, -R57.reuse ;  /* 0x000000010606e824 */ /* 0x100fe200078e0a39 */
[----:B---3--:R-:W-:Y:S02]  /*a8d0*/  ISETP.GE.AND P2, PT, R48, RZ, PT ;  /* 0x000000ff3000720c */ /* 0x008fe40003f46270 */
[----:B------:R-:W-:Y:S02]  /*a8e0*/  IABS R2, R48 ;  /* 0x0000003000027213 */ /* 0x000fe40000000000 */
[----:B------:R-:W3:Y:S01]  /*a8f0*/  LDL.LU R48, [R1+0x254] ;  /* 0x0002540001307983 */ /* 0x000ee20000300800 */
[----:B------:R-:W-:Y:S01]  /*a900*/  @!P0 IMAD.IADD R5, R5, 0x1, -R57 ;  /* 0x0000000105058824 */ /* 0x000fe200078e0a39 */
[----:B------:R-:W-:Y:S02]  /*a910*/  ISETP.GT.U32.AND P0, PT, R57, R6, PT ;  /* 0x000000063900720c */ /* 0x000fe40003f04070 */
[----:B-----5:R-:W-:Y:S02]  /*a920*/  ISETP.GE.AND P3, PT, R51, RZ, PT ;  /* 0x000000ff3300720c */ /* 0x020fe40003f66270 */
[----:B------:R-:W-:-:S02]  /*a930*/  IABS R17, R51 ;  /* 0x0000003300117213 */ /* 0x000fc40000000000 */
[----:B------:R-:W5:Y:S03]  /*a940*/  LDL.LU R51, [R1+0x270] ;  /* 0x0002700001337983 */ /* 0x000f660000300800 */
[----:B------:R-:W-:-:S04]  /*a950*/  IMAD.HI.U32 R7, R0, R17, RZ ;  /* 0x0000001100077227 */ /* 0x000fc800078e00ff */
[----:B------:R-:W-:Y:S02]  /*a960*/  IMAD.MOV R7, RZ, RZ, -R7 ;  /* 0x000000ffff077224 */ /* 0x000fe400078e0a07 */
[----:B------:R-:W-:Y:S01]  /*a970*/  @!P1 IMAD.MOV R10, RZ, RZ, -R10 ;  /* 0x000000ffff0a9224 */ /* 0x000fe200078e0a0a */
[C---:B------:R-:W-:Y:S01]  /*a980*/  ISETP.GT.U32.AND P1, PT, R57.reuse, R5, PT ;  /* 0x000000053900720c */ /* 0x040fe20003f24070 */
[----:B------:R-:W-:Y:S02]  /*a990*/  IMAD R17, R57, R7, R17 ;  /* 0x0000000739117224 */ /* 0x000fe400078e0211 */
[----:B------:R-:W-:-:S03]  /*a9a0*/  @!P0 IMAD.IADD R6, R6, 0x1, -R57 ;  /* 0x0000000106068824 */ /* 0x000fc600078e0a39 */
[----:B------:R-:W-:Y:S01]  /*a9b0*/  ISETP.GT.U32.AND P0, PT, R57, R17, PT ;  /* 0x000000113900720c */ /* 0x000fe20003f04070 */
[----:B------:R0:W-:Y:S06]  /*a9c0*/  STL [R1+0x284], R10 ;  /* 0x0002840a01007387 */ /* 0x0001ec0000100800 */
[----:B------:R-:W-:Y:S02]  /*a9d0*/  @!P1 IMAD.IADD R5, R5, 0x1, -R57 ;  /* 0x0000000105059824 */ /* 0x000fe400078e0a39 */
[----:B0-----:R-:W-:Y:S02]  /*a9e0*/  IMAD.MOV.U32 R10, RZ, RZ, R6 ;  /* 0x000000ffff0a7224 */ /* 0x001fe400078e0006 */
[----:B------:R-:W-:-:S02]  /*a9f0*/  @!P5 IMAD.MOV R5, RZ, RZ, -R5 ;  /* 0x000000ffff05d224 */ /* 0x000fc400078e0a05 */
[----:B------:R-:W-:Y:S02]  /*aa00*/  @!P4 IMAD.MOV R10, RZ, RZ, -R10 ;  /* 0x000000ffff0ac224 */ /* 0x000fe400078e0a0a */
[----:B------:R-:W-:-:S03]  /*aa10*/  @!P0 IMAD.IADD R17, R17, 0x1, -R57 ;  /* 0x0000000111118824 */ /* 0x000fc600078e0a39 */
[----:B------:R0:W-:Y:S04]  /*aa20*/  STL [R1+0x288], R10 ;  /* 0x0002880a01007387 */ /* 0x0001e80000100800 */
[----:B------:R-:W-:Y:S01]  /*aa30*/  STL [R1+0x1d8], R5 ;  /* 0x0001d80501007387 */ /* 0x000fe20000100800 */
        /* <DEDUP_REMOVED lines=9> */
[----:B------:R-:W-:Y:S02]  /*aad0*/  IMAD.MOV R20, RZ, RZ, -R20 ;  /* 0x000000ffff147224 */ /* 0x000fe400078e0a14 */
[----:B------:R-:W-:-:S06]  /*aae0*/  IMAD.HI.U32 R7, R0, R8, RZ ;  /* 0x0000000800077227 */ /* 0x000fcc00078e00ff */
[----:B------:R-:W-:Y:S02]  /*aaf0*/  @!P6 IMAD.IADD R2, R2, 0x1, -R57 ;  /* 0x000000010202e824 */ /* 0x000fe400078e0a39 */
[----:B------:R-:W-:-:S03]  /*ab00*/  IMAD R14, R57, R20, R14 ;  /* 0x00000014390e7224 */ /* 0x000fc600078e020e */
[C---:B------:R-:W-:Y:S01]  /*ab10*/  ISETP.GT.U32.AND P6, PT, R57.reuse, R2, PT ;  /* 0x000000023900720c */ /* 0x040fe20003fc4070 */
[----:B------:R-:W-:Y:S01]  /*ab20*/  IMAD.MOV R7, RZ, RZ, -R7 ;  /* 0x000000ffff077224 */ /* 0x000fe200078e0a07 */
[----:B------:R-:W-:-:S03]  /*ab30*/  ISETP.GT.U32.AND P4, PT, R57, R14, PT ;  /* 0x0000000e3900720c */ /* 0x000fc60003f84070 */
[----:B------:R-:W-:-:S08]  /*ab40*/  IMAD R8, R57, R7, R8 ;  /* 0x0000000739087224 */ /* 0x000fd000078e0208 */
[--C-:B------:R-:W-:Y:S01]  /*ab50*/  @!P6 IMAD.IADD R2, R2, 0x1, -R57.reuse ;  /* 0x000000010202e824 */ /* 0x100fe200078e0a39 */
[C---:B------:R-:W-:Y:S01]  /*ab60*/  ISETP.GT.U32.AND P6, PT, R57.reuse, R8, PT ;  /* 0x000000083900720c */ /* 0x040fe20003fc4070 */
[----:B------:R-:W-:Y:S01]  /*ab70*/  @!P4 IMAD.IADD R14, R14, 0x1, -R57 ;  /* 0x000000010e0ec824 */ /* 0x000fe200078e0a39 */
[----:B------:R-:W-:-:S11]  /*ab80*/  ISETP.GT.U32.AND P4, PT, R57, R17, PT ;  /* 0x000000113900720c */ /* 0x000fd60003f84070 */
[--C-:B------:R-:W-:Y:S02]  /*ab90*/  @!P6 IMAD.IADD R8, R8, 0x1, -R57.reuse ;  /* 0x000000010808e824 */ /* 0x100fe400078e0a39 */
[----:B------:R-:W-:-:S03]  /*aba0*/  @!P4 IMAD.IADD R17, R17, 0x1, -R57 ;  /* 0x000000011111c824 */ /* 0x000fc600078e0a39 */
[----:B------:R-:W-:Y:S01]  /*abb0*/  ISETP.GT.U32.AND P5, PT, R57, R8, PT ;  /* 0x000000083900720c */ /* 0x000fe20003fa4070 */
[----:B------:R-:W-:-:S05]  /*abc0*/  @!P2 IMAD.MOV R2, RZ, RZ, -R2 ;  /* 0x000000ffff02a224 */ /* 0x000fca00078e0a02 */
[----:B------:R-:W-:Y:S07]  /*abd0*/  STL [R1+0x27c], R2 ;  /* 0x00027c0201007387 */ /* 0x000fee0000100800 */
[----:B------:R-:W-:Y:S01]  /*abe0*/  @!P5 IMAD.IADD R8, R8, 0x1, -R57 ;  /* 0x000000010808d824 */ /* 0x000fe200078e0a39 */
[----:B------:R-:W-:Y:S02]  /*abf0*/  ISETP.GE.AND P5, PT, R49, RZ, PT ;  /* 0x000000ff3100720c */ /* 0x000fe40003fa6270 */
[----:B------:R-:W2:Y:S01]  /*ac00*/  LDL.LU R49, [R1+0x2a4] ;  /* 0x0002a40001317983 */ /* 0x000ea20000300800 */
[----:B------:R-:W-:-:S05]  /*ac10*/  IABS R4, R25 ;  /* 0x0000001900047213 */ /* 0x000fca0000000000 */
[----:B------:R-:W-:Y:S01]  /*ac20*/  IMAD.HI.U32 R11, R0, R4, RZ ;  /* 0x00000004000b7227 */ /* 0x000fe200078e00ff */
        /* <DEDUP_REMOVED lines=8> */
[----:B------:R-:W-:-:S04]  /*acb0*/  IMAD.MOV R11, RZ, RZ, -R11 ;  /* 0x000000ffff0b7224 */ /* 0x000fc800078e0a0b */
[----:B------:R-:W-:-:S05]  /*acc0*/  IMAD R4, R57, R11, R4 ;  /* 0x0000000b39047224 */ /* 0x000fca00078e0204 */
        /* <DEDUP_REMOVED lines=21> */
[----:B------:R-:W-:Y:S01]  /*ae20*/  @!P1 IMAD.MOV R10, RZ, RZ, -R10 ;  /* 0x000000ffff0a9224 */ /* 0x000fe200078e0a0a */
[----:B---3--:R-:W-:Y:S01]  /*ae30*/  IABS R6, R48 ;  /* 0x0000003000067213 */ /* 0x008fe20000000000 */
[--C-:B------:R-:W-:Y:S01]  /*ae40*/  @!P0 IMAD.IADD R7, R7, 0x1, -R57.reuse ;  /* 0x0000000107078824 */ /* 0x100fe200078e0a39 */
[----:B------:R-:W-:Y:S01]  /*ae50*/  ISETP.GE.AND P0, PT, R48, RZ, PT ;  /* 0x000000ff3000720c */ /* 0x000fe20003f06270 */
[----:B------:R-:W-:Y:S01]  /*ae60*/  @!P6 IMAD.IADD R9, R9, 0x1, -R57 ;  /* 0x000000010909e824 */ /* 0x000fe200078e0a39 */
[----:B------:R0:W-:Y:S04]  /*ae70*/  STL [R1+0x274], R10 ;  /* 0x0002740a01007387 */ /* 0x0001e80000100800 */
[----:B------:R-:W-:Y:S04]  /*ae80*/  STL [R1+0x278], R8 ;  /* 0x0002780801007387 */ /* 0x000fe80000100800 */
[----:B------:R-:W3:Y:S01]  /*ae90*/  LDL.LU R48, [R1+0x2ac] ;  /* 0x0002ac0001307983 */ /* 0x000ee20000300800 */
[----:B------:R-:W-:-:S02]  /*aea0*/  ISETP.GT.U32.AND P6, PT, R57, R9, PT ;  /* 0x000000093900720c */ /* 0x000fc40003fc4070 */
[----:B-----5:R-:W-:Y:S01]  /*aeb0*/  IABS R5, R51 ;  /* 0x0000003300057213 */ /* 0x020fe20000000000 */
[----:B------:R-:W-:-:S10]  /*aec0*/  IMAD.HI.U32 R20, R0, R6, RZ ;  /* 0x0000000600147227 */ /* 0x000fd400078e00ff */
[----:B------:R-:W-:Y:S01]  /*aed0*/  @!P6 IMAD.IADD R9, R9, 0x1, -R57 ;  /* 0x000000010909e824 */ /* 0x000fe200078e0a39 */
[----:B------:R-:W-:Y:S02]  /*aee0*/  ISETP.GE.AND P6, PT, R51, RZ, PT ;  /* 0x000000ff3300720c */ /* 0x000fe40003fc6270 */
[----:B------:R-:W5:Y:S01]  /*aef0*/  LDL.LU R51, [R1+0x2c0] ;  /* 0x0002c00001337983 */ /* 0x000f620000300800 */
[----:B------:R-:W-:-:S04]  /*af00*/  IMAD.MOV R20, RZ, RZ, -R20 ;  /* 0x000000ffff147224 */ /* 0x000fc800078e0a14 */
[----:B------:R-:W-:-:S05]  /*af10*/  IMAD R6, R57, R20, R6 ;  /* 0x0000001439067224 */ /* 0x000fca00078e0206 */
[----:B------:R-:W-:-:S13]  /*af20*/  ISETP.GT.U32.AND P1, PT, R57, R6, PT ;  /* 0x000000063900720c */ /* 0x000fda0003f24070 */
[----:B------:R-:W-:Y:S01]  /*af30*/  @!P1 IMAD.IADD R6, R6, 0x1, -R57 ;  /* 0x0000000106069824 */ /* 0x000fe200078e0a39 */
[----:B--2---:R-:W-:Y:S02]  /*af40*/  IABS R4, R53 ;  /* 0x0000003500047213 */ /* 0x004fe40000000000 */
[----:B------:R-:W-:Y:S02]  /*af50*/  ISETP.GE.AND P1, PT, R53, RZ, PT ;  /* 0x000000ff3500720c */ /* 0x000fe40003f26270 */
[----:B------:R-:W2:Y:S01]  /*af60*/  LDL.LU R53, [R1+0x2c4] ;  /* 0x0002c40001357983 */ /* 0x000ea20000300800 */
[----:B------:R-:W-:Y:S01]  /*af70*/  IABS R11, R52 ;  /* 0x00000034000b7213 */ /* 0x000fe20000000000 */
[----:B------:R-:W-:Y:S01]  /*af80*/  IMAD.HI.U32 R2, R0, R5, RZ ;  /* 0x0000000500027227 */ /* 0x000fe200078e00ff */
[----:B------:R-:W-:Y:S01]  /*af90*/  ISETP.GE.AND P5, PT, R54, RZ, PT ;  /* 0x000000ff3600720c */ /* 0x000fe20003fa6270 */
[----:B------:R-:W2:Y:S02]  /*afa0*/  LDL.LU R25, [R1+0x2c8] ;  /* 0x0002c80001197983 */ /* 0x000ea40000300800 */
[----:B------:R-:W-:-:S02]  /*afb0*/  IMAD.HI.U32 R23, R0, R11, RZ ;  /* 0x0000000b00177227 */ /* 0x000fc400078e00ff */
[----:B------:R-:W2:Y:S02]  /*afc0*/  LDL.LU R54, [R1+0x2cc] ;  /* 0x0002cc0001367983 */ /* 0x000ea40000300800 */
[----:B------:R-:W-:-:S04]  /*afd0*/  IMAD.MOV R23, RZ, RZ, -R23 ;  /* 0x000000ffff177224 */ /* 0x000fc800078e0a17 */
[----:B------:R-:W-:-:S05]  /*afe0*/  IMAD R11, R57, R23, R11 ;  /* 0x00000017390b7224 */ /* 0x000fca00078e020b */
[----:B------:R-:W-:Y:S01]  /*aff0*/  ISETP.GT.U32.AND P2, PT, R57, R11, PT ;  /* 0x0000000b3900720c */ /* 0x000fe20003f44070 */
[----:B------:R-:W-:-:S12]  /*b000*/  IMAD.MOV R2, RZ, RZ, -R2 ;  /* 0x000000ffff027224 */ /* 0x000fd800078e0a02 */
[----:B------:R-:W-:-:S05]  /*b010*/  @!P2 IMAD.IADD R11, R11, 0x1, -R57 ;  /* 0x000000010b0ba824 */ /* 0x000fca00078e0a39 */
[C---:B------:R-:W-:Y:S01]  /*b020*/  ISETP.GT.U32.AND P3, PT, R57.reuse, R11, PT ;  /* 0x0000000b3900720c */ /* 0x040fe20003f64070 */
[----:B------:R-:W-:Y:S01]  /*b030*/  IMAD R5, R57, R2, R5 ;  /* 0x0000000239057224 */ /* 0x000fe200078e0205 */
[----:B------:R-:W-:-:S11]  /*b040*/  ISETP.GE.AND P2, PT, R52, RZ, PT ;  /* 0x000000ff3400720c */ /* 0x000fd60003f46270 */
[----:B------:R-:W-:Y:S01]  /*b050*/  @!P3 IMAD.IADD R11, R11, 0x1, -R57 ;  /* 0x000000010b0bb824 */ /* 0x000fe200078e0a39 */
[----:B------:R-:W-:-:S03]  /*b060*/  ISETP.GT.U32.AND P3, PT, R57, R5, PT ;  /* 0x000000053900720c */ /* 0x000fc60003f64070 */
[----:B0-----:R-:W-:-:S04]  /*b070*/  IMAD.MOV.U32 R10, RZ, RZ, R11 ;  /* 0x000000ffff0a7224 */ /* 0x001fc800078e000b */
[----:B------:R-:W-:-:S06]  /*b080*/  @!P2 IMAD.MOV R10, RZ, RZ, -R10 ;  /* 0x000000ffff0aa224 */ /* 0x000fcc00078e0a0a */
[----:B------:R-:W-:Y:S01]  /*b090*/  @!P3 IMAD.IADD R5, R5, 0x1, -R57 ;  /* 0x000000010505b824 */ /* 0x000fe200078e0a39 */
[----:B------:R-:W-:Y:S01]  /*b0a0*/  ISETP.GT.U32.AND P3, PT, R57, R6, PT ;  /* 0x000000063900720c */ /* 0x000fe20003f64070 */
[----:B------:R0:W-:Y:S01]  /*b0b0*/  STL [R1+0x260], R10 ;  /* 0x0002600a01007387 */ /* 0x0001e20000100800 */
[----:B------:R-:W-:Y:S02]  /*b0c0*/  @!P5 IMAD.MOV R9, RZ, RZ, -R9 ;  /* 0x000000ffff09d224 */ /* 0x000fe400078e0a09 */
[----:B0-----:R-:W-:-:S09]  /*b0d0*/  IMAD.MOV.U32 R10, RZ, RZ, R7 ;  /* 0x000000ffff0a7224 */ /* 0x001fd200078e0007 */
[----:B------:R-:W-:Y:S02]  /*b0e0*/  @!P3 IMAD.IADD R6, R6, 0x1, -R57 ;  /* 0x000000010606b824 */ /* 0x000fe400078e0a39 */
[----:B------:R-:W-:Y:S02]  /*b0f0*/  @!P4 IMAD.MOV R10, RZ, RZ, -R10 ;  /* 0x000000ffff0ac224 */ /* 0x000fe400078e0a0a */
[----:B------:R-:W-:-:S03]  /*b100*/  @!P0 IMAD.MOV R6, RZ, RZ, -R6 ;  /* 0x000000ffff068224 */ /* 0x000fc600078e0a06 */
[----:B------:R0:W-:Y:S04]  /*b110*/  STL [R1+0x270], R10 ;  /* 0x0002700a01007387 */ /* 0x0001e80000100800 */
[----:B------:R-:W-:Y:S04]  /*b120*/  STL [R1+0x264], R9 ;  /* 0x0002640901007387 */ /* 0x000fe80000100800 */
[----:B------:R-:W2:Y:S04]  /*b130*/  LDL.LU R52, [R1+0x2f0] ;  /* 0x0002f00001347983 */ /* 0x000ea80000300800 */
[----:B------:R-:W-:Y:S01]  /*b140*/  STL [R1+0x26c], R6 ;  /* 0x00026c0601007387 */ /* 0x000fe20000100800 */
[----:B------:R-:W-:-:S04]  /*b150*/  IMAD.HI.U32 R8, R0, R4, RZ ;  /* 0x0000000400087227 */ /* 0x000fc800078e00ff */
[----:B------:R-:W-:-:S04]  /*b160*/  IMAD.MOV R8, RZ, RZ, -R8 ;  /* 0x000000ffff087224 */ /* 0x000fc800078e0a08 */
[----:B------:R-:W-:Y:S01]  /*b170*/  IMAD R4, R57, R8, R4 ;  /* 0x0000000839047224 */ /* 0x000fe200078e0204 */
[----:B------:R-:W-:Y:S02]  /*b180*/  IABS R2, R49 ;  /* 0x0000003100027213 */ /* 0x000fe40000000000 */
[----:B------:R-:W-:Y:S02]  /*b190*/  ISETP.GE.AND P5, PT, R49, RZ, PT ;  /* 0x000000ff3100720c */ /* 0x000fe40003fa6270 */
[C---:B------:R-:W-:Y:S02]  /*b1a0*/  ISETP.GT.U32.AND P4, PT, R57.reuse, R4, PT ;  /* 0x000000043900720c */ /* 0x040fe40003f84070 */
[----:B------:R-:W-:Y:S02]  /*b1b0*/  ISETP.GT.U32.AND P2, PT, R57, R5, PT ;  /* 0x000000053900720c */ /* 0x000fe40003f44070 */
[----:B----4-:R-:W-:Y:S02]  /*b1c0*/  IABS R20, R50 ;  /* 0x0000003200147213 */ /* 0x010fe40000000000 */
[----:B------:R-:W-:-:S02]  /*b1d0*/  ISETP.GE.AND P3, PT, R50, RZ, PT ;  /* 0x000000ff3200720c */ /* 0x000fc40003f66270 */
[----:B------:R-:W4:Y:S04]  /*b1e0*/  LDL.LU R50, [R1+0x2f4] ;  /* 0x0002f40001327983 */ /* 0x000f280000300800 */
[----:B------:R-:W4:Y:S01]  /*b1f0*/  LDL.LU R49, [R1+0x2f8] ;  /* 0x0002f80001317983 */ /* 0x000f220000300800 */
[----:B------:R-:W-:-:S04]  /*b200*/  IMAD.HI.U32 R7, R0, R20, RZ ;  /* 0x0000001400077227 */ /* 0x000fc800078e00ff */
[----:B------:R-:W-:Y:S02]  /*b210*/  @!P4 IMAD.IADD R4, R4, 0x1, -R57 ;  /* 0x000000010404c824 */ /* 0x000fe400078e0a39 */
[----:B------:R-:W-:-:S03]  /*b220*/  IMAD.HI.U32 R8, R0, R2, RZ ;  /* 0x0000000200087227 */ /* 0x000fc600078e00ff */
[----:B------:R-:W-:Y:S01]  /*b230*/  ISETP.GT.U32.AND P0, PT, R57, R4, PT ;  /* 0x000000043900720c */ /* 0x000fe20003f04070 */
[----:B------:R-:W-:Y:S02]  /*b240*/  IMAD.MOV R7, RZ, RZ, -R7 ;  /* 0x000000ffff077224 */ /* 0x000fe400078e0a07 */
[----:B------:R-:W-:Y:S02]  /*b250*/  @!P2 IMAD.IADD R5, R5, 0x1, -R57 ;  /* 0x000000010505a824 */ /* 0x000fe400078e0a39 */
[----:B------:R-:W-:Y:S02]  /*b260*/  IMAD.MOV R8, RZ, RZ, -R8 ;  /* 0x000000ffff087224 */ /* 0x000fe400078e0a08 */
[C---:B------:R-:W-:Y:S02]  /*b270*/  IMAD R20, R57.reuse, R7, R20 ;  /* 0x0000000739147224 */ /* 0x040fe400078e0214 */
[----:B------:R-:W-:Y:S02]  /*b280*/  IMAD.MOV.U32 R7, RZ, RZ, R5 ;  /* 0x000000ffff077224 */ /* 0x000fe400078e0005 */
[----:B------:R-:W-:-:S02]  /*b290*/  IMAD R2, R57, R8, R2 ;  /* 0x0000000839027224 */ /* 0x000fc400078e0202 */
[----:B------:R-:W-:-:S03]  /*b2a0*/  @!P6 IMAD.MOV R7, RZ, RZ, -R7 ;  /* 0x000000ffff07e224 */ /* 0x000fc600078e0a07 */
[C---:B------:R-:W-:Y:S01]  /*b2b0*/  ISETP.GT.U32.AND P6, PT, R57.reuse, R2, PT ;  /* 0x000000023900720c */ /* 0x040fe20003fc4070 */
[----:B------:R-:W-:Y:S01]  /*b2c0*/  @!P0 IMAD.IADD R4, R4, 0x1, -R57 ;  /* 0x0000000104048824 */ /* 0x000fe200078e0a39 */
[----:B------:R-:W-:Y:S01]  /*b2d0*/  STL [R1+0x268], R7 ;  /* 0x0002680701007387 */ /* 0x000fe20000100800 */
[----:B------:R-:W-:-:S10]  /*b2e0*/  ISETP.GT.U32.AND P0, PT, R57, R20, PT ;  /* 0x000000143900720c */ /* 0x000fd40003f04070 */
[----:B------:R-:W-:-:S03]  /*b2f0*/  @!P6 IMAD.IADD R2, R2, 0x1, -R57 ;  /* 0x000000010202e824 */ /* 0x000fc600078e0a39 */
[----:B------:R-:W-:Y:S02]  /*b300*/  @!P0 IMAD.IADD R20, R20, 0x1, -R57 ;  /* 0x0000000114148824 */ /* 0x000fe400078e0a39 */
[C---:B------:R-:W-:Y:S01]  /*b310*/  ISETP.GT.U32.AND P0, PT, R57.reuse, R2, PT ;  /* 0x000000023900720c */ /* 0x040fe20003f04070 */
[----:B0-----:R-:W-:Y:S01]  /*b320*/  IMAD.MOV.U32 R10, RZ, RZ, R4 ;  /* 0x000000ffff0a7224 */ /* 0x001fe200078e0004 */
[----:B---3--:R-:W-:Y:S02]  /*b330*/  ISETP.GE.AND P2, PT, R48, RZ, PT ;  /* 0x000000ff3000720c */ /* 0x008fe40003f46270 */
[----:B------:R-:W-:Y:S02]  /*b340*/  IABS R17, R48 ;  /* 0x0000003000117213 */ /* 0x000fe40000000000 */
[----:B------:R-:W3:Y:S01]  /*b350*/  LDL.LU R48, [R1+0x2fc] ;  /* 0x0002fc0001307983 */ /* 0x000ee20000300800 */
[----:B------:R-:W-:Y:S01]  /*b360*/  @!P1 IMAD.MOV R10, RZ, RZ, -R10 ;  /* 0x000000ffff0a9224 */ /* 0x000fe200078e0a0a */
[----:B------:R-:W-:-:S05]  /*b370*/  ISETP.GT.U32.AND P1, PT, R57, R20, PT ;  /* 0x000000143900720c */ /* 0x000fca0003f24070 */
[----:B------:R-:W-:Y:S01]  /*b380*/  @!P0 IMAD.IADD R2, R2, 0x1, -R57 ;  /* 0x0000000102028824 */ /* 0x000fe200078e0a39 */
        /* <DEDUP_REMOVED lines=13> */
[----:B------:R-:W-:Y:S01]  /*b460*/  @!P3 IMAD.MOV R10, RZ, RZ, -R10 ;  /* 0x000000ffff0ab224 */ /* 0x000fe200078e0a0a */
[----:B--2---:R-:W-:Y:S01]  /*b470*/  IABS R11, R53 ;  /* 0x00000035000b7213 */ /* 0x004fe20000000000 */
[----:B------:R-:W-:Y:S01]  /*b480*/  @!P0 IMAD.IADD R14, R14, 0x1, -R57 ;  /* 0x000000010e0e8824 */ /* 0x000fe200078e0a39 */
[----:B------:R-:W-:Y:S02]  /*b490*/  ISETP.GE.AND P0, PT, R53, RZ, PT ;  /* 0x000000ff3500720c */ /* 0x000fe40003f06270 */
[----:B------:R0:W-:Y:S04]  /*b4a0*/  STL [R1+0x24c], R10 ;  /* 0x00024c0a01007387 */ /* 0x0001e80000100800 */
        /* <DEDUP_REMOVED lines=27> */
[----:B------:R-:W-:Y:S01]  /*b660*/  @!P2 IMAD.MOV R10, RZ, RZ, -R10 ;  /* 0x000000ffff0aa224 */ /* 0x000fe200078e0a0a */
[----:B------:R-:W-:-:S04]  /*b670*/  ISETP.GT.U32.AND P1, PT, R57, R9, PT ;  /* 0x000000093900720c */ /* 0x000fc80003f24070 */
[----:B------:R0:W-:Y:S03]  /*b680*/  STL [R1+0x244], R10 ;  /* 0x0002440a01007387 */ /* 0x0001e60000100800 */
[--C-:B------:R-:W-:Y:S01]  /*b690*/  @!P3 IMAD.IADD R8, R8, 0x1, -R57.reuse ;  /* 0x000000010808b824 */ /* 0x100fe200078e0a39 */
[----:B------:R-:W-:Y:S02]  /*b6a0*/  ISETP.GE.AND P3, PT, R54, RZ, PT ;  /* 0x000000ff3600720c */ /* 0x000fe40003f66270 */
[----:B------:R-:W2:Y:S03]  /*b6b0*/  LDL.LU R54, [R1+0x318] ;  /* 0x0003180001367983 */ /* 0x000ea60000300800 */
[----:B------:R-:W-:Y:S01]  /*b6c0*/  @!P1 IMAD.IADD R9, R9, 0x1, -R57 ;  /* 0x0000000109099824 */ /* 0x000fe200078e0a39 */
[----:B------:R-:W-:-:S02]  /*b6d0*/  ISETP.GT.U32.AND P1, PT, R57, R11, PT ;  /* 0x0000000b3900720c */ /* 0x000fc40003f24070 */
[----:B------:R-:W-:Y:S02]  /*b6e0*/  IABS R7, R52 ;  /* 0x0000003400077213 */ /* 0x000fe40000000000 */
[----:B------:R-:W-:-:S03]  /*b6f0*/  ISETP.GT.U32.AND P6, PT, R57, R9, PT ;  /* 0x000000093900720c */ /* 0x000fc60003fc4070 */
[----:B------:R-:W-:-:S04]  /*b700*/  IMAD.HI.U32 R2, R0, R7, RZ ;  /* 0x0000000700027227 */ /* 0x000fc800078e00ff */
[----:B------:R-:W-:Y:S02]  /*b710*/  IMAD.MOV R2, RZ, RZ, -R2 ;  /* 0x000000ffff027224 */ /* 0x000fe400078e0a02 */
[----:B------:R-:W-:Y:S01]  /*b720*/  @!P1 IMAD.IADD R11, R11, 0x1, -R57 ;  /* 0x000000010b0b9824 */ /* 0x000fe200078e0a39 */
        /* <DEDUP_REMOVED lines=8> */
[----:B------:R-:W-:-:S05]  /*b7b0*/  IABS R5, R49 ;  /* 0x0000003100057213 */ /* 0x000fca0000000000 */
[----:B------:R-:W-:Y:S01]  /*b7c0*/  IMAD.HI.U32 R4, R0, R5, RZ ;  /* 0x0000000500047227 */ /* 0x000fe200078e00ff */
[----:B------:R-:W-:-:S03]  /*b7d0*/  ISETP.GE.AND P1, PT, R25, RZ, PT ;  /* 0x000000ff1900720c */ /* 0x000fc60003f26270 */
[----:B------:R-:W-:Y:S02]  /*b7e0*/  IMAD.MOV R4, RZ, RZ, -R4 ;  /* 0x000000ffff047224 */ /* 0x000fe400078e0a04 */
[----:B------:R-:W-:Y:S02]  /*b7f0*/  IMAD.MOV.U32 R12, RZ, RZ, R14 ;  /* 0x000000ffff0c7224 */ /* 0x000fe400078e000e */
[C---:B------:R-:W-:Y:S02]  /*b800*/  IMAD R2, R57.reuse, R2, R7 ;  /* 0x0000000239027224 */ /* 0x040fe400078e0207 */
[----:B0-----:R-:W-:Y:S02]  /*b810*/  IMAD.MOV.U32 R10, RZ, RZ, R11 ;  /* 0x000000ffff0a7224 */ /* 0x001fe400078e000b */
[----:B------:R-:W-:Y:S02]  /*b820*/  IMAD R7, R57, R4, R5 ;  /* 0x0000000439077224 */ /* 0x000fe400078e0205 */
[----:B------:R-:W-:-:S02]  /*b830*/  @!P4 IMAD.MOV R12, RZ, RZ, -R12 ;  /* 0x000000ffff0cc224 */ /* 0x000fc400078e0a0c */
[----:B------:R-:W-:Y:S01]  /*b840*/  @!P0 IMAD.MOV R10, RZ, RZ, -R10 ;  /* 0x000000ffff0a8224 */ /* 0x000fe200078e0a0a */
[----:B------:R-:W-:Y:S01]  /*b850*/  ISETP.GT.U32.AND P0, PT, R57, R6, PT ;  /* 0x000000063900720c */ /* 0x000fe20003f04070 */
[----:B------:R-:W-:Y:S01]  /*b860*/  @!P6 IMAD.IADD R9, R9, 0x1, -R57 ;  /* 0x000000010909e824 */ /* 0x000fe200078e0a39 */
[----:B------:R-:W-:Y:S01]  /*b870*/  ISETP.GT.U32.AND P6, PT, R57, R7, PT ;  /* 0x000000073900720c */ /* 0x000fe20003fc4070 */
[----:B------:R-:W-:Y:S02]  /*b880*/  STL [R1+0x240], R12 ;  /* 0x0002400c01007387 */ /* 0x000fe40000100800 */
[----:B------:R-:W-:Y:S02]  /*b890*/  IMAD.MOV.U32 R11, RZ, RZ, R9 ;  /* 0x000000ffff0b7224 */ /* 0x000fe400078e0009 */
[----:B------:R0:W-:Y:S02]  /*b8a0*/  STL [R1+0x23c], R10 ;  /* 0x00023c0a01007387 */ /* 0x0001e40000100800 */
[----:B------:R-:W-:-:S02]  /*b8b0*/  @!P1 IMAD.MOV R11, RZ, RZ, -R11 ;  /* 0x000000ffff0b9224 */ /* 0x000fc400078e0a0b */
[----:B0-----:R-:W-:-:S04]  /*b8c0*/  IMAD.MOV.U32 R10, RZ, RZ, R8 ;  /* 0x000000ffff0a7224 */ /* 0x001fc800078e0008 */
[----:B------:R-:W-:Y:S01]  /*b8d0*/  @!P3 IMAD.MOV R10, RZ, RZ, -R10 ;  /* 0x000000ffff0ab224 */ /* 0x000fe200078e0a0a */
[----:B------:R-:W-:Y:S01]  /*b8e0*/  STL [R1+0x230], R11 ;  /* 0x0002300b01007387 */ /* 0x000fe20000100800 */
[--C-:B------:R-:W-:Y:S01]  /*b8f0*/  @!P0 IMAD.IADD R6, R6, 0x1, -R57.reuse ;  /* 0x0000000106068824 */ /* 0x100fe200078e0a39 */
[----:B---3--:R-:W-:Y:S01]  /*b900*/  IABS R4, R48 ;  /* 0x0000003000047213 */ /* 0x008fe20000000000 */
[----:B------:R-:W-:Y:S01]  /*b910*/  @!P6 IMAD.IADD R7, R7, 0x1, -R57 ;  /* 0x000000010707e824 */ /* 0x000fe200078e0a39 */
[----:B------:R0:W-:Y:S01]  /*b920*/  STL [R1+0x22c], R10 ;  /* 0x00022c0a01007387 */ /* 0x0001e20000100800 */
[----:B------:R-:W-:-:S03]  /*b930*/  ISETP.GE.AND P0, PT, R48, RZ, PT ;  /* 0x000000ff3000720c */ /* 0x000fc60003f06270 */
[----:B------:R-:W3:Y:S01]  /*b940*/  LDL.LU R48, [R1+0x3f0] ;  /* 0x0003f00001307983 */ /* 0x000ee20000300800 */
[----:B------:R-:W-:Y:S01]  /*b950*/  ISETP.GT.U32.AND P6, PT, R57, R7, PT ;  /* 0x000000073900720c */ /* 0x000fe20003fc4070 */
[----:B------:R-:W-:Y:S01]  /*b960*/  IMAD.HI.U32 R20, R0, R4, RZ ;  /* 0x0000000400147227 */ /* 0x000fe200078e00ff */
[----:B-----5:R-:W-:-:S11]  /*b970*/  IABS R5, R51 ;  /* 0x0000003300057213 */ /* 0x020fd60000000000 */
[----:B------:R-:W-:Y:S01]  /*b980*/  @!P6 IMAD.IADD R7, R7, 0x1, -R57 ;  /* 0x000000010707e824 */ /* 0x000fe200078e0a39 */
        /* <DEDUP_REMOVED lines=9> */
[----:B------:R-:W-:Y:S02]  /*ba20*/  ISETP.GT.U32.AND P2, PT, R57, R2, PT ;  /* 0x000000023900720c */ /* 0x000fe40003f44070 */
[----:B------:R-:W-:Y:S01]  /*ba30*/  ISETP.GE.AND P3, PT, R49, RZ, PT ;  /* 0x000000ff3100720c */ /* 0x000fe20003f66270 */
[----:B------:R-:W2:Y:S04]  /*ba40*/  LDL.LU R25, [R1+0x3fc] ;  /* 0x0003fc0001197983 */ /* 0x000ea80000300800 */
[----:B------:R-:W2:Y:S06]  /*ba50*/  LDL.LU R49, [R1+0x420] ;  /* 0x0004200001317983 */ /* 0x000eac0000300800 */
[----:B------:R-:W-:Y:S01]  /*ba60*/  @!P2 IMAD.IADD R2, R2, 0x1, -R57 ;  /* 0x000000010202a824 */ /* 0x000fe200078e0a39 */
[----:B------:R-:W-:-:S04]  /*ba70*/  ISETP.GE.AND P2, PT, R52, RZ, PT ;  /* 0x000000ff3400720c */ /* 0x000fc80003f46270 */
[----:B------:R-:W-:Y:S01]  /*ba80*/  ISETP.GT.U32.AND P4, PT, R57, R2, PT ;  /* 0x000000023900720c */ /* 0x000fe20003f84070 */
[----:B0-----:R-:W-:-:S12]  /*ba90*/  IMAD.MOV.U32 R10, RZ, RZ, R6 ;  /* 0x000000ffff0a7224 */ /* 0x001fd800078e0006 */
[----:B------:R-:W-:-:S04]  /*baa0*/  @!P4 IMAD.IADD R2, R2, 0x1, -R57 ;  /* 0x000000010202c824 */ /* 0x000fc800078e0a39 */
[----:B------:R-:W-:Y:S01]  /*bab0*/  @!P2 IMAD.MOV R2, RZ, RZ, -R2 ;  /* 0x000000ffff02a224 */ /* 0x000fe200078e0a02 */
[----:B------:R-:W-:Y:S01]  /*bac0*/  ISETP.GT.U32.AND P2, PT, R57, R4, PT ;  /* 0x000000043900720c */ /* 0x000fe20003f44070 */
[----:B------:R-:W-:Y:S02]  /*bad0*/  @!P5 IMAD.MOV R10, RZ, RZ, -R10 ;  /* 0x000000ffff0ad224 */ /* 0x000fe400078e0a0a */
[----:B------:R-:W-:Y:S01]  /*bae0*/  @!P3 IMAD.MOV R7, RZ, RZ, -R7 ;  /* 0x000000ffff07b224 */ /* 0x000fe200078e0a07 */
[----:B------:R-:W-:Y:S01]  /*baf0*/  STL [R1+0x228], R2 ;  /* 0x0002280201007387 */ /* 0x000fe20000100800 */
[----:B------:R-:W-:-:S03]  /*bb00*/  IMAD.HI.U32 R17, R0, R5, RZ ;  /* 0x0000000500117227 */ /* 0x000fc600078e00ff */
[----:B------:R-:W-:Y:S05]  /*bb10*/  STL [R1+0x224], R10 ;  /* 0x0002240a01007387 */ /* 0x000fea0000100800 */
[----:B------:R-:W-:Y:S01]  /*bb20*/  @!P2 IMAD.IADD R4, R4, 0x1, -R57 ;  /* 0x000000010404a824 */ /* 0x000fe200078e0a39 */
[----:B------:R0:W-:Y:S01]  /*bb30*/  STL [R1+0x220], R7 ;  /* 0x0002200701007387 */ /* 0x0001e20000100800 */
[----:B------:R-:W-:-:S03]  /*bb40*/  IMAD.MOV R14, RZ, RZ, -R17 ;  /* 0x000000ffff0e7224 */ /* 0x000fc600078e0a11 */
[----:B------:R-:W2:Y:S01]  /*bb50*/  LDL.LU R52, [R1+0x424] ;  /* 0x0004240001347983 */ /* 0x000ea20000300800 */
[----:B0-----:R-:W-:-:S04]  /*bb60*/  IMAD.MOV.U32 R7, RZ, RZ, R4 ;  /* 0x000000ffff077224 */ /* 0x001fc800078e0004 */
[----:B------:R-:W-:Y:S02]  /*bb70*/  @!P0 IMAD.MOV R7, RZ, RZ, -R7 ;  /* 0x000000ffff078224 */ /* 0x000fe400078e0a07 */
[C---:B------:R-:W-:Y:S02]  /*bb80*/  IMAD R8, R57.reuse, R14, R5 ;  /* 0x0000000e39087224 */ /* 0x040fe400078e0205 */
[----:B------:R-:W-:Y:S01]  /*bb90*/  IMAD.MOV.U32 R5, RZ, RZ, R9 ;  /* 0x000000ffff057224 */ /* 0x000fe200078e0009 */
[----:B------:R-:W-:Y:S02]  /*bba0*/  STL [R1+0x21c], R7 ;  /* 0x00021c0701007387 */ /* 0x000fe40000100800 */
[----:B------:R-:W-:Y:S01]  /*bbb0*/  ISETP.GT.U32.AND P4, PT, R57, R8, PT ;  /* 0x000000083900720c */ /* 0x000fe20003f84070 */
[----:B------:R-:W-:Y:S01]  /*bbc0*/  IMAD.HI.U32 R11, R0, R5, RZ ;  /* 0x00000005000b7227 */ /* 0x000fe200078e00ff */
[----:B------:R-:W-:-:S03]  /*bbd0*/  IABS R14, R54 ;  /* 0x00000036000e7213 */ /* 0x000fc60000000000 */
[----:B------:R-:W-:Y:S01]  /*bbe0*/  IMAD.MOV R11, RZ, RZ, -R11 ;  /* 0x000000ffff0b7224 */ /* 0x000fe200078e0a0b */
[----:B------:R-:W-:-:S03]  /*bbf0*/  ISETP.GE.AND P3, PT, R54, RZ, PT ;  /* 0x000000ff3600720c */ /* 0x000fc60003f66270 */
[----:B------:R-:W-:-:S04]  /*bc00*/  IMAD R5, R57, R11, R5 ;  /* 0x0000000b39057224 */ /* 0x000fc800078e0205 */
[----:B------:R-:W-:Y:S01]  /*bc10*/  @!P4 IMAD.IADD R8, R8, 0x1, -R57 ;  /* 0x000000010808c824 */ /* 0x000fe200078e0a39 */
[----:B------:R-:W-:-:S04]  /*bc20*/  ISETP.GT.U32.AND P5, PT, R57, R5, PT ;  /* 0x000000053900720c */ /* 0x000fc80003fa4070 */
[----:B------:R-:W-:Y:S01]  /*bc30*/  ISETP.GT.U32.AND P4, PT, R57, R8, PT ;  /* 0x000000083900720c */ /* 0x000fe20003f84070 */
[----:B------:R-:W-:-:S08]  /*bc40*/  IMAD.HI.U32 R2, R0, R14, RZ ;  /* 0x0000000e00027227 */ /* 0x000fd000078e00ff */
[----:B------:R-:W-:-:S04]  /*bc50*/  @!P5 IMAD.IADD R5, R5, 0x1, -R57 ;  /* 0x000000010505d824 */ /* 0x000fc800078e0a39 */
[----:B------:R-:W-:Y:S01]  /*bc60*/  @!P4 IMAD.IADD R8, R8, 0x1, -R57 ;  /* 0x000000010808c824 */ /* 0x000fe200078e0a39 */
[C---:B------:R-:W-:Y:S01]  /*bc70*/  ISETP.GT.U32.AND P0, PT, R57.reuse, R5, PT ;  /* 0x000000053900720c */ /* 0x040fe20003f04070 */
[----:B------:R-:W-:Y:S02]  /*bc80*/  IMAD.MOV R2, RZ, RZ, -R2 ;  /* 0x000000ffff027224 */ /* 0x000fe400078e0a02 */
[----:B------:R-:W-:Y:S02]  /*bc90*/  @!P6 IMAD.MOV R8, RZ, RZ, -R8 ;  /* 0x000000ffff08e224 */ /* 0x000fe400078e0a08 */
[----:B------:R-:W-:-:S05]  /*bca0*/  IMAD R14, R57, R2, R14 ;  /* 0x00000002390e7224 */ /* 0x000fca00078e020e */
[----:B------:R-:W-:-:S03]  /*bcb0*/  ISETP.GT.U32.AND P6, PT, R57, R14, PT ;  /* 0x0000000e3900720c */ /* 0x000fc60003fc4070 */
[----:B------:R-:W-:Y:S01]  /*bcc0*/  @!P0 IMAD.IADD R5, R5, 0x1, -R57 ;  /* 0x0000000105058824 */ /* 0x000fe200078e0a39 */
[----:B----4-:R-:W-:Y:S02]  /*bcd0*/  IABS R9, R50 ;  /* 0x0000003200097213 */ /* 0x010fe40000000000 */
[----:B------:R-:W-:Y:S02]  /*bce0*/  ISETP.GE.AND P2, PT, R50, RZ, PT ;  /* 0x000000ff3200720c */ /* 0x000fe40003f46270 */
[----:B------:R-:W4:Y:S04]  /*bcf0*/  LDL.LU R50, [R1+0x428] ;  /* 0x0004280001327983 */ /* 0x000f280000300800 */
[----:B------:R-:W4:Y:S01]  /*bd00*/  LDL.LU R54, [R1+0x42c] ;  /* 0x00042c0001367983 */ /* 0x000f220000300800 */
[----:B------:R-:W-:-:S03]  /*bd10*/  IMAD.HI.U32 R6, R0, R9, RZ ;  /* 0x0000000900067227 */ /* 0x000fc600078e00ff */
[----:B------:R-:W-:Y:S01]  /*bd20*/  STL [R1+0x218], R8 ;  /* 0x0002180801007387 */ /* 0x000fe20000100800 */
[----:B------:R-:W-:-:S04]  /*bd30*/  IMAD.MOV R6, RZ, RZ, -R6 ;  /* 0x000000ffff067224 */ /* 0x000fc800078e0a06 */
[----:B------:R-:W-:-:S05]  /*bd40*/  IMAD R9, R57, R6, R9 ;  /* 0x0000000639097224 */ /* 0x000fca00078e0209 */
[----:B------:R-:W-:Y:S01]  /*bd50*/  ISETP.GT.U32.AND P0, PT, R57, R9, PT ;  /* 0x000000093900720c */ /* 0x000fe20003f04070 */
[----:B------:R-:W-:Y:S02]  /*bd60*/  @!P6 IMAD.IADD R14, R14, 0x1, -R57 ;  /* 0x000000010e0ee824 */ /* 0x000fe400078e0a39 */
[----:B------:R-:W-:Y:S01]  /*bd70*/  IMAD.MOV.U32 R10, RZ, RZ, R5 ;  /* 0x000000ffff0a7224 */ /* 0x000fe200078e0005 */
[----:B---3--:R-:W-:Y:S02]  /*bd80*/  ISETP.GE.AND P4, PT, R48, RZ, PT ;  /* 0x000000ff3000720c */ /* 0x008fe40003f86270 */
[----:B------:R-:W-:Y:S02]  /*bd90*/  IABS R4, R48 ;  /* 0x0000003000047213 */ /* 0x000fe40000000000 */
[----:B------:R-:W3:Y:S05]  /*bda0*/  LDL.LU R48, [R1+0x440] ;  /* 0x0004400001307983 */ /* 0x000eea0000300800 */
[----:B------:R-:W-:Y:S01]  /*bdb0*/  @!P0 IMAD.IADD R9, R9, 0x1, -R57 ;  /* 0x0000000109098824 */ /* 0x000fe200078e0a39 */
[----:B------:R-:W-:Y:S01]  /*bdc0*/  ISETP.GT.U32.AND P0, PT, R57, R14, PT ;  /* 0x0000000e3900720c */ /* 0x000fe20003f04070 */
[----:B------:R-:W-:Y:S01]  /*bdd0*/  @!P1 IMAD.MOV R10, RZ, RZ, -R10 ;  /* 0x000000ffff0a9224 */ /* 0x000fe200078e0a0a */
[----:B-----5:R-:W-:-:S02]  /*bde0*/  ISETP.GE.AND P5, PT, R51, RZ, PT ;  /* 0x000000ff3300720c */ /* 0x020fc40003fa6270 */
[----:B------:R-:W-:Y:S02]  /*bdf0*/  IABS R2, R51 ;  /* 0x0000003300027213 */ /* 0x000fe40000000000 */
[----:B------:R-:W5:Y:S03]  /*be00*/  LDL.LU R51, [R1+0x444] ;  /* 0x0004440001337983 */ /* 0x000f660000300800 */
[----:B------:R-:W-:Y:S01]  /*be10*/  IMAD.HI.U32 R6, R0, R2, RZ ;  /* 0x0000000200067227 */ /* 0x000fe200078e00ff */
[----:B------:R-:W-:-:S03]  /*be20*/  ISETP.GT.U32.AND P1, PT, R57, R9, PT ;  /* 0x000000093900720c */ /* 0x000fc60003f24070 */
[----:B------:R-:W-:-:S04]  /*be30*/  IMAD.MOV R6, RZ, RZ, -R6 ;  /* 0x000000ffff067224 */ /* 0x000fc800078e0a06 */
[----:B------:R-:W-:Y:S02]  /*be40*/  IMAD R2, R57, R6, R2 ;  /* 0x0000000639027224 */ /* 0x000fe400078e0202 */
[----:B------:R-:W-:-:S03]  /*be50*/  @!P0 IMAD.IADD R14, R14, 0x1, -R57 ;  /* 0x000000010e0e8824 */ /* 0x000fc600078e0a39 */
[----:B------:R-:W-:Y:S01]  /*be60*/  ISETP.GT.U32.AND P0, PT, R57, R2, PT ;  /* 0x000000023900720c */ /* 0x000fe20003f04070 */
[----:B------:R0:W-:Y:S01]  /*be70*/  STL [R1+0x210], R10 ;  /* 0x0002100a01007387 */ /* 0x0001e20000100800 */
[----:B------:R-:W-:-:S04]  /*be80*/  @!P1 IMAD.IADD R9, R9, 0x1, -R57 ;  /* 0x0000000109099824 */ /* 0x000fc800078e0a39 */
[----:B------:R-:W-:Y:S02]  /*be90*/  @!P2 IMAD.MOV R9, RZ, RZ, -R9 ;  /* 0x000000ffff09a224 */ /* 0x000fe400078e0a09 */
[----:B0-----:R-:W-:-:S04]  /*bea0*/  IMAD.MOV.U32 R10, RZ, RZ, R14 ;  /* 0x000000ffff0a7224 */ /* 0x001fc800078e000e */
[----:B------:R-:W-:Y:S02]  /*beb0*/  @!P3 IMAD.MOV R10, RZ, RZ, -R10 ;  /* 0x000000ffff0ab224 */ /* 0x000fe400078e0a0a */
[----:B------:R-:W-:-:S03]  /*bec0*/  @!P0 IMAD.IADD R2, R2, 0x1, -R57 ;  /* 0x0000000102028824 */ /* 0x000fc600078e0a39 */
[----:B------:R0:W-:Y:S01]  /*bed0*/  STL [R1+0x214], R10 ;  /* 0x0002140a01007387 */ /* 0x0001e20000100800 */
[----:B--2---:R-:W-:-:S03]  /*bee0*/  IABS R17, R53 ;  /* 0x0000003500117213 */ /* 0x004fc60000000000 */
[----:B------:R-:W-:Y:S01]  /*bef0*/  STL [R1+0x20c], R9 ;  /* 0x00020c0901007387 */ /* 0x000fe20000100800 */
[----:B------:R-:W-:-:S03]  /*bf00*/  ISETP.GE.AND P0, PT, R53, RZ, PT ;  /* 0x000000ff3500720c */ /* 0x000fc60003f06270 */
[----:B------:R-:W2:Y:S01]  /*bf10*/  LDL.LU R53, [R1+0x448] ;  /* 0x0004480001357983 */ /* 0x000ea20000300800 */
[----:B------:R-:W-:-:S04]  /*bf20*/  IMAD.HI.U32 R20, R0, R4, RZ ;  /* 0x0000000400147227 */ /* 0x000fc800078e00ff */
[----:B------:R-:W-:Y:S02]  /*bf30*/  IMAD.MOV.U32 R8, RZ, RZ, R17 ;  /* 0x000000ffff087224 */ /* 0x000fe400078e0011 */
[----:B------:R-:W-:-:S04]  /*bf40*/  IMAD.MOV R17, RZ, RZ, -R20 ;  /* 0x000000ffff117224 */ /* 0x000fc800078e0a14 */
[----:B------:R-:W-:-:S05]  /*bf50*/  IMAD R4, R57, R17, R4 ;  /* 0x0000001139047224 */ /* 0x000fca00078e0204 */
[----:B------:R-:W-:Y:S02]  /*bf60*/  ISETP.GT.U32.AND P6, PT, R57, R4, PT ;  /* 0x000000043900720c */ /* 0x000fe40003fc4070 */
[----:B------:R-:W-:-:S05]  /*bf70*/  IABS R11, R49 ;  /* 0x00000031000b7213 */ /* 0x000fca0000000000 */
[----:B------:R-:W-:-:S06]  /*bf80*/  IMAD.HI.U32 R6, R0, R11, RZ ;  /* 0x0000000b00067227 */ /* 0x000fcc00078e00ff */
[----:B------:R-:W-:-:S05]  /*bf90*/  @!P6 IMAD.IADD R4, R4, 0x1, -R57 ;  /* 0x000000010404e824 */ /* 0x000fca00078e0a39 */
[----:B------:R-:W-:Y:S01]  /*bfa0*/  ISETP.GT.U32.AND P6, PT, R57, R4, PT ;  /* 0x000000043900720c */ /* 0x000fe20003fc4070 */
[----:B------:R-:W-:-:S04]  /*bfb0*/  IMAD.MOV R6, RZ, RZ, -R6 ;  /* 0x000000ffff067224 */ /* 0x000fc800078e0a06 */
[----:B------:R-:W-:-:S08]  /*bfc0*/  IMAD R11, R57, R6, R11 ;  /* 0x00000006390b7224 */ /* 0x000fd000078e020b */
[----:B------:R-:W-:Y:S01]  /*bfd0*/  @!P6 IMAD.IADD R4, R4, 0x1, -R57 ;  /* 0x000000010404e824 */ /* 0x000fe200078e0a39 */
[----:B------:R-:W-:Y:S01]  /*bfe0*/  ISETP.GT.U32.AND P6, PT, R57, R11, PT ;  /* 0x0000000b3900720c */ /* 0x000fe20003fc4070 */
[----:B------:R-:W-:-:S04]  /*bff0*/  IMAD.HI.U32 R20, R0, R8, RZ ;  /* 0x0000000800147227 */ /* 0x000fc800078e00ff */
[----:B------:R-:W-:Y:S01]  /*c000*/  IMAD.MOV R20, RZ, RZ, -R20 ;  /* 0x000000ffff147224 */ /* 0x000fe200078e0a14 */
[----:B------:R-:W-:-:S03]  /*c010*/  IABS R7, R25 ;  /* 0x0000001900077213 */ /* 0x000fc60000000000 */
[----:B------:R-:W-:-:S04]  /*c020*/  IMAD R8, R57, R20, R8 ;  /* 0x0000001439087224 */ /* 0x000fc800078e0208 */
[----:B------:R-:W-:Y:S01]  /*c030*/  @!P6 IMAD.IADD R11, R11, 0x1, -R57 ;  /* 0x000000010b0be824 */ /* 0x000fe200078e0a39 */
[----:B------:R-:W-:-:S04]  /*c040*/  ISETP.GT.U32.AND P3, PT, R57, R8, PT ;  /* 0x000000083900720c */ /* 0x000fc80003f64070 */
[----:B------:R-:W-:Y:S01]  /*c050*/  ISETP.GT.U32.AND P2, PT, R57, R11, PT ;  /* 0x0000000b3900720c */ /* 0x000fe20003f44070 */
[----:B------:R-:W-:-:S04]  /*c060*/  IMAD.HI.U32 R17, R0, R7, RZ ;  /* 0x0000000700117227 */ /* 0x000fc800078e00ff */
[----:B0-----:R-:W-:Y:S02]  /*c070*/  IMAD.MOV.U32 R10, RZ, RZ, R4 ;  /* 0x000000ffff0a7224 */ /* 0x001fe400078e0004 */
[----:B------:R-:W-:Y:S02]  /*c080*/  IMAD.MOV R17, RZ, RZ, -R17 ;  /* 0x000000ffff117224 */ /* 0x000fe400078e0a11 */
[----:B------:R-:W-:Y:S02]  /*c090*/  @!P4 IMAD.MOV R10, RZ, RZ, -R10 ;  /* 0x000000ffff0ac224 */ /* 0x000fe400078e0a0a */
[----:B------:R-:W-:Y:S02]  /*c0a0*/  IMAD R7, R57, R17, R7 ;  /* 0x0000001139077224 */ /* 0x000fe400078e0207 */
[--C-:B------:R-:W-:Y:S01]  /*c0b0*/  @!P2 IMAD.IADD R11, R11, 0x1, -R57.reuse ;  /* 0x000000010b0ba824 */ /* 0x100fe200078e0a39 */
[----:B------:R0:W-:Y:S01]  /*c0c0*/  STL [R1+0x208], R10 ;  /* 0x0002080a01007387 */ /* 0x0001e20000100800 */
[----:B------:R-:W-:Y:S01]  /*c0d0*/  ISETP.GE.AND P2, PT, R49, RZ, PT ;  /* 0x000000ff3100720c */ /* 0x000fe20003f46270 */
[----:B------:R-:W-:-:S02]  /*c0e0*/  @!P3 IMAD.IADD R8, R8, 0x1, -R57 ;  /* 0x000000010808b824 */ /* 0x000fc400078e0a39 */
[----:B------:R-:W2:Y:S01]  /*c0f0*/  LDL.LU R49, [R1+0x44c] ;  /* 0x00044c0001317983 */ /* 0x000ea20000300800 */
[C---:B------:R-:W-:Y:S02]  /*c100*/  ISETP.GT.U32.AND P1, PT, R57.reuse, R7, PT ;  /* 0x000000073900720c */ /* 0x040fe40003f24070 */
[----:B------:R-:W-:-:S11]  /*c110*/  ISETP.GT.U32.AND P3, PT, R57, R2, PT ;  /* 0x000000023900720c */ /* 0x000fd60003f64070 */
[--C-:B------:R-:W-:Y:S01]  /*c120*/  @!P1 IMAD.IADD R7, R7, 0x1, -R57.reuse ;  /* 0x0000000107079824 */ /* 0x100fe200078e0a39 */
[----:B------:R-:W-:Y:S01]  /*c130*/  ISETP.GT.U32.AND P1, PT, R57, R8, PT ;  /* 0x000000083900720c */ /* 0x000fe20003f24070 */
[----:B------:R-:W-:-:S03]  /*c140*/  @!P3 IMAD.IADD R2, R2, 0x1, -R57 ;  /* 0x000000010202b824 */ /* 0x000fc600078e0a39 */
[----:B------:R-:W-:Y:S01]  /*c150*/  ISETP.GT.U32.AND P6, PT, R57, R7, PT ;  /* 0x000000073900720c */ /* 0x000fe20003fc4070 */
[----:B0-----:R-:W-:-:S04]  /*c160*/  IMAD.MOV.U32 R10, RZ, RZ, R2 ;  /* 0x000000ffff0a7224 */ /* 0x001fc800078e0002 */
[----:B------:R-:W-:-:S04]  /*c170*/  @!P5 IMAD.MOV R10, RZ, RZ, -R10 ;  /* 0x000000ffff0ad224 */ /* 0x000fc800078e0a0a */
[----:B------:R-:W-:Y:S01]  /*c180*/  @!P1 IMAD.IADD R8, R8, 0x1, -R57 ;  /* 0x0000000108089824 */ /* 0x000fe200078e0a39 */
[----:B------:R-:W-:-:S03]  /*c190*/  ISETP.GE.AND P1, PT, R25, RZ, PT ;  /* 0x000000ff1900720c */ /* 0x000fc60003f26270 */
[----:B------:R-:W-:Y:S02]  /*c1a0*/  @!P0 IMAD.MOV R8, RZ, RZ, -R8 ;  /* 0x000000ffff088224 */ /* 0x000fe400078e0a08 */
[----:B------:R-:W-:Y:S01]  /*c1b0*/  @!P6 IMAD.IADD R7, R7, 0x1, -R57 ;  /* 0x000000010707e824 */ /* 0x000fe200078e0a39 */
[----:B----4-:R-:W-:-:S05]  /*c1c0*/  IABS R6, R50 ;  /* 0x0000003200067213 */ /* 0x010fca0000000000 */
[----:B------:R-:W-:-:S04]  /*c1d0*/  IMAD.HI.U32 R23, R0, R6, RZ ;  /* 0x0000000600177227 */ /* 0x000fc800078e00ff */
[----:B------:R-:W-:-:S04]  /*c1e0*/  IMAD.MOV R23, RZ, RZ, -R23 ;  /* 0x000000ffff177224 */ /* 0x000fc800078e0a17 */
[----:B------:R-:W-:Y:S01]  /*c1f0*/  IMAD R6, R57, R23, R6 ;  /* 0x0000001739067224 */ /* 0x000fe200078e0206 */
[----:B------:R-:W-:-:S04]  /*c200*/  IABS R5, R54 ;  /* 0x0000003600057213 */ /* 0x000fc80000000000 */
[----:B------:R-:W-:Y:S01]  /*c210*/  ISETP.GT.U32.AND P3, PT, R57, R6, PT ;  /* 0x000000063900720c */ /* 0x000fe20003f64070 */
[----:B------:R-:W-:-:S04]  /*c220*/  IMAD.HI.U32 R20, R0, R5, RZ ;  /* 0x0000000500147227 */ /* 0x000fc800078e00ff */
[----:B------:R-:W-:-:S04]  /*c230*/  IMAD.MOV R20, RZ, RZ, -R20 ;  /* 0x000000ffff147224 */ /* 0x000fc800078e0a14 */
[----:B------:R-:W-:-:S04]  /*c240*/  IMAD R5, R57, R20, R5 ;  /* 0x0000001439057224 */ /* 0x000fc800078e0205 */
[----:B------:R-:W-:Y:S01]  /*c250*/  @!P3 IMAD.IADD R6, R6, 0x1, -R57 ;  /* 0x000000010606b824 */ /* 0x000fe200078e0a39 */
[----:B------:R-:W-:Y:S02]  /*c260*/  ISETP.GE.AND P3, PT, R50, RZ, PT ;  /* 0x000000ff3200720c */ /* 0x000fe40003f66270 */
[C---:B------:R-:W-:Y:S01]  /*c270*/  ISETP.GT.U32.AND P6, PT, R57.reuse, R5, PT ;  /* 0x000000053900720c */ /* 0x040fe20003fc4070 */
[----:B------:R-:W4:Y:S01]  /*c280*/  LDL.LU R50, [R1+0x470] ;  /* 0x0004700001327983 */ /* 0x000f220000300800 */
[----:B------:R-:W-:-:S03]  /*c290*/  ISETP.GT.U32.AND P0, PT, R57, R6, PT ;  /* 0x000000063900720c */ /* 0x000fc60003f04070 */
[----:B------:R0:W-:Y:S04]  /*c2a0*/  STL [R1+0x204], R10 ;  /* 0x0002040a01007387 */ /* 0x0001e80000100800 */
[----:B------:R1:W-:Y:S01]  /*c2b0*/  STL [R1+0x200], R8 ;  /* 0x0002000801007387 */ /* 0x0003e20000100800 */
[----:B0-----:R-:W-:Y:S02]  /*c2c0*/  IMAD.MOV.U32 R10, RZ, RZ, R11 ;  /* 0x000000ffff0a7224 */ /* 0x001fe400078e000b */
[----:B-1----:R-:W-:Y:S02]  /*c2d0*/  IMAD.MOV.U32 R8, RZ, RZ, R7 ;  /* 0x000000ffff087224 */ /* 0x002fe400078e0007 */
[----:B------:R-:W-:Y:S02]  /*c2e0*/  @!P2 IMAD.MOV R10, RZ, RZ, -R10 ;  /* 0x000000ffff0aa224 */ /* 0x000fe400078e0a0a */
[----:B------:R-:W-:Y:S01]  /*c2f0*/  @!P1 IMAD.MOV R8, RZ, RZ, -R8 ;  /* 0x000000ffff089224 */ /* 0x000fe200078e0a08 */
[----:B---3--:R-:W-:Y:S01]  /*c300*/  IABS R4, R48 ;  /* 0x0000003000047213 */ /* 0x008fe20000000000 */
[--C-:B------:R-:W-:Y:S01]  /*c310*/  @!P0 IMAD.IADD R6, R6, 0x1, -R57.reuse ;  /* 0x0000000106068824 */ /* 0x100fe200078e0a39 */
[----:B------:R-:W-:Y:S01]  /*c320*/  ISETP.GE.AND P0, PT, R48, RZ, PT ;  /* 0x000000ff3000720c */ /* 0x000fe20003f06270 */
[----:B------:R-:W-:Y:S01]  /*c330*/  @!P6 IMAD.IADD R5, R5, 0x1, -R57 ;  /* 0x000000010505e824 */ /* 0x000fe200078e0a39 */
[----:B------:R0:W-:Y:S04]  /*c340*/  STL [R1+0x1fc], R8 ;  /* 0x0001fc0801007387 */ /* 0x0001e80000100800 */
[----:B------:R1:W-:Y:S04]  /*c350*/  STL [R1+0x1f8], R10 ;  /* 0x0001f80a01007387 */ /* 0x0003e80000100800 */
        /* <DEDUP_REMOVED lines=14> */
[----:B------:R-:W-:Y:S02]  /*c440*/  IABS R17, R52 ;  /* 0x0000003400117213 */ /* 0x000fe40000000000 */
[----:B------:R-:W-:Y:S01]  /*c450*/  ISETP.GE.AND P2, PT, R54, RZ, PT ;  /* 0x000000ff3600720c */ /* 0x000fe20003f46270 */
[----:B------:R-:W2:Y:S02]  /*c460*/  LDL.LU R25, [R1+0x490] ;  /* 0x0004900001197983 */ /* 0x000ea40000300800 */
[----:B------:R-:W-:-:S02]  /*c470*/  IMAD.HI.U32 R14, R0, R17, RZ ;  /* 0x00000011000e7227 */ /* 0x000fc400078e00ff */
[----:B------:R-:W2:Y:S02]  /*c480*/  LDL.LU R54, [R1+0x494] ;  /* 0x0004940001367983 */ /* 0x000ea40000300800 */
[----:B------:R-:W-:-:S04]  /*c490*/  IMAD.MOV R14, RZ, RZ, -R14 ;  /* 0x000000ffff0e7224 */ /* 0x000fc800078e0a0e */
[----:B------:R-:W-:-:S05]  /*c4a0*/  IMAD R14, R57, R14, R17 ;  /* 0x0000000e390e7224 */ /* 0x000fca00078e0211 */
[----:B------:R-:W-:Y:S01]  /*c4b0*/  ISETP.GT.U32.AND P4, PT, R57, R14, PT ;  /* 0x0000000e3900720c */ /* 0x000fe20003f84070 */
[----:B------:R-:W-:-:S12]  /*c4c0*/  IMAD.HI.U32 R17, R0, R9, RZ ;  /* 0x0000000900117227 */ /* 0x000fd800078e00ff */
[----:B------:R-:W-:-:S05]  /*c4d0*/  @!P4 IMAD.IADD R14, R14, 0x1, -R57 ;  /* 0x000000010e0ec824 */ /* 0x000fca00078e0a39 */
[----:B------:R-:W-:Y:S01]  /*c4e0*/  ISETP.GT.U32.AND P5, PT, R57, R14, PT ;  /* 0x0000000e3900720c */ /* 0x000fe20003fa4070 */
[----:B------:R-:W-:-:S04]  /*c4f0*/  IMAD.MOV R2, RZ, RZ, -R17 ;  /* 0x000000ffff027224 */ /* 0x000fc800078e0a11 */
[----:B0-----:R-:W-:Y:S01]  /*c500*/  IMAD R8, R57, R2, R9 ;  /* 0x0000000239087224 */ /* 0x001fe200078e0209 */
[----:B------:R-:W-:-:S07]  /*c510*/  ISETP.GE.AND P4, PT, R52, RZ, PT ;  /* 0x000000ff3400720c */ /* 0x000fce0003f86270 */
[----:B------:R-:W-:Y:S01]  /*c520*/  @!P5 IMAD.IADD R14, R14, 0x1, -R57 ;  /* 0x000000010e0ed824 */ /* 0x000fe200078e0a39 */
[----:B------:R-:W-:-:S03]  /*c530*/  ISETP.GT.U32.AND P5, PT, R57, R8, PT ;  /* 0x000000083900720c */ /* 0x000fc60003fa4070 */
[----:B-1----:R-:W-:-:S04]  /*c540*/  IMAD.MOV.U32 R10, RZ, RZ, R14 ;  /* 0x000000ffff0a7224 */ /* 0x002fc800078e000e */
        /* <DEDUP_REMOVED lines=9> */
[----:B------:R0:W-:Y:S01]  /*c5e0*/  STL [R1+0x1f0], R10 ;  /* 0x0001f00a01007387 */ /* 0x0001e20000100800 */
[----:B------:R-:W-:-:S03]  /*c5f0*/  IABS R2, R49 ;  /* 0x0000003100027213 */ /* 0x000fc60000000000 */
[----:B------:R1:W-:Y:S01]  /*c600*/  STL [R1+0x1ec], R5 ;  /* 0x0001ec0501007387 */ /* 0x0003e20000100800 */
[----:B------:R-:W-:-:S03]  /*c610*/  ISETP.GE.AND P2, PT, R49, RZ, PT ;  /* 0x000000ff3100720c */ /* 0x000fc60003f46270 */
[----:B------:R-:W2:Y:S04]  /*c620*/  LDL.LU R52, [R1+0x498] ;  /* 0x0004980001347983 */ /* 0x000ea80000300800 */
[----:B------:R5:W-:Y:S04]  /*c630*/  STL [R1+0x1e8], R4 ;  /* 0x0001e80401007387 */ /* 0x000be80000100800 */
[----:B------:R-:W2:Y:S01]  /*c640*/  LDL.LU R49, [R1+0x49c] ;  /* 0x00049c0001317983 */ /* 0x000ea20000300800 */
[----:B------:R-:W-:-:S04]  /*c650*/  IMAD.HI.U32 R11, R0, R7, RZ ;  /* 0x00000007000b7227 */ /* 0x000fc800078e00ff */
[----:B------:R-:W-:Y:S01]  /*c660*/  IMAD.MOV R11, RZ, RZ, -R11 ;  /* 0x000000ffff0b7224 */ /* 0x000fe200078e0a0b */
[----:B------:R-:W-:-:S03]  /*c670*/  ISETP.GT.U32.AND P4, PT, R57, R8, PT ;  /* 0x000000083900720c */ /* 0x000fc60003f84070 */
[----:B------:R-:W-:-:S05]  /*c680*/  IMAD R7, R57, R11, R7 ;  /* 0x0000000b39077224 */ /* 0x000fca00078e0207 */
[----:B------:R-:W-:Y:S01]  /*c690*/  ISETP.GT.U32.AND P3, PT, R57, R7, PT ;  /* 0x000000073900720c */ /* 0x000fe20003f64070 */
[----:B------:R-:W-:-:S04]  /*c6a0*/  IMAD.HI.U32 R11, R0, R2, RZ ;  /* 0x00000002000b7227 */ /* 0x000fc800078e00ff */
[----:B------:R-:W-:-:S04]  /*c6b0*/  @!P4 IMAD.IADD R8, R8, 0x1, -R57 ;  /* 0x000000010808c824 */ /* 0x000fc800078e0a39 */
[----:B0-----:R-:W-:-:S04]  /*c6c0*/  IMAD.MOV.U32 R10, RZ, RZ, R8 ;  /* 0x000000ffff0a7224 */ /* 0x001fc800078e0008 */
[----:B------:R-:W-:Y:S02]  /*c6d0*/  @!P3 IMAD.IADD R7, R7, 0x1, -R57 ;  /* 0x000000010707b824 */ /* 0x000fe400078e0a39 */
[----:B------:R-:W-:Y:S02]  /*c6e0*/  IMAD.MOV R11, RZ, RZ, -R11 ;  /* 0x000000ffff0b7224 */ /* 0x000fe400078e0a0b */
[----:B------:R-:W-:Y:S01]  /*c6f0*/  @!P6 IMAD.MOV R10, RZ, RZ, -R10 ;  /* 0x000000ffff0ae224 */ /* 0x000fe200078e0a0a */
[C---:B------:R-:W-:Y:S01]  /*c700*/  ISETP.GT.U32.AND P0, PT, R57.reuse, R7, PT ;  /* 0x000000073900720c */ /* 0x040fe20003f04070 */
[----:B-1----:R-:W-:-:S05]  /*c710*/  IMAD R5, R57, R11, R2 ;  /* 0x0000000b39057224 */ /* 0x002fca00078e0202 */
[----:B------:R-:W-:-:S07]  /*c720*/  ISETP.GT.U32.AND P6, PT, R57, R5, PT ;  /* 0x000000053900720c */ /* 0x000fce0003fc4070 */
[----:B------:R-:W-:-:S06]  /*c730*/  @!P0 IMAD.IADD R7, R7, 0x1, -R57 ;  /* 0x0000000107078824 */ /* 0x000fcc00078e0a39 */
[----:B------:R-:W-:Y:S01]  /*c740*/  @!P6 IMAD.IADD R5, R5, 0x1, -R57 ;  /* 0x000000010505e824 */ /* 0x000fe200078e0a39 */
[----:B----4-:R-:W-:Y:S02]  /*c750*/  IABS R9, R50 ;  /* 0x0000003200097213 */ /* 0x010fe40000000000 */
[----:B------:R-:W-:Y:S02]  /*c760*/  ISETP.GE.AND P5, PT, R50, RZ, PT ;  /* 0x000000ff3200720c */ /* 0x000fe40003fa6270 */
[----:B------:R-:W4:Y:S01]  /*c770*/  LDL.LU R50, [R1+0x4b0] ;  /* 0x0004b00001327983 */ /* 0x000f220000300800 */
[----:B------:R-:W-:-:S03]  /*c780*/  IMAD.HI.U32 R6, R0, R9, RZ ;  /* 0x0000000900067227 */ /* 0x000fc600078e00ff */
[----:B------:R0:W-:Y:S01]  /*c790*/  STL [R1+0x1e4], R10 ;  /* 0x0001e40a01007387 */ /* 0x0001e20000100800 */
[----:B------:R-:W-:-:S04]  /*c7a0*/  IMAD.MOV R6, RZ, RZ, -R6 ;  /* 0x000000ffff067224 */ /* 0x000fc800078e0a06 */
[----:B------:R-:W-:-:S05]  /*c7b0*/  IMAD R9, R57, R6, R9 ;  /* 0x0000000639097224 */ /* 0x000fca00078e0209 */
[----:B------:R-:W-:Y:S02]  /*c7c0*/  ISETP.GT.U32.AND P0, PT, R57, R9, PT ;  /* 0x000000093900720c */ /* 0x000fe40003f04070 */
[----:B---3--:R-:W-:Y:S02]  /*c7d0*/  ISETP.GE.AND P4, PT, R48, RZ, PT ;  /* 0x000000ff3000720c */ /* 0x008fe40003f86270 */
[----:B------:R-:W-:Y:S02]  /*c7e0*/  IABS R2, R48 ;  /* 0x0000003000027213 */ /* 0x000fe40000000000 */
[----:B------:R-:W3:Y:S07]  /*c7f0*/  LDL.LU R48, [R1+0x4b4] ;  /* 0x0004b40001307983 */ /* 0x000eee0000300800 */
[----:B------:R-:W-:Y:S01]  /*c800*/  @!P0 IMAD.IADD R9, R9, 0x1, -R57 ;  /* 0x0000000109098824 */ /* 0x000fe200078e0a39 */
[----:B------:R-:W-:-:S02]  /*c810*/  ISETP.GT.U32.AND P0, PT, R57, R5, PT ;  /* 0x000000053900720c */ /* 0x000fc40003f04070 */
[----:B-----5:R-:W-:-:S05]  /*c820*/  IABS R20, R51 ;  /* 0x0000003300147213 */ /* 0x020fca0000000000 */
[----:B------:R-:W-:-:S04]  /*c830*/  IMAD.HI.U32 R4, R0, R20, RZ ;  /* 0x0000001400047227 */ /* 0x000fc800078e00ff */
[----:B------:R-:W-:Y:S02]  /*c840*/  IMAD.MOV R4, RZ, RZ, -R4 ;  /* 0x000000ffff047224 */ /* 0x000fe400078e0a04 */
[----:B0-----:R-:W-:Y:S02]  /*c850*/  IMAD.MOV.U32 R10, RZ, RZ, R7 ;  /* 0x000000ffff0a7224 */ /* 0x001fe400078e0007 */
[----:B------:R-:W-:Y:S02]  /*c860*/  IMAD R20, R57, R4, R20 ;  /* 0x0000000439147224 */ /* 0x000fe400078e0214 */
[----:B------:R-:W-:Y:S02]  /*c870*/  @!P1 IMAD.MOV R10, RZ, RZ, -R10 ;  /* 0x000000ffff0a9224 */ /* 0x000fe400078e0a0a */
[----:B------:R-:W-:Y:S01]  /*c880*/  @!P0 IMAD.IADD R5, R5, 0x1, -R57 ;  /* 0x0000000105058824 */ /* 0x000fe200078e0a39 */
[----:B------:R-:W-:Y:S02]  /*c890*/  ISETP.GT.U32.AND P0, PT, R57, R20, PT ;  /* 0x000000143900720c */ /* 0x000fe40003f04070 */
[----:B------:R-:W-:-:S02]  /*c8a0*/  ISETP.GE.AND P3, PT, R51, RZ, PT ;  /* 0x000000ff3300720c */ /* 0x000fc40003f66270 */
[----:B------:R-:W5:Y:S04]  /*c8b0*/  LDL.LU R51, [R1+0x4b8] ;  /* 0x0004b80001337983 */ /* 0x000f680000300800 */
        /* <DEDUP_REMOVED lines=11> */
[C---:B------:R-:W-:Y:S01]  /*c970*/  ISETP.GT.U32.AND P6, PT, R57.reuse, R2, PT ;  /* 0x000000023900720c */ /* 0x040fe20003fc4070 */
[C---:B------:R-:W-:Y:S01]  /*c980*/  IMAD.HI.U32 R14, R0.reuse, R17, RZ ;  /* 0x00000011000e7227 */ /* 0x040fe200078e00ff */
[----:B------:R-:W-:Y:S02]  /*c990*/  IABS R6, R25 ;  /* 0x0000001900067213 */ /* 0x000fe40000000000 */
[----:B------:R-:W-:Y:S01]  /*c9a0*/  IABS R8, R54 ;  /* 0x0000003600087213 */ /* 0x000fe20000000000 */
[----:B------:R-:W-:Y:S01]  /*c9b0*/  IMAD.MOV R14, RZ, RZ, -R14 ;  /* 0x000000ffff0e7224 */ /* 0x000fe200078e0a0e */
[----:B------:R-:W-:Y:S01]  /*c9c0*/  ISETP.GT.U32.AND P1, PT, R57, R9, PT ;  /* 0x000000093900720c */ /* 0x000fe20003f24070 */
[----:B------:R-:W-:-:S06]  /*c9d0*/  IMAD.HI.U32 R11, R0, R6, RZ ;  /* 0x00000006000b7227 */ /* 0x000fcc00078e00ff */
[----:B------:R-:W-:Y:S02]  /*c9e0*/  @!P6 IMAD.IADD R2, R2, 0x1, -R57 ;  /* 0x000000010202e824 */ /* 0x000fe400078e0a39 */
[C---:B------:R-:W-:Y:S02]  /*c9f0*/  IMAD R17, R57.reuse, R14, R17 ;  /* 0x0000000e39117224 */ /* 0x040fe400078e0211 */
[----:B------:R-:W-:Y:S01]  /*ca00*/  IMAD.HI.U32 R4, R0, R8, RZ ;  /* 0x0000000800047227 */ /* 0x000fe200078e00ff */
[C---:B------:R-:W-:Y:S02]  /*ca10*/  ISETP.GT.U32.AND P6, PT, R57.reuse, R2, PT ;  /* 0x000000023900720c */ /* 0x040fe40003fc4070 */
[----:B------:R-:W-:Y:S01]  /*ca20*/  ISETP.GT.U32.AND P2, PT, R57, R17, PT ;  /* 0x000000113900720c */ /* 0x000fe20003f44070 */
[----:B------:R-:W-:Y:S02]  /*ca30*/  IMAD.MOV R11, RZ, RZ, -R11 ;  /* 0x000000ffff0b7224 */ /* 0x000fe400078e0a0b */
[----:B------:R-:W-:-:S02]  /*ca40*/  IMAD.MOV R4, RZ, RZ, -R4 ;  /* 0x000000ffff047224 */ /* 0x000fc400078e0a04 */
[C---:B------:R-:W-:Y:S02]  /*ca50*/  IMAD R6, R57.reuse, R11, R6 ;  /* 0x0000000b39067224 */ /* 0x040fe400078e0206 */
[----:B------:R-:W-:Y:S02]  /*ca60*/  IMAD R8, R57, R4, R8 ;  /* 0x0000000439087224 */ /* 0x000fe400078e0208 */
[--C-:B------:R-:W-:Y:S01]  /*ca70*/  @!P1 IMAD.IADD R9, R9, 0x1, -R57.reuse ;  /* 0x0000000109099824 */ /* 0x100fe200078e0a39 */
[C---:B------:R-:W-:Y:S01]  /*ca80*/  ISETP.GT.U32.AND P1, PT, R57.reuse, R6, PT ;  /* 0x000000063900720c */ /* 0x040fe20003f24070 */
[--C-:B------:R-:W-:Y:S01]  /*ca90*/  @!P6 IMAD.IADD R2, R2, 0x1, -R57.reuse ;  /* 0x000000010202e824 */ /* 0x100fe200078e0a39 */
[----:B------:R-:W-:Y:S01]  /*caa0*/  ISETP.GT.U32.AND P6, PT, R57, R8, PT ;  /* 0x000000083900720c */ /* 0x000fe20003fc4070 */
[----:B------:R-:W-:Y:S01]  /*cab0*/  @!P2 IMAD.IADD R17, R17, 0x1, -R57 ;  /* 0x000000011111a824 */ /* 0x000fe200078e0a39 */
[----:B------:R-:W-:Y:S01]  /*cac0*/  ISETP.GT.U32.AND P2, PT, R57, R20, PT ;  /* 0x000000143900720c */ /* 0x000fe20003f44070 */
[----:B------:R-:W-:-:S08]  /*cad0*/  @!P5 IMAD.MOV R9, RZ, RZ, -R9 ;  /* 0x000000ffff09d224 */ /* 0x000fd000078e0a09 */
[--C-:B------:R-:W-:Y:S01]  /*cae0*/  @!P1 IMAD.IADD R6, R6, 0x1, -R57.reuse ;  /* 0x0000000106069824 */ /* 0x100fe200078e0a39 */
[----:B------:R-:W-:Y:S01]  /*caf0*/  ISETP.GT.U32.AND P1, PT, R57, R17, PT ;  /* 0x000000113900720c */ /* 0x000fe20003f24070 */
[--C-:B------:R-:W-:Y:S02]  /*cb00*/  @!P6 IMAD.IADD R8, R8, 0x1, -R57.reuse ;  /* 0x000000010808e824 */ /* 0x100fe400078e0a39 */
[----:B------:R-:W-:-:S03]  /*cb10*/  @!P2 IMAD.IADD R20, R20, 0x1, -R57 ;  /* 0x000000011414a824 */ /* 0x000fc600078e0a39 */
[----:B------:R-:W-:Y:S02]  /*cb20*/  ISETP.GT.U32.AND P5, PT, R57, R8, PT ;  /* 0x000000083900720c */ /* 0x000fe40003fa4070 */
[----:B------:R-:W-:-:S05]  /*cb30*/  IABS R4, R49 ;  /* 0x0000003100047213 */ /* 0x000fca0000000000 */
[----:B------:R-:W-:-:S04]  /*cb40*/  IMAD.HI.U32 R7, R0, R4, RZ ;  /* 0x0000000400077227 */ /* 0x000fc800078e00ff */
[----:B------:R-:W-:-:S04]  /*cb50*/  IMAD.MOV R7, RZ, RZ, -R7 ;  /* 0x000000ffff077224 */ /* 0x000fc800078e0a07 */
[----:B------:R-:W-:Y:S02]  /*cb60*/  IMAD R4, R57, R7, R4 ;  /* 0x0000000739047224 */ /* 0x000fe400078e0204 */
[----:B0-----:R-:W-:-:S03]  /*cb70*/  IMAD.MOV.U32 R10, RZ, RZ, R2 ;  /* 0x000000ffff0a7224 */ /* 0x001fc600078e0002 */
[C---:B------:R-:W-:Y:S01]  /*cb80*/  ISETP.GT.U32.AND P2, PT, R57.reuse, R4, PT ;  /* 0x000000043900720c */ /* 0x040fe20003f44070 */
[----:B------:R-:W-:Y:S01]  /*cb90*/  @!P4 IMAD.MOV R10, RZ, RZ, -R10 ;  /* 0x000000ffff0ac224 */ /* 0x000fe200078e0a0a */
[----:B------:R-:W-:Y:S01]  /*cba0*/  ISETP.GT.U32.AND P6, PT, R57, R6, PT ;  /* 0x000000063900720c */ /* 0x000fe20003fc4070 */
[--C-:B------:R-:W-:Y:S02]  /*cbb0*/  @!P1 IMAD.IADD R17, R17, 0x1, -R57.reuse ;  /* 0x0000000111119824 */ /* 0x100fe400078e0a39 */
[----:B------:R-:W-:Y:S01]  /*cbc0*/  IMAD.MOV.U32 R12, RZ, RZ, R20 ;  /* 0x000000ffff0c7224 */ /* 0x000fe200078e0014 */
[----:B------:R0:W-:Y:S01]  /*cbd0*/  STL [R1+0x1d4], R10 ;  /* 0x0001d40a01007387 */ /* 0x0001e20000100800 */
[----:B------:R-:W-:Y:S01]  /*cbe0*/  ISETP.GE.AND P1, PT, R25, RZ, PT ;  /* 0x000000ff1900720c */ /* 0x000fe20003f26270 */
[--C-:B------:R-:W-:Y:S01]  /*cbf0*/  @!P5 IMAD.IADD R8, R8, 0x1, -R57.reuse ;  /* 0x000000010808d824 */ /* 0x100fe200078e0a39 */
[----:B------:R-:W-:Y:S01]  /*cc00*/  ISETP.GE.AND P5, PT, R54, RZ, PT ;  /* 0x000000ff3600720c */ /* 0x000fe20003fa6270 */
[----:B------:R-:W-:Y:S01]  /*cc10*/  @!P3 IMAD.MOV R12, RZ, RZ, -R12 ;  /* 0x000000ffff0cb224 */ /* 0x000fe200078e0a0c */
[----:B------:R-:W5:Y:S02]  /*cc20*/  LDL.LU R54, [R1+0x4c0] ;  /* 0x0004c00001367983 */ /* 0x000f640000300800 */
[----:B------:R-:W-:-:S02]  /*cc30*/  @!P2 IMAD.IADD R4, R4, 0x1, -R57 ;  /* 0x000000010404a824 */ /* 0x000fc400078e0a39 */
[----:B0-----:R-:W-:Y:S01]  /*cc40*/  IMAD.MOV.U32 R10, RZ, RZ, R17 ;  /* 0x000000ffff0a7224 */ /* 0x001fe200078e0011 */
[----:B------:R-:W-:Y:S01]  /*cc50*/  ISETP.GE.AND P2, PT, R49, RZ, PT ;  /* 0x000000ff3100720c */ /* 0x000fe20003f46270 */
[----:B------:R-:W-:Y:S01]  /*cc60*/  @!P6 IMAD.IADD R6, R6, 0x1, -R57 ;  /* 0x000000010606e824 */ /* 0x000fe200078e0a39 */
[----:B------:R-:W5:Y:S01]  /*cc70*/  LDL.LU R49, [R1+0x4c4] ;  /* 0x0004c40001317983 */ /* 0x000f620000300800 */
[----:B------:R-:W-:Y:S01]  /*cc80*/  @!P0 IMAD.MOV R10, RZ, RZ, -R10 ;  /* 0x000000ffff0a8224 */ /* 0x000fe200078e0a0a */
[----:B------:R-:W-:Y:S02]  /*cc90*/  ISETP.GT.U32.AND P0, PT, R57, R4, PT ;  /* 0x000000043900720c */ /* 0x000fe40003f04070 */
[----:B------:R-:W-:Y:S04]  /*cca0*/  STL [R1+0x1a8], R12 ;  /* 0x0001a80c01007387 */ /* 0x000fe80000100800 */
[----:B------:R0:W-:Y:S01]  /*ccb0*/  STL [R1+0x1ac], R10 ;  /* 0x0001ac0a01007387 */ /* 0x0001e20000100800 */
[----:B------:R-:W-:-:S02]  /*ccc0*/  @!P5 IMAD.MOV R8, RZ, RZ, -R8 ;  /* 0x000000ffff08d224 */ /* 0x000fc400078e0a08 */
[----:B0-----:R-:W-:-:S04]  /*ccd0*/  IMAD.MOV.U32 R10, RZ, RZ, R6 ;  /* 0x000000ffff0a7224 */ /* 0x001fc800078e0006 */
[----:B------:R-:W-:Y:S02]  /*cce0*/  @!P1 IMAD.MOV R10, RZ, RZ, -R10 ;  /* 0x000000ffff0a9224 */ /* 0x000fe400078e0a0a */
[----:B------:R-:W-:-:S03]  /*ccf0*/  @!P0 IMAD.IADD R4, R4, 0x1, -R57 ;  /* 0x0000000104048824 */ /* 0x000fc600078e0a39 */
[----:B------:R0:W-:Y:S04]  /*cd00*/  STL [R1+0x1cc], R10 ;  /* 0x0001cc0a01007387 */ /* 0x0001e80000100800 */
[----:B------:R-:W-:Y:S01]  /*cd10*/  STL [R1+0x1d0], R8 ;  /* 0x0001d00801007387 */ /* 0x000fe20000100800 */
[----:B------:R-:W-:-:S05]  /*cd20*/  IABS R14, R52 ;  /* 0x00000034000e7213 */ /* 0x000fca0000000000 */
[----:B------:R-:W-:-:S04]  /*cd30*/  IMAD.HI.U32 R23, R0, R14, RZ ;  /* 0x0000000e00177227 */ /* 0x000fc800078e00ff */
[----:B------:R-:W-:-:S04]  /*cd40*/  IMAD.MOV R23, RZ, RZ, -R23 ;  /* 0x000000ffff177224 */ /* 0x000fc800078e0a17 */
[----:B------:R-:W-:Y:S01]  /*cd50*/  IMAD R14, R57, R23, R14 ;  /* 0x00000017390e7224 */ /* 0x000fe200078e020e */
[----:B---3--:R-:W-:Y:S02]  /*cd60*/  IABS R2, R48 ;  /* 0x0000003000027213 */ /* 0x008fe40000000000 */
[----:B------:R-:W-:Y:S02]  /*cd70*/  ISETP.GE.AND P0, PT, R48, RZ, PT ;  /* 0x000000ff3000720c */ /* 0x000fe40003f06270 */
[----:B------:R-:W3:Y:S01]  /*cd80*/  LDL.LU R48, [R1+0x4c8] ;  /* 0x0004c80001307983 */ /* 0x000ee20000300800 */
[----:B------:R-:W-:-:S04]  /*cd90*/  IMAD.HI.U32 R23, R0, R2, RZ ;  /* 0x0000000200177227 */ /* 0x000fc800078e00ff */
[----:B------:R-:W-:-:S04]  /*cda0*/  IMAD.MOV R23, RZ, RZ, -R23 ;  /* 0x000000ffff177224 */ /* 0x000fc800078e0a17 */
[----:B------:R-:W-:-:S05]  /*cdb0*/  IMAD R2, R57, R23, R2 ;  /* 0x0000001739027224 */ /* 0x000fca00078e0202 */
[----:B------:R-:W-:-:S13]  /*cdc0*/  ISETP.GT.U32.AND P1, PT, R57, R2, PT ;  /* 0x000000023900720c */ /* 0x000fda0003f24070 */
[----:B------:R-:W-:Y:S01]  /*cdd0*/  @!P1 IMAD.IADD R2, R2, 0x1, -R57 ;  /* 0x0000000102029824 */ /* 0x000fe200078e0a39 */
[----:B--2---:R-:W-:Y:S02]  /*cde0*/  IABS R6, R53 ;  /* 0x0000003500067213 */ /* 0x004fe40000000000 */
[----:B------:R-:W-:Y:S02]  /*cdf0*/  ISETP.GE.AND P1, PT, R53, RZ, PT ;  /* 0x000000ff3500720c */ /* 0x000fe40003f26270 */
[----:B------:R-:W2:Y:S01]  /*ce00*/  LDL.LU R53, [R1+0x4cc] ;  /* 0x0004cc0001357983 */ /* 0x000ea20000300800 */
[----:B----4-:R-:W-:-:S05]  /*ce10*/  IABS R11, R50 ;  /* 0x00000032000b7213 */ /* 0x010fca0000000000 */
[----:B------:R-:W-:-:S04]  /*ce20*/  IMAD.HI.U32 R5, R0, R11, RZ ;  /* 0x0000000b00057227 */ /* 0x000fc800078e00ff */
[----:B------:R-:W-:-:S04]  /*ce30*/  IMAD.MOV R5, RZ, RZ, -R5 ;  /* 0x000000ffff057224 */ /* 0x000fc800078e0a05 */
[C---:B------:R-:W-:Y:S01]  /*ce40*/  IMAD R11, R57.reuse, R5, R11 ;  /* 0x00000005390b7224 */ /* 0x040fe200078e020b */
[----:B------:R-:W-:-:S04]  /*ce50*/  ISETP.GT.U32.AND P4, PT, R57, R14, PT ;  /* 0x0000000e3900720c */ /* 0x000fc80003f84070 */
[----:B------:R-:W-:Y:S02]  /*ce60*/  ISETP.GT.U32.AND P6, PT, R57, R11, PT ;  /* 0x0000000b3900720c */ /* 0x000fe40003fc4070 */
[----:B-----5:R-:W-:-:S07]  /*ce70*/  IABS R5, R51 ;  /* 0x0000003300057213 */ /* 0x020fce0000000000 */
[----:B------:R-:W-:-:S04]  /*ce80*/  @!P4 IMAD.IADD R14, R14, 0x1, -R57 ;  /* 0x000000010e0ec824 */ /* 0x000fc800078e0a39 */
[----:B------:R-:W-:Y:S01]  /*ce90*/  @!P6 IMAD.IADD R11, R11, 0x1, -R57 ;  /* 0x000000010b0be824 */ /* 0x000fe200078e0a39 */
[----:B------:R-:W-:Y:S01]  /*cea0*/  ISETP.GT.U32.AND P3, PT, R57, R14, PT ;  /* 0x0000000e3900720c */ /* 0x000fe20003f64070 */
[----:B------:R-:W-:-:S03]  /*ceb0*/  IMAD.HI.U32 R7, R0, R5, RZ ;  /* 0x0000000500077227 */ /* 0x000fc600078e00ff */
[----:B------:R-:W-:Y:S01]  /*cec0*/  ISETP.GT.U32.AND P6, PT, R57, R11, PT ;  /* 0x0000000b3900720c */ /* 0x000fe20003fc4070 */
[----:B------:R-:W-:Y:S01]  /*ced0*/  IMAD.MOV R7, RZ, RZ, -R7 ;  /* 0x000000ffff077224 */ /* 0x000fe200078e0a07 */
[----:B------:R-:W-:-:S03]  /*cee0*/  ISETP.GE.AND P4, PT, R52, RZ, PT ;  /* 0x000000ff3400720c */ /* 0x000fc60003f86270 */
[----:B------:R-:W-:-:S04]  /*cef0*/  IMAD R5, R57, R7, R5 ;  /* 0x0000000739057224 */ /* 0x000fc800078e0205 */
[----:B------:R-:W-:Y:S01]  /*cf00*/  @!P3 IMAD.IADD R14, R14, 0x1, -R57 ;  /* 0x000000010e0eb824 */ /* 0x000fe200078e0a39 */
[----:B------:R-:W-:-:S03]  /*cf10*/  ISETP.GT.U32.AND P3, PT, R57, R5, PT ;  /* 0x000000053900720c */ /* 0x000fc60003f64070 */
[----:B------:R-:W-:Y:S01]  /*cf20*/  @!P6 IMAD.IADD R11, R11, 0x1, -R57 ;  /* 0x000000010b0be824 */ /* 0x000fe200078e0a39 */
[----:B------:R-:W-:Y:S02]  /*cf30*/  ISETP.GE.AND P6, PT, R51, RZ, PT ;  /* 0x000000ff3300720c */ /* 0x000fe40003fc6270 */
[----:B------:R-:W4:Y:S01]  /*cf40*/  LDL.LU R51, [R1+0x4e0] ;  /* 0x0004e00001337983 */ /* 0x000f220000300800 */
[----:B0-----:R-:W-:-:S03]  /*cf50*/  IMAD.MOV.U32 R10, RZ, RZ, R14 ;  /* 0x000000ffff0a7224 */ /* 0x001fc600078e000e */
[----:B------:R-:W5:Y:S01]  /*cf60*/  LDL.LU R28, [R1+0x4e4] ;  /* 0x0004e400011c7983 */ /* 0x000f620000300800 */
[----:B------:R-:W-:Y:S01]  /*cf70*/  ISETP.GE.AND P5, PT, R50, RZ, PT ;  /* 0x000000ff3200720c */ /* 0x000fe20003fa6270 */
[----:B------:R-:W-:Y:S02]  /*cf80*/  @!P4 IMAD.MOV R10, RZ, RZ, -R10 ;  /* 0x000000ffff0ac224 */ /* 0x000fe400078e0a0a */
[----:B------:R-:W4:Y:S01]  /*cf90*/  LDL.LU R50, [R1+0x4e8] ;  /* 0x0004e80001327983 */ /* 0x000f220000300800 */
[----:B------:R-:W-:Y:S01]  /*cfa0*/  ISETP.GT.U32.AND P4, PT, R57, R2, PT ;  /* 0x000000023900720c */ /* 0x000fe20003f84070 */
[----:B------:R-:W-:Y:S02]  /*cfb0*/  @!P3 IMAD.IADD R5, R5, 0x1, -R57 ;  /* 0x000000010505b824 */ /* 0x000fe400078e0a39 */
[----:B------:R0:W-:Y:S01]  /*cfc0*/  STL [R1+0x1b0], R10 ;  /* 0x0001b00a01007387 */ /* 0x0001e20000100800 */
[----:B------:R-:W-:Y:S02]  /*cfd0*/  IMAD.MOV.U32 R12, RZ, RZ, R4 ;  /* 0x000000ffff0c7224 */ /* 0x000fe400078e0004 */
[----:B------:R-:W-:-:S02]  /*cfe0*/  ISETP.GT.U32.AND P3, PT, R57, R5, PT ;  /* 0x000000053900720c */ /* 0x000fc40003f64070 */
[----:B------:R-:W-:Y:S02]  /*cff0*/  @!P2 IMAD.MOV R12, RZ, RZ, -R12 ;  /* 0x000000ffff0ca224 */ /* 0x000fe400078e0a0c */
[----:B0-----:R-:W-:-:S03]  /*d000*/  IMAD.MOV.U32 R10, RZ, RZ, R11 ;  /* 0x000000ffff0a7224 */ /* 0x001fc600078e000b */
[--C-:B------:R-:W-:Y:S02]  /*d010*/  @!P4 IMAD.IADD R2, R2, 0x1, -R57.reuse ;  /* 0x000000010202c824 */ /* 0x100fe400078e0a39 */
[----:B------:R-:W-:Y:S02]  /*d020*/  @!P5 IMAD.MOV R10, RZ, RZ, -R10 ;  /* 0x000000ffff0ad224 */ /* 0x000fe400078e0a0a */
[----:B------:R-:W-:Y:S01]  /*d030*/  @!P0 IMAD.MOV R2, RZ, RZ, -R2 ;  /* 0x000000ffff028224 */ /* 0x000fe200078e0a02 */
[----:B------:R-:W-:Y:S01]  /*d040*/  STL [R1+0x1c4], R12 ;  /* 0x0001c40c01007387 */ /* 0x000fe20000100800 */
[----:B------:R-:W-:-:S03]  /*d050*/  @!P3 IMAD.IADD R5, R5, 0x1, -R57 ;  /* 0x000000010505b824 */ /* 0x000fc600078e0a39 */
[----:B------:R0:W-:Y:S04]  /*d060*/  STL [R1+0x1b8], R10 ;  /* 0x0001b80a01007387 */ /* 0x0001e80000100800 */
[----:B------:R1:W-:Y:S04]  /*d070*/  STL [R1+0x1c0], R2 ;  /* 0x0001c00201007387 */ /* 0x0003e80000100800 */
[----:B------:R-:W4:Y:S01]  /*d080*/  LDL.LU R52, [R1+0x4ec] ;  /* 0x0004ec0001347983 */ /* 0x000f220000300800 */
[----:B------:R-:W-:-:S05]  /*d090*/  IABS R8, R49 ;  /* 0x0000003100087213 */ /* 0x000fca0000000000 */
[----:B------:R-:W-:-:S04]  /*d0a0*/  IMAD.HI.U32 R4, R0, R8, RZ ;  /* 0x0000000800047227 */ /* 0x000fc800078e00ff */
[----:B------:R-:W-:Y:S01]  /*d0b0*/  IMAD.MOV R4, RZ, RZ, -R4 ;  /* 0x000000ffff047224 */ /* 0x000fe200078e0a04 */
[----:B------:R-:W-:-:S03]  /*d0c0*/  IABS R17, R54 ;  /* 0x0000003600117213 */ /* 0x000fc60000000000 */
[----:B------:R-:W-:Y:S01]  /*d0d0*/  IMAD R8, R57, R4, R8 ;  /* 0x0000000439087224 */ /* 0x000fe200078e0208 */
[----:B------:R-:W-:Y:S01]  /*d0e0*/  ISETP.GE.AND P5, PT, R54, RZ, PT ;  /* 0x000000ff3600720c */ /* 0x000fe20003fa6270 */
[----:B0-----:R-:W-:-:S04]  /*d0f0*/  IMAD.MOV.U32 R10, RZ, RZ, R5 ;  /* 0x000000ffff0a7224 */ /* 0x001fc800078e0005 */
[----:B------:R-:W-:Y:S01]  /*d100*/  @!P6 IMAD.MOV R10, RZ, RZ, -R10 ;  /* 0x000000ffff0ae224 */ /* 0x000fe200078e0a0a */
[----:B------:R-:W-:Y:S02]  /*d110*/  ISETP.GE.AND P4, PT, R49, RZ, PT ;  /* 0x000000ff3100720c */ /* 0x000fe40003f86270 */
[----:B---3--:R-:W-:Y:S02]  /*d120*/  ISETP.GE.AND P3, PT, R48, RZ, PT ;  /* 0x000000ff3000720c */ /* 0x008fe40003f66270 */
[----:B------:R-:W-:Y:S02]  /*d130*/  IABS R4, R48 ;  /* 0x0000003000047213 */ /* 0x000fe40000000000 */
[----:B------:R-:W3:Y:S04]  /*d140*/  LDL.LU R48, [R1+0x4f0] ;  /* 0x0004f00001307983 */ /* 0x000ee80000300800 */
[----:B------:R-:W3:Y:S04]  /*d150*/  LDL.LU R54, [R1+0x4f4] ;  /* 0x0004f40001367983 */ /* 0x000ee80000300800 */
[----:B------:R0:W-:Y:S04]  /*d160*/  STL [R1+0x1bc], R10 ;  /* 0x0001bc0a01007387 */ /* 0x0001e80000100800 */
[----:B------:R-:W3:Y:S01]  /*d170*/  LDL.LU R49, [R1+0x4f8] ;  /* 0x0004f80001317983 */ /* 0x000ee20000300800 */
[----:B--2---:R-:W-:-:S02]  /*d180*/  ISETP.GE.AND P0, PT, R53, RZ, PT ;  /* 0x000000ff3500720c */ /* 0x004fc40003f06270 */
[----:B-1----:R-:W-:Y:S02]  /*d190*/  IABS R2, R53 ;  /* 0x0000003500027213 */ /* 0x002fe40000000000 */
[----:B------:R-:W2:Y:S01]  /*d1a0*/  LDL.LU R53, [R1+0x4fc] ;  /* 0x0004fc0001357983 */ /* 0x000ea20000300800 */
[----:B------:R-:W-:-:S04]  /*d1b0*/  IMAD.HI.U32 R7, R0, R6, RZ ;  /* 0x0000000600077227 */ /* 0x000fc800078e00ff */
[----:B------:R-:W-:-:S04]  /*d1c0*/  IMAD.MOV R7, RZ, RZ, -R7 ;  /* 0x000000ffff077224 */ /* 0x000fc800078e0a07 */
[----:B------:R-:W-:-:S05]  /*d1d0*/  IMAD R6, R57, R7, R6 ;  /* 0x0000000739067224 */ /* 0x000fca00078e0206 */
[----:B------:R-:W-:Y:S01]  /*d1e0*/  ISETP.GT.U32.AND P2, PT, R57, R6, PT ;  /* 0x000000063900720c */ /* 0x000fe20003f44070 */
[----:B------:R-:W-:-:S04]  /*d1f0*/  IMAD.HI.U32 R7, R0, R17, RZ ;  /* 0x0000001100077227 */ /* 0x000fc800078e00ff */
[----:B------:R-:W-:-:S04]  /*d200*/  IMAD.MOV R7, RZ, RZ, -R7 ;  /* 0x000000ffff077224 */ /* 0x000fc800078e0a07 */
[----:B------:R-:W-:-:S04]  /*d210*/  IMAD R17, R57, R7, R17 ;  /* 0x0000000739117224 */ /* 0x000fc800078e0211 */
[----:B------:R-:W-:Y:S01]  /*d220*/  @!P2 IMAD.IADD R6, R6, 0x1, -R57 ;  /* 0x000000010606a824 */ /* 0x000fe200078e0a39 */
[----:B------:R-:W-:-:S04]  /*d230*/  ISETP.GT.U32.AND P6, PT, R57, R17, PT ;  /* 0x000000113900720c */ /* 0x000fc80003fc4070 */
[----:B------:R-:W-:Y:S01]  /*d240*/  ISETP.GT.U32.AND P2, PT, R57, R6, PT ;  /* 0x000000063900720c */ /* 0x000fe20003f44070 */
[----:B------:R-:W-:-:S04]  /*d250*/  IMAD.HI.U32 R20, R0, R4, RZ ;  /* 0x0000000400147227 */ /* 0x000fc800078e00ff */
[----:B------:R-:W-:-:S04]  /*d260*/  IMAD.MOV R20, RZ, RZ, -R20 ;  /* 0x000000ffff147224 */ /* 0x000fc800078e0a14 */
[----:B------:R-:W-:-:S04]  /*d270*/  IMAD R4, R57, R20, R4 ;  /* 0x0000001439047224 */ /* 0x000fc800078e0204 */
[--C-:B------:R-:W-:Y:S01]  /*d280*/  @!P2 IMAD.IADD R6, R6, 0x1, -R57.reuse ;  /* 0x000000010606a824 */ /* 0x100fe200078e0a39 */
[----:B------:R-:W-:Y:S01]  /*d290*/  ISETP.GT.U32.AND P2, PT, R57, R8, PT ;  /* 0x000000083900720c */ /* 0x000fe20003f44070 */
[----:B------:R-:W-:Y:S01]  /*d2a0*/  @!P6 IMAD.IADD R17, R17, 0x1, -R57 ;  /* 0x000000011111e824 */ /* 0x000fe200078e0a39 */
[----:B------:R-:W-:Y:S01]  /*d2b0*/  ISETP.GT.U32.AND P6, PT, R57, R4, PT ;  /* 0x000000043900720c */ /* 0x000fe20003fc4070 */
[----:B0-----:R-:W-:Y:S02]  /*d2c0*/  IMAD.MOV.U32 R10, RZ, RZ, R6 ;  /* 0x000000ffff0a7224 */ /* 0x001fe400078e0006 */
[----:B------:R-:W-:Y:S01]  /*d2d0*/  IMAD.HI.U32 R11, R0, R2, RZ ;  /* 0x00000002000b7227 */ /* 0x000fe200078e00ff */
[----:B-----5:R-:W-:-:S03]  /*d2e0*/  IABS R7, R28 ;  /* 0x0000001c00077213 */ /* 0x020fc60000000000 */
[----:B------:R-:W-:-:S04]  /*d2f0*/  @!P1 IMAD.MOV R10, RZ, RZ, -R10 ;  /* 0x000000ffff0a9224 */ /* 0x000fc800078e0a0a */
[--C-:B------:R-:W-:Y:S01]  /*d300*/  @!P2 IMAD.IADD R8, R8, 0x1, -R57.reuse ;  /* 0x000000010808a824 */ /* 0x100fe200078e0a39 */
[----:B----4-:R-:W-:Y:S01]  /*d310*/  IABS R5, R50 ;  /* 0x0000003200057213 */ /* 0x010fe20000000000 */
[----:B------:R-:W-:Y:S02]  /*d320*/  @!P6 IMAD.IADD R4, R4, 0x1, -R57 ;  /* 0x000000010404e824 */ /* 0x000fe400078e0a39 */
[----:B------:R-:W-:Y:S01]  /*d330*/  IMAD.MOV R11, RZ, RZ, -R11 ;  /* 0x000000ffff0b7224 */ /* 0x000fe200078e0a0b */
[C---:B------:R-:W-:Y:S01]  /*d340*/  ISETP.GT.U32.AND P1, PT, R57.reuse, R8, PT ;  /* 0x000000083900720c */ /* 0x040fe20003f24070 */
[C---:B------:R-:W-:Y:S01]  /*d350*/  IMAD.HI.U32 R20, R0.reuse, R7, RZ ;  /* 0x0000000700147227 */ /* 0x040fe200078e00ff */
[C---:B------:R-:W-:Y:S02]  /*d360*/  ISETP.GT.U32.AND P2, PT, R57.reuse, R17, PT ;  /* 0x000000113900720c */ /* 0x040fe40003f44070 */
[C---:B------:R-:W-:Y:S01]  /*d370*/  ISETP.GT.U32.AND P6, PT, R57.reuse, R4, PT ;  /* 0x000000043900720c */ /* 0x040fe20003fc4070 */
[----:B------:R-:W-:Y:S01]  /*d380*/  IMAD R2, R57, R11, R2 ;  /* 0x0000000b39027224 */ /* 0x000fe200078e0202 */
[----:B------:R-:W-:Y:S01]  /*d390*/  IABS R14, R51 ;  /* 0x00000033000e7213 */ /* 0x000fe20000000000 */
[----:B------:R-:W-:-:S04]  /*d3a0*/  IMAD.HI.U32 R11, R0, R5, RZ ;  /* 0x00000005000b7227 */ /* 0x000fc800078e00ff */
[----:B------:R-:W-:Y:S02]  /*d3b0*/  IMAD.MOV R20, RZ, RZ, -R20 ;  /* 0x000000ffff147224 */ /* 0x000fe400078e0a14 */
[----:B------:R-:W-:Y:S02]  /*d3c0*/  IMAD.MOV R11, RZ, RZ, -R11 ;  /* 0x000000ffff0b7224 */ /* 0x000fe400078e0a0b */
[----:B------:R-:W-:Y:S02]  /*d3d0*/  IMAD R7, R57, R20, R7 ;  /* 0x0000001439077224 */ /* 0x000fe400078e0207 */
[----:B------:R-:W-:-:S04]  /*d3e0*/  IMAD.HI.U32 R23, R0, R14, RZ ;  /* 0x0000000e00177227 */ /* 0x000fc800078e00ff */
[C---:B------:R-:W-:Y:S02]  /*d3f0*/  IMAD R5, R57.reuse, R11, R5 ;  /* 0x0000000b39057224 */ /* 0x040fe400078e0205 */
[----:B------:R-:W-:Y:S01]  /*d400*/  @!P1 IMAD.IADD R8, R8, 0x1, -R57 ;  /* 0x0000000108089824 */ /* 0x000fe200078e0a39 */
[----:B------:R-:W-:Y:S01]  /*d410*/  ISETP.GT.U32.AND P1, PT, R57, R7, PT ;  /* 0x000000073900720c */ /* 0x000fe20003f24070 */
[----:B------:R-:W-:Y:S02]  /*d420*/  IMAD.MOV R23, RZ, RZ, -R23 ;  /* 0x000000ffff177224 */ /* 0x000fe400078e0a17 */
[--C-:B------:R-:W-:Y:S01]  /*d430*/  @!P2 IMAD.IADD R17, R17, 0x1, -R57.reuse ;  /* 0x000000011111a824 */ /* 0x100fe200078e0a39 */
[----:B------:R0:W-:Y:S01]  /*d440*/  STL [R1+0x1a0], R10 ;  /* 0x0001a00a01007387 */ /* 0x0001e20000100800 */
[----:B------:R-:W-:Y:S01]  /*d450*/  @!P6 IMAD.IADD R4, R4, 0x1, -R57 ;  /* 0x000000010404e824 */ /* 0x000fe200078e0a39 */
[C---:B------:R-:W-:Y:S01]  /*d460*/  ISETP.GT.U32.AND P6, PT, R57.reuse, R5, PT ;  /* 0x000000053900720c */ /* 0x040fe20003fc4070 */
[----:B------:R-:W-:-:S02]  /*d470*/  IMAD R14, R57, R23, R14 ;  /* 0x00000017390e7224 */ /* 0x000fc400078e020e */
[----:B0-----:R-:W-:-:S04]  /*d480*/  IMAD.MOV.U32 R10, RZ, RZ, R17 ;  /* 0x000000ffff0a7224 */ /* 0x001fc800078e0011 */
[----:B------:R-:W-:Y:S01]  /*d490*/  @!P5 IMAD.MOV R10, RZ, RZ, -R10 ;  /* 0x000000ffff0ad224 */ /* 0x000fe200078e0a0a */
[----:B------:R-:W-:Y:S01]  /*d4a0*/  ISETP.GT.U32.AND P5, PT, R57, R14, PT ;  /* 0x0000000e3900720c */ /* 0x000fe20003fa4070 */
[----:B------:R-:W-:Y:S01]  /*d4b0*/  @!P1 IMAD.IADD R7, R7, 0x1, -R57 ;  /* 0x0000000107079824 */ /* 0x000fe200078e0a39 */
[----:B------:R-:W-:-:S03]  /*d4c0*/  ISETP.GT.U32.AND P2, PT, R57, R2, PT ;  /* 0x000000023900720c */ /* 0x000fc60003f44070 */
[--C-:B------:R-:W-:Y:S01]  /*d4d0*/  @!P6 IMAD.IADD R5, R5, 0x1, -R57.reuse ;  /* 0x000000010505e824 */ /* 0x100fe200078e0a39 */
[----:B------:R-:W-:Y:S01]  /*d4e0*/  ISETP.GT.U32.AND P6, PT, R57, R7, PT ;  /* 0x000000073900720c */ /* 0x000fe20003fc4070 */
[----:B------:R-:W-:Y:S01]  /*d4f0*/  @!P4 IMAD.MOV R8, RZ, RZ, -R8 ;  /* 0x000000ffff08c224 */ /* 0x000fe200078e0a08 */
[----:B------:R0:W-:Y:S05]  /*d500*/  STL [R1+0x1a4], R10 ;  /* 0x0001a40a01007387 */ /* 0x0001ea0000100800 */
[--C-:B------:R-:W-:Y:S02]  /*d510*/  @!P5 IMAD.IADD R14, R14, 0x1, -R57.reuse ;  /* 0x000000010e0ed824 */ /* 0x100fe400078e0a39 */
[--C-:B------:R-:W-:Y:S01]  /*d520*/  @!P2 IMAD.IADD R2, R2, 0x1, -R57.reuse ;  /* 0x000000010202a824 */ /* 0x100fe200078e0a39 */
[----:B------:R-:W-:Y:S01]  /*d530*/  ISETP.GE.AND P2, PT, R51, RZ, PT ;  /* 0x000000ff3300720c */ /* 0x000fe20003f46270 */
[----:B------:R-:W-:Y:S01]  /*d540*/  STL [R1+0x19c], R8 ;  /* 0x00019c0801007387 */ /* 0x000fe20000100800 */
[----:B------:R-:W-:Y:S01]  /*d550*/  ISETP.GT.U32.AND P1, PT, R57, R14, PT ;  /* 0x0000000e3900720c */ /* 0x000fe20003f24070 */
[----:B------:R-:W-:-:S02]  /*d560*/  @!P6 IMAD.IADD R7, R7, 0x1, -R57 ;  /* 0x000000010707e824 */ /* 0x000fc400078e0a39 */
[----:B------:R-:W4:Y:S01]  /*d570*/  LDL.LU R51, [R1+0x500] ;  /* 0x0005000001337983 */ /* 0x000f220000300800 */
[C---:B------:R-:W-:Y:S02]  /*d580*/  ISETP.GT.U32.AND P5, PT, R57.reuse, R2, PT ;  /* 0x000000023900720c */ /* 0x040fe40003fa4070 */
[----:B------:R-:W-:Y:S01]  /*d590*/  ISETP.GT.U32.AND P4, PT, R57, R5, PT ;  /* 0x000000053900720c */ /* 0x000fe20003f84070 */
[----:B0-----:R-:W-:-:S04]  /*d5a0*/  IMAD.MOV.U32 R10, RZ, RZ, R4 ;  /* 0x000000ffff0a7224 */ /* 0x001fc800078e0004 */
[----:B------:R-:W-:Y:S02]  /*d5b0*/  @!P3 IMAD.MOV R10, RZ, RZ, -R10 ;  /* 0x000000ffff0ab224 */ /* 0x000fe400078e0a0a */
[--C-:B------:R-:W-:Y:S01]  /*d5c0*/  @!P1 IMAD.IADD R14, R14, 0x1, -R57.reuse ;  /* 0x000000010e0e9824 */ /* 0x100fe200078e0a39 */
[----:B------:R-:W-:Y:S02]  /*d5d0*/  ISETP.GE.AND P1, PT, R28, RZ, PT ;  /* 0x000000ff1c00720c */ /* 0x000fe40003f26270 */
[----:B------:R0:W-:Y:S01]  /*d5e0*/  STL [R1+0x198], R10 ;  /* 0x0001980a01007387 */ /* 0x0001e20000100800 */
[--C-:B------:R-:W-:Y:S02]  /*d5f0*/  @!P5 IMAD.IADD R2, R2, 0x1, -R57.reuse ;  /* 0x000000010202d824 */ /* 0x100fe400078e0a39 */
[----:B------:R-:W-:Y:S01]  /*d600*/  @!P4 IMAD.IADD R5, R5, 0x1, -R57 ;  /* 0x000000010505c824 */ /* 0x000fe200078e0a39 */
[----:B------:R-:W-:Y:S02]  /*d610*/  ISETP.GE.AND P4, PT, R50, RZ, PT ;  /* 0x000000ff3200720c */ /* 0x000fe40003f86270 */
[----:B------:R-:W5:Y:S01]  /*d620*/  LDL.LU R50, [R1+0x504] ;  /* 0x0005040001327983 */ /* 0x000f620000300800 */
[----:B0-----:R-:W-:-:S04]  /*d630*/  IMAD.MOV.U32 R10, RZ, RZ, R14 ;  /* 0x000000ffff0a7224 */ /* 0x001fc800078e000e */
[----:B------:R-:W-:Y:S02]  /*d640*/  @!P2 IMAD.MOV R10, RZ, RZ, -R10 ;  /* 0x000000ffff0aa224 */ /* 0x000fe400078e0a0a */
[----:B------:R-:W-:Y:S02]  /*d650*/  @!P0 IMAD.MOV R2, RZ, RZ, -R2 ;  /* 0x000000ffff028224 */ /* 0x000fe400078e0a02 */
[----:B------:R-:W-:Y:S02]  /*d660*/  @!P1 IMAD.MOV R7, RZ, RZ, -R7 ;  /* 0x000000ffff079224 */ /* 0x000fe400078e0a07 */
[----:B------:R-:W-:Y:S01]  /*d670*/  @!P4 IMAD.MOV R5, RZ, RZ, -R5 ;  /* 0x000000ffff05c224 */ /* 0x000fe200078e0a05 */
[----:B---3--:R-:W-:-:S05]  /*d680*/  IABS R6, R54 ;  /* 0x0000003600067213 */ /* 0x008fca0000000000 */
[----:B------:R-:W-:-:S04]  /*d690*/  IMAD.HI.U32 R23, R0, R6, RZ ;  /* 0x0000000600177227 */ /* 0x000fc800078e00ff */
[----:B------:R-:W-:Y:S01]  /*d6a0*/  IMAD.MOV R23, RZ, RZ, -R23 ;  /* 0x000000ffff177224 */ /* 0x000fe200078e0a17 */
[----:B------:R-:W-:-:S03]  /*d6b0*/  IABS R11, R48 ;  /* 0x00000030000b7213 */ /* 0x000fc60000000000 */
[----:B------:R-:W-:Y:S02]  /*d6c0*/  IMAD R6, R57, R23, R6 ;  /* 0x0000001739067224 */ /* 0x000fe400078e0206 */
[----:B------:R-:W-:-:S03]  /*d6d0*/  IMAD.HI.U32 R25, R0, R11, RZ ;  /* 0x0000000b00197227 */ /* 0x000fc600078e00ff */
[----:B------:R-:W-:Y:S01]  /*d6e0*/  ISETP.GT.U32.AND P6, PT, R57, R6, PT ;  /* 0x000000063900720c */ /* 0x000fe20003fc4070 */
[----:B------:R-:W-:-:S04]  /*d6f0*/  IMAD.MOV R25, RZ, RZ, -R25 ;  /* 0x000000ffff197224 */ /* 0x000fc800078e0a19 */
[----:B------:R-:W-:-:S05]  /*d700*/  IMAD R11, R57, R25, R11 ;  /* 0x00000019390b7224 */ /* 0x000fca00078e020b */
[----:B------:R-:W-:-:S03]  /*d710*/  ISETP.GT.U32.AND P5, PT, R57, R11, PT ;  /* 0x0000000b3900720c */ /* 0x000fc60003fa4070 */
[----:B------:R-:W-:-:S05]  /*d720*/  @!P6 IMAD.IADD R6, R6, 0x1, -R57 ;  /* 0x000000010606e824 */ /* 0x000fca00078e0a39 */
[----:B------:R-:W-:-:S05]  /*d730*/  ISETP.GT.U32.AND P2, PT, R57, R6, PT ;  /* 0x000000063900720c */ /* 0x000fca0003f44070 */
[--C-:B------:R-:W-:Y:S01]  /*d740*/  @!P5 IMAD.IADD R11, R11, 0x1, -R57.reuse ;  /* 0x000000010b0bd824 */ /* 0x100fe200078e0a39 */
[----:B------:R-:W-:Y:S02]  /*d750*/  ISETP.GE.AND P5, PT, R48, RZ, PT ;  /* 0x000000ff3000720c */ /* 0x000fe40003fa6270 */
[----:B------:R-:W3:Y:S04]  /*d760*/  LDL.LU R48, [R1+0x508] ;  /* 0x0005080001307983 */ /* 0x000ee80000300800 */
[----:B------:R-:W-:Y:S01]  /*d770*/  STL [R1+0x194], R2 ;  /* 0x0001940201007387 */ /* 0x000fe20000100800 */
[----:B------:R-:W-:-:S03]  /*d780*/  @!P2 IMAD.IADD R6, R6, 0x1, -R57 ;  /* 0x000000010606a824 */ /* 0x000fc600078e0a39 */
[----:B------:R0:W-:Y:S04]  /*d790*/  STL [R1+0x190], R10 ;  /* 0x0001900a01007387 */ /* 0x0001e80000100800 */
[----:B------:R1:W-:Y:S01]  /*d7a0*/  STL [R1+0x18c], R7 ;  /* 0x00018c0701007387 */ /* 0x0003e20000100800 */
[----:B--2---:R-:W-:-:S03]  /*d7b0*/  IABS R4, R53 ;  /* 0x0000003500047213 */ /* 0x004fc60000000000 */
[----:B------:R5:W-:Y:S01]  /*d7c0*/  STL [R1+0x188], R5 ;  /* 0x0001880501007387 */ /* 0x000be20000100800 */
[----:B------:R-:W-:-:S03]  /*d7d0*/  ISETP.GE.AND P2, PT, R53, RZ, PT ;  /* 0x000000ff3500720c */ /* 0x000fc60003f46270 */
[----:B------:R-:W2:Y:S01]  /*d7e0*/  LDL.LU R53, [R1+0x50c] ;  /* 0x00050c0001357983 */ /* 0x000ea20000300800 */
[----:B------:R-:W-:Y:S02]  /*d7f0*/  IABS R20, R52 ;  /* 0x0000003400147213 */ /* 0x000fe40000000000 */
[----:B------:R-:W-:-:S03]  /*d800*/  IABS R8, R49 ;  /* 0x0000003100087213 */ /* 0x000fc60000000000 */
[----:B------:R-:W-:-:S04]  /*d810*/  IMAD.HI.U32 R17, R0, R20, RZ ;  /* 0x0000001400117227 */ /* 0x000fc800078e00ff */
[----:B------:R-:W-:Y:S02]  /*d820*/  IMAD.MOV R17, RZ, RZ, -R17 ;  /* 0x000000ffff117224 */ /* 0x000fe400078e0a11 */
[----:B------:R-:W-:-:S04]  /*d830*/  IMAD.HI.U32 R23, R0, R8, RZ ;  /* 0x0000000800177227 */ /* 0x000fc800078e00ff */
[----:B------:R-:W-:Y:S02]  /*d840*/  IMAD R17, R57, R17, R20 ;  /* 0x0000001139117224 */ /* 0x000fe400078e0214 */
[----:B------:R-:W-:-:S03]  /*d850*/  IMAD.MOV R23, RZ, RZ, -R23 ;  /* 0x000000ffff177224 */ /* 0x000fc600078e0a17 */
[C---:B------:R-:W-:Y:S01]  /*d860*/  ISETP.GT.U32.AND P3, PT, R57.reuse, R17, PT ;  /* 0x000000113900720c */ /* 0x040fe20003f64070 */
[C---:B------:R-:W-:Y:S01]  /*d870*/  IMAD R8, R57.reuse, R23, R8 ;  /* 0x0000001739087224 */ /* 0x040fe200078e0208 */
[----:B------:R-:W-:-:S04]  /*d880*/  ISETP.GT.U32.AND P6, PT, R57, R11, PT ;  /* 0x0000000b3900720c */ /* 0x000fc80003fc4070 */
[----:B------:R-:W-:-:S07]  /*d890*/  ISETP.GT.U32.AND P1, PT, R57, R8, PT ;  /* 0x000000083900720c */ /* 0x000fce0003f24070 */
[--C-:B------:R-:W-:Y:S02]  /*d8a0*/  @!P3 IMAD.IADD R17, R17, 0x1, -R57.reuse ;  /* 0x000000011111b824 */ /* 0x100fe400078e0a39 */
[--C-:B------:R-:W-:Y:S01]  /*d8b0*/  @!P6 IMAD.IADD R11, R11, 0x1, -R57.reuse ;  /* 0x000000010b0be824 */ /* 0x100fe200078e0a39 */
[----:B------:R-:W-:Y:S02]  /*d8c0*/  ISETP.GE.AND P6, PT, R49, RZ, PT ;  /* 0x000000ff3100720c */ /* 0x000fe40003fc6270 */
[----:B------:R-:W-:Y:S01]  /*d8d0*/  ISETP.GT.U32.AND P0, PT, R57, R17, PT ;  /* 0x000000113900720c */ /* 0x000fe20003f04070 */
[----:B------:R-:W3:Y:S01]  /*d8e0*/  LDL.LU R49, [R1+0x510] ;  /* 0x0005100001317983 */ /* 0x000ee20000300800 */
[----:B------:R-:W-:Y:S01]  /*d8f0*/  @!P1 IMAD.IADD R8, R8, 0x1, -R57 ;  /* 0x0000000108089824 */ /* 0x000fe200078e0a39 */
[----:B------:R-:W-:-:S10]  /*d900*/  ISETP.GE.AND P3, PT, R52, RZ, PT ;  /* 0x000000ff3400720c */ /* 0x000fd40003f66270 */
[----:B------:R-:W-:-:S04]  /*d910*/  @!P0 IMAD.IADD R17, R17, 0x1, -R57 ;  /* 0x0000000111118824 */ /* 0x000fc800078e0a39 */
[----:B0-----:R-:W-:Y:S01]  /*d920*/  IMAD.MOV.U32 R10, RZ, RZ, R17 ;  /* 0x000000ffff0a7224 */ /* 0x001fe200078e0011 */
[----:B------:R-:W-:-:S03]  /*d930*/  ISETP.GE.AND P4, PT, R54, RZ, PT ;  /* 0x000000ff3600720c */ /* 0x000fc60003f86270 */
[----:B------:R-:W-:Y:S01]  /*d940*/  @!P3 IMAD.MOV R10, RZ, RZ, -R10 ;  /* 0x000000ffff0ab224 */ /* 0x000fe200078e0a0a */
[----:B------:R-:W-:Y:S01]  /*d950*/  ISETP.GT.U32.AND P3, PT, R57, R8, PT ;  /* 0x000000083900720c */ /* 0x000fe20003f64070 */
[----:B------:R-:W-:-:S04]  /*d960*/  IMAD.MOV.U32 R12, RZ, RZ, R11 ;  /* 0x000000ffff0c7224 */ /* 0x000fc800078e000b */
[----:B------:R-:W-:-:S08]  /*d970*/  @!P5 IMAD.MOV R12, RZ, RZ, -R12 ;  /* 0x000000ffff0cd224 */ /* 0x000fd000078e0a0c */
[----:B------:R-:W-:-:S04]  /*d980*/  @!P3 IMAD.IADD R8, R8, 0x1, -R57 ;  /* 0x000000010808b824 */ /* 0x000fc800078e0a39 */
[----:B------:R-:W-:Y:S01]  /*d990*/  @!P6 IMAD.MOV R8, RZ, RZ, -R8 ;  /* 0x000000ffff08e224 */ /* 0x000fe200078e0a08 */
[----:B----4-:R-:W-:Y:S02]  /*d9a0*/  IABS R2, R51 ;  /* 0x0000003300027213 */ /* 0x010fe40000000000 */
[----:B------:R-:W-:Y:S02]  /*d9b0*/  ISETP.GE.AND P1, PT, R51, RZ, PT ;  /* 0x000000ff3300720c */ /* 0x000fe40003f26270 */
[----:B------:R-:W4:Y:S01]  /*d9c0*/  LDL.LU R51, [R1+0x514] ;  /* 0x0005140001337983 */ /* 0x000f220000300800 */
[----:B-1----:R-:W-:-:S03]  /*d9d0*/  IMAD.HI.U32 R7, R0, R2, RZ ;  /* 0x0000000200077227 */ /* 0x002fc600078e00ff */
[----:B------:R0:W-:Y:S01]  /*d9e0*/  STL [R1+0x184], R10 ;  /* 0x0001840a01007387 */ /* 0x0001e20000100800 */
[----:B------:R-:W-:Y:S01]  /*d9f0*/  IMAD.MOV R14, RZ, RZ, -R7 ;  /* 0x000000ffff0e7224 */ /* 0x000fe200078e0a07 */
[----:B-----5:R-:W-:Y:S01]  /*da00*/  IABS R5, R50 ;  /* 0x0000003200057213 */ /* 0x020fe20000000000 */
[----:B0-----:R-:W-:-:S04]  /*da10*/  IMAD.MOV.U32 R10, RZ, RZ, R6 ;  /* 0x000000ffff0a7224 */ /* 0x001fc800078e0006 */
[----:B------:R-:W-:-:S04]  /*da20*/  IMAD.HI.U32 R7, R0, R5, RZ ;  /* 0x0000000500077227 */ /* 0x000fc800078e00ff */
[----:B------:R-:W-:Y:S02]  /*da30*/  IMAD.MOV R11, RZ, RZ, -R7 ;  /* 0x000000ffff0b7224 */ /* 0x000fe400078e0a07 */
[----:B------:R-:W-:Y:S01]  /*da40*/  @!P4 IMAD.MOV R10, RZ, RZ, -R10 ;  /* 0x000000ffff0ac224 */ /* 0x000fe200078e0a0a */
[----:B------:R-:W-:Y:S01]  /*da50*/  STL [R1+0x180], R12 ;  /* 0x0001800c01007387 */ /* 0x000fe20000100800 */
[----:B------:R-:W-:-:S03]  /*da60*/  IMAD R5, R57, R11, R5 ;  /* 0x0000000b39057224 */ /* 0x000fc600078e0205 */
[----:B------:R-:W-:Y:S01]  /*da70*/  STL [R1+0x17c], R10 ;  /* 0x00017c0a01007387 */ /* 0x000fe20000100800 */
[----:B--2---:R-:W-:Y:S02]  /*da80*/  IABS R11, R53 ;  /* 0x00000035000b7213 */ /* 0x004fe40000000000 */
[----:B------:R-:W-:Y:S02]  /*da90*/  ISETP.GE.AND P6, PT, R53, RZ, PT ;  /* 0x000000ff3500720c */ /* 0x000fe40003fc6270 */
[----:B------:R-:W2:Y:S01]  /*daa0*/  LDL.LU R53, [R1+0x518] ;  /* 0x0005180001357983 */ /* 0x000ea20000300800 */
[----:B------:R-:W-:-:S04]  /*dab0*/  IMAD.HI.U32 R20, R0, R4, RZ ;  /* 0x0000000400147227 */ /* 0x000fc800078e00ff */
[----:B------:R-:W-:-:S04]  /*dac0*/  IMAD.MOV R20, RZ, RZ, -R20 ;  /* 0x000000ffff147224 */ /* 0x000fc800078e0a14 */
[C---:B------:R-:W-:Y:S01]  /*dad0*/  IMAD R4, R57.reuse, R20, R4 ;  /* 0x0000001439047224 */ /* 0x040fe200078e0204 */
[----:B------:R-:W-:Y:S02]  /*dae0*/  ISETP.GE.AND P4, PT, R50, RZ, PT ;  /* 0x000000ff3200720c */ /* 0x000fe40003f86270 */
[----:B------:R-:W5:Y:S02]  /*daf0*/  LDL.LU R50, [R1+0x51c] ;  /* 0x00051c0001327983 */ /* 0x000f640000300800 */
[C---:B------:R-:W-:Y:S01]  /*db00*/  ISETP.GT.U32.AND P0, PT, R57.reuse, R4, PT ;  /* 0x000000043900720c */ /* 0x040fe20003f04070 */
[----:B------:R-:W-:-:S12]  /*db10*/  IMAD R2, R57, R14, R2 ;  /* 0x0000000e39027224 */ /* 0x000fd800078e0202 */
[----:B------:R-:W-:-:S05]  /*db20*/  @!P0 IMAD.IADD R4, R4, 0x1, -R57 ;  /* 0x0000000104048824 */ /* 0x000fca00078e0a39 */
[C---:B------:R-:W-:Y:S02]  /*db30*/  ISETP.GT.U32.AND P0, PT, R57.reuse, R4, PT ;  /* 0x000000043900720c */ /* 0x040fe40003f04070 */
[C---:B------:R-:W-:Y:S02]  /*db40*/  ISETP.GT.U32.AND P5, PT, R57.reuse, R2, PT ;  /* 0x000000023900720c */ /* 0x040fe40003fa4070 */
[----:B------:R-:W-:Y:S01]  /*db50*/  ISETP.GT.U32.AND P3, PT, R57, R5, PT ;  /* 0x000000053900720c */ /* 0x000fe20003f64070 */
[----:B------:R0:W-:Y:S01]  /*db60*/  STL [R1+0x160], R8 ;  /* 0x0001600801007387 */ /* 0x0001e20000100800 */
[----:B---3--:R-:W-:-:S07]  /*db70*/  IABS R7, R48 ;  /* 0x0000003000077213 */ /* 0x008fce0000000000 */
[--C-:B------:R-:W-:Y:S01]  /*db80*/  @!P0 IMAD.IADD R4, R4, 0x1, -R57.reuse ;  /* 0x0000000104048824 */ /* 0x100fe200078e0a39 */
[----:B------:R-:W-:Y:S02]  /*db90*/  ISETP.GE.AND P0, PT, R48, RZ, PT ;  /* 0x000000ff3000720c */ /* 0x000fe40003f06270 */
[----:B------:R-:W3:Y:S01]  /*dba0*/  LDL.LU R48, [R1+0x520] ;  /* 0x0005200001307983 */ /* 0x000ee20000300800 */
[----:B------:R-:W-:Y:S02]  /*dbb0*/  @!P5 IMAD.IADD R2, R2, 0x1, -R57 ;  /* 0x000000010202d824 */ /* 0x000fe400078e0a39 */
[----:B------:R-:W-:Y:S01]  /*dbc0*/  IMAD.MOV.U32 R6, RZ, RZ, R7 ;  /* 0x000000ffff067224 */ /* 0x000fe200078e0007 */
[----:B------:R-:W3:Y:S01]  /*dbd0*/  LDL.LU R28, [R1+0x524] ;  /* 0x00052400011c7983 */ /* 0x000ee20000300800 */
[----:B------:R-:W-:Y:S01]  /*dbe0*/  @!P3 IMAD.IADD R5, R5, 0x1, -R57 ;  /* 0x000000010505b824 */ /* 0x000fe200078e0a39 */
[----:B------:R-:W-:Y:S01]  /*dbf0*/  ISETP.GT.U32.AND P5, PT, R57, R2, PT ;  /* 0x000000023900720c */ /* 0x000fe20003fa4070 */
[----:B------:R-:W-:-:S03]  /*dc00*/  IMAD.HI.U32 R7, R0, R6, RZ ;  /* 0x0000000600077227 */ /* 0x000fc600078e00ff */
[----:B------:R-:W-:Y:S01]  /*dc10*/  ISETP.GT.U32.AND P3, PT, R57, R5, PT ;  /* 0x000000053900720c */ /* 0x000fe20003f64070 */
[----:B------:R-:W-:-:S04]  /*dc20*/  IMAD.MOV R7, RZ, RZ, -R7 ;  /* 0x000000ffff077224 */ /* 0x000fc800078e0a07 */
[C---:B0-----:R-:W-:Y:S02]  /*dc30*/  IMAD R8, R57.reuse, R7, R6 ;  /* 0x0000000739087224 */ /* 0x041fe400078e0206 */
[----:B------:R-:W-:Y:S02]  /*dc40*/  @!P2 IMAD.MOV R4, RZ, RZ, -R4 ;  /* 0x000000ffff04a224 */ /* 0x000fe400078e0a04 */
[----:B------:R-:W-:Y:S01]  /*dc50*/  @!P5 IMAD.IADD R2, R2, 0x1, -R57 ;  /* 0x000000010202d824 */ /* 0x000fe200078e0a39 */
[----:B------:R-:W-:-:S03]  /*dc60*/  ISETP.GT.U32.AND P2, PT, R57, R8, PT ;  /* 0x000000083900720c */ /* 0x000fc60003f44070 */
[----:B------:R-:W-:Y:S02]  /*dc70*/  IMAD.MOV.U32 R10, RZ, RZ, R2 ;  /* 0x000000ffff0a7224 */ /* 0x000fe400078e0002 */
[----:B------:R-:W-:Y:S02]  /*dc80*/  @!P3 IMAD.IADD R5, R5, 0x1, -R57 ;  /* 0x000000010505b824 */ /* 0x000fe400078e0a39 */
[----:B------:R-:W-:Y:S02]  /*dc90*/  @!P1 IMAD.MOV R10, RZ, RZ, -R10 ;  /* 0x000000ffff0a9224 */ /* 0x000fe400078e0a0a */
[----:B------:R-:W-:Y:S01]  /*dca0*/  @!P4 IMAD.MOV R5, RZ, RZ, -R5 ;  /* 0x000000ffff05c224 */ /* 0x000fe200078e0a05 */
[----:B------:R-:W-:Y:S01]  /*dcb0*/  IABS R6, R49 ;  /* 0x0000003100067213 */ /* 0x000fe20000000000 */
[----:B------:R-:W-:Y:S01]  /*dcc0*/  STL [R1+0x168], R4 ;  /* 0x0001680401007387 */ /* 0x000fe20000100800 */
[----:B------:R-:W-:Y:S01]  /*dcd0*/  ISETP.GE.AND P5, PT, R49, RZ, PT ;  /* 0x000000ff3100720c */ /* 0x000fe20003fa6270 */
[----:B------:R-:W-:-:S02]  /*dce0*/  @!P2 IMAD.IADD R8, R8, 0x1, -R57 ;  /* 0x000000010808a824 */ /* 0x000fc400078e0a39 */
[----:B------:R-:W3:Y:S04]  /*dcf0*/  LDL.LU R49, [R1+0x528] ;  /* 0x0005280001317983 */ /* 0x000ee80000300800 */
[----:B------:R-:W-:Y:S04]  /*dd00*/  STL [R1+0x16c], R10 ;  /* 0x00016c0a01007387 */ /* 0x000fe80000100800 */
[----:B------:R0:W-:Y:S01]  /*dd10*/  STL [R1+0x174], R5 ;  /* 0x0001740501007387 */ /* 0x0001e20000100800 */
[----:B----4-:R-:W-:Y:S02]  /*dd20*/  IABS R17, R51 ;  /* 0x0000003300117213 */ /* 0x010fe40000000000 */
[----:B------:R-:W-:-:S02]  /*dd30*/  ISETP.GE.AND P2, PT, R51, RZ, PT ;  /* 0x000000ff3300720c */ /* 0x000fc40003f46270 */
[----:B------:R-:W4:Y:S01]  /*dd40*/  LDL.LU R51, [R1+0x52c] ;  /* 0x00052c0001337983 */ /* 0x000f220000300800 */
[----:B------:R-:W-:Y:S01]  /*dd50*/  ISETP.GT.U32.AND P1, PT, R57, R8, PT ;  /* 0x000000083900720c */ /* 0x000fe20003f24070 */
[----:B------:R-:W-:-:S04]  /*dd60*/  IMAD.HI.U32 R7, R0, R11, RZ ;  /* 0x0000000b00077227 */ /* 0x000fc800078e00ff */
[----:B------:R-:W-:Y:S01]  /*dd70*/  IMAD.MOV R7, RZ, RZ, -R7 ;  /* 0x000000ffff077224 */ /* 0x000fe200078e0a07 */
[----:B--2---:R-:W-:Y:S02]  /*dd80*/  ISETP.GE.AND P4, PT, R53, RZ, PT ;  /* 0x000000ff3500720c */ /* 0x004fe40003f86270 */
[----:B0-----:R-:W-:Y:S02]  /*dd90*/  IABS R5, R53 ;  /* 0x0000003500057213 */ /* 0x001fe40000000000 */
[----:B------:R-:W2:Y:S01]  /*dda0*/  LDL.LU R53, [R1+0x530] ;  /* 0x0005300001357983 */ /* 0x000ea20000300800 */
[----:B------:R-:W-:-:S04]  /*ddb0*/  IMAD.HI.U32 R4, R0, R6, RZ ;  /* 0x0000000600047227 */ /* 0x000fc800078e00ff */
[----:B------:R-:W-:Y:S02]  /*ddc0*/  IMAD R11, R57, R7, R11 ;  /* 0x00000007390b7224 */ /* 0x000fe400078e020b */
[----:B------:R-:W-:-:S03]  /*ddd0*/  IMAD.HI.U32 R7, R0, R17, RZ ;  /* 0x0000001100077227 */ /* 0x000fc600078e00ff */
[C---:B------:R-:W-:Y:S01]  /*dde0*/  ISETP.GT.U32.AND P3, PT, R57.reuse, R11, PT ;  /* 0x0000000b3900720c */ /* 0x040fe20003f64070 */
[----:B------:R-:W-:Y:S02]  /*ddf0*/  IMAD.MOV R4, RZ, RZ, -R4 ;  /* 0x000000ffff047224 */ /* 0x000fe400078e0a04 */
[----:B------:R-:W-:Y:S02]  /*de00*/  @!P1 IMAD.IADD R8, R8, 0x1, -R57 ;  /* 0x0000000108089824 */ /* 0x000fe400078e0a39 */
[----:B------:R-:W-:Y:S02]  /*de10*/  IMAD.MOV R2, RZ, RZ, -R7 ;  /* 0x000000ffff027224 */ /* 0x000fe400078e0a07 */
[C---:B------:R-:W-:Y:S02]  /*de20*/  IMAD R6, R57.reuse, R4, R6 ;  /* 0x0000000439067224 */ /* 0x040fe400078e0206 */
[----:B------:R-:W-:Y:S02]  /*de30*/  IMAD.MOV.U32 R10, RZ, RZ, R8 ;  /* 0x000000ffff0a7224 */ /* 0x000fe400078e0008 */
[C---:B------:R-:W-:Y:S01]  /*de40*/  IMAD R17, R57.reuse, R2, R17 ;  /* 0x0000000239117224 */ /* 0x040fe200078e0211 */
[----:B------:R-:W-:Y:S01]  /*de50*/  ISETP.GT.U32.AND P1, PT, R57, R6, PT ;  /* 0x000000063900720c */ /* 0x000fe20003f24070 */
[----:B------:R-:W-:-:S02]  /*de60*/  @!P0 IMAD.MOV R10, RZ, RZ, -R10 ;  /* 0x000000ffff0a8224 */ /* 0x000fc400078e0a0a */
[--C-:B------:R-:W-:Y:S01]  /*de70*/  @!P3 IMAD.IADD R11, R11, 0x1, -R57.reuse ;  /* 0x000000010b0bb824 */ /* 0x100fe200078e0a39 */
[C---:B------:R-:W-:Y:S02]  /*de80*/  ISETP.GT.U32.AND P0, PT, R57.reuse, R17, PT ;  /* 0x000000113900720c */ /* 0x040fe40003f04070 */
[----:B------:R0:W-:Y:S04]  /*de90*/  STL [R1+0x170], R10 ;  /* 0x0001700a01007387 */ /* 0x0001e80000100800 */
[----:B------:R-:W2:Y:S01]  /*dea0*/  LDL.LU R52, [R1+0x534] ;  /* 0x0005340001347983 */ /* 0x000ea20000300800 */
[----:B------:R-:W-:Y:S02]  /*deb0*/  ISETP.GT.U32.AND P3, PT, R57, R11, PT ;  /* 0x0000000b3900720c */ /* 0x000fe40003f64070 */
[--C-:B------:R-:W-:Y:S01]  /*dec0*/  @!P1 IMAD.IADD R6, R6, 0x1, -R57.reuse ;  /* 0x0000000106069824 */ /* 0x100fe200078e0a39 */
[----:B-----5:R-:W-:Y:S01]  /*ded0*/  IABS R2, R50 ;  /* 0x0000003200027213 */ /* 0x020fe20000000000 */
[----:B------:R-:W5:Y:S02]  /*dee0*/  LDL.LU R54, [R1+0x538] ;  /* 0x0005380001367983 */ /* 0x000f640000300800 */
[----:B------:R-:W-:Y:S01]  /*def0*/  @!P0 IMAD.IADD R17, R17, 0x1, -R57 ;  /* 0x0000000111118824 */ /* 0x000fe200078e0a39 */
[----:B------:R-:W-:Y:S01]  /*df00*/  ISETP.GT.U32.AND P0, PT, R57, R6, PT ;  /* 0x000000063900720c */ /* 0x000fe20003f04070 */
[----:B------:R-:W-:-:S04]  /*df10*/  IMAD.HI.U32 R7, R0, R2, RZ ;  /* 0x0000000200077227 */ /* 0x000fc800078e00ff */
[----:B------:R-:W-:Y:S02]  /*df20*/  IMAD.MOV R7, RZ, RZ, -R7 ;  /* 0x000000ffff077224 */ /* 0x000fe400078e0a07 */
[----:B------:R-:W-:Y:S02]  /*df30*/  @!P3 IMAD.IADD R11, R11, 0x1, -R57 ;  /* 0x000000010b0bb824 */ /* 0x000fe400078e0a39 */
[C---:B------:R-:W-:Y:S02]  /*df40*/  IMAD R2, R57.reuse, R7, R2 ;  /* 0x0000000739027224 */ /* 0x040fe400078e0202 */
[----:B0-----:R-:W-:Y:S02]  /*df50*/  IMAD.MOV.U32 R10, RZ, RZ, R11 ;  /* 0x000000ffff0a7224 */ /* 0x001fe400078e000b */
[----:B------:R-:W-:Y:S01]  /*df60*/  @!P0 IMAD.IADD R6, R6, 0x1, -R57 ;  /* 0x0000000106068824 */ /* 0x000fe200078e0a39 */
[----:B------:R-:W-:Y:S01]  /*df70*/  ISETP.GT.U32.AND P0, PT, R57, R2, PT ;  /* 0x000000023900720c */ /* 0x000fe20003f04070 */
[----:B------:R-:W-:-:S05]  /*df80*/  @!P6 IMAD.MOV R10, RZ, RZ, -R10 ;  /* 0x000000ffff0ae224 */ /* 0x000fca00078e0a0a */
[----:B------:R0:W-:Y:S01]  /*df90*/  STL [R1+0x164], R10 ;  /* 0x0001640a01007387 */ /* 0x0001e20000100800 */
[----:B------:R-:W-:Y:S02]  /*dfa0*/  ISETP.GE.AND P3, PT, R50, RZ, PT ;  /* 0x000000ff3200720c */ /* 0x000fe40003f66270 */
[----:B---3--:R-:W-:Y:S01]  /*dfb0*/  IABS R20, R48 ;  /* 0x0000003000147213 */ /* 0x008fe20000000000 */
[----:B------:R-:W3:Y:S01]  /*dfc0*/  LDL.LU R50, [R1+0x53c] ;  /* 0x00053c0001327983 */ /* 0x000ee20000300800 */
[----:B0-----:R-:W-:-:S04]  /*dfd0*/  IMAD.MOV.U32 R10, RZ, RZ, R6 ;  /* 0x000000ffff0a7224 */ /* 0x001fc800078e0006 */
[----:B------:R-:W-:Y:S02]  /*dfe0*/  @!P5 IMAD.MOV R10, RZ, RZ, -R10 ;  /* 0x000000ffff0ad224 */ /* 0x000fe400078e0a0a */
[----:B------:R-:W-:Y:S01]  /*dff0*/  @!P0 IMAD.IADD R2, R2, 0x1, -R57 ;  /* 0x0000000102028824 */ /* 0x000fe200078e0a39 */
[----:B------:R-:W-:Y:S02]  /*e000*/  ISETP.GE.AND P0, PT, R48, RZ, PT ;  /* 0x000000ff3000720c */ /* 0x000fe40003f06270 */
[----:B------:R0:W-:Y:S04]  /*e010*/  STL [R1+0x15c], R10 ;  /* 0x00015c0a01007387 */ /* 0x0001e80000100800 */
[----:B------:R-:W3:Y:S01]  /*e020*/  LDL.LU R48, [R1+0x540] ;  /* 0x0005400001307983 */ /* 0x000ee20000300800 */
[----:B------:R-:W-:-:S04]  /*e030*/  IMAD.HI.U32 R4, R0, R5, RZ ;  /* 0x0000000500047227 */ /* 0x000fc800078e00ff */
[----:B------:R-:W-:-:S04]  /*e040*/  IMAD.MOV R4, RZ, RZ, -R4 ;  /* 0x000000ffff047224 */ /* 0x000fc800078e0a04 */
[----:B------:R-:W-:Y:S01]  /*e050*/  IMAD R5, R57, R4, R5 ;  /* 0x0000000439057224 */ /* 0x000fe200078e0205 */
[----:B------:R-:W-:-:S04]  /*e060*/  IABS R14, R28 ;  /* 0x0000001c000e7213 */ /* 0x000fc80000000000 */
[C---:B------:R-:W-:Y:S01]  /*e070*/  ISETP.GT.U32.AND P1, PT, R57.reuse, R5, PT ;  /* 0x000000053900720c */ /* 0x040fe20003f24070 */
[----:B------:R-:W-:Y:S01]  /*e080*/  IMAD.HI.U32 R7, R0, R14, RZ ;  /* 0x0000000e00077227 */ /* 0x000fe200078e00ff */
[----:B------:R-:W-:-:S03]  /*e090*/  ISETP.GT.U32.AND P6, PT, R57, R17, PT ;  /* 0x000000113900720c */ /* 0x000fc60003fc4070 */
[----:B------:R-:W-:-:S04]  /*e0a0*/  IMAD.MOV R7, RZ, RZ, -R7 ;  /* 0x000000ffff077224 */ /* 0x000fc800078e0a07 */
[----:B------:R-:W-:-:S04]  /*e0b0*/  IMAD R14, R57, R7, R14 ;  /* 0x00000007390e7224 */ /* 0x000fc800078e020e */
[--C-:B------:R-:W-:Y:S02]  /*e0c0*/  @!P1 IMAD.IADD R5, R5, 0x1, -R57.reuse ;  /* 0x0000000105059824 */ /* 0x100fe400078e0a39 */
[----:B------:R-:W-:-:S03]  /*e0d0*/  @!P6 IMAD.IADD R17, R17, 0x1, -R57 ;  /* 0x000000011111e824 */ /* 0x000fc600078e0a39 */
[C---:B------:R-:W-:Y:S02]  /*e0e0*/  ISETP.GT.U32.AND P1, PT, R57.reuse, R5, PT ;  /* 0x000000053900720c */ /* 0x040fe40003f24070 */
[----:B------:R-:W-:Y:S02]  /*e0f0*/  ISETP.GT.U32.AND P6, PT, R57, R14, PT ;  /* 0x0000000e3900720c */ /* 0x000fe40003fc4070 */
[----:B----4-:R-:W-:Y:S01]  /*e100*/  IABS R23, R51 ;  /* 0x0000003300177213 */ /* 0x010fe20000000000 */
[----:B0-----:R-:W-:-:S04]  /*e110*/  IMAD.MOV.U32 R10, RZ, RZ, R17 ;  /* 0x000000ffff0a7224 */ /* 0x001fc800078e0011 */
[----:B------:R-:W-:Y:S02]  /*e120*/  IMAD.MOV.U32 R11, RZ, RZ, R23 ;  /* 0x000000ffff0b7224 */ /* 0x000fe400078e0017 */
[----:B------:R-:W-:-:S04]  /*e130*/  IMAD.HI.U32 R8, R0, R20, RZ ;  /* 0x0000001400087227 */ /* 0x000fc800078e00ff */
[----:B------:R-:W-:-:S04]  /*e140*/  IMAD.HI.U32 R23, R0, R11, RZ ;  /* 0x0000000b00177227 */ /* 0x000fc800078e00ff */
[----:B------:R-:W-:Y:S02]  /*e150*/  @!P2 IMAD.MOV R10, RZ, RZ, -R10 ;  /* 0x000000ffff0aa224 */ /* 0x000fe400078e0a0a */
[----:B------:R-:W-:Y:S02]  /*e160*/  IMAD.MOV R8, RZ, RZ, -R8 ;  /* 0x000000ffff087224 */ /* 0x000fe400078e0a08 */
[----:B------:R-:W-:Y:S02]  /*e170*/  IMAD.MOV R23, RZ, RZ, -R23 ;  /* 0x000000ffff177224 */ /* 0x000fe400078e0a17 */
[--C-:B------:R-:W-:Y:S01]  /*e180*/  @!P1 IMAD.IADD R5, R5, 0x1, -R57.reuse ;  /* 0x0000000105059824 */ /* 0x100fe200078e0a39 */
[----:B------:R0:W-:Y:S01]  /*e190*/  STL [R1+0x150], R10 ;  /* 0x0001500a01007387 */ /* 0x0001e20000100800 */
[----:B------:R-:W-:Y:S02]  /*e1a0*/  @!P6 IMAD.IADD R14, R14, 0x1, -R57 ;  /* 0x000000010e0ee824 */ /* 0x000fe400078e0a39 */
[----:B------:R-:W-:-:S02]  /*e1b0*/  IMAD R20, R57, R8, R20 ;  /* 0x0000000839147224 */ /* 0x000fc400078e0214 */
[C---:B------:R-:W-:Y:S01]  /*e1c0*/  IMAD R11, R57.reuse, R23, R11 ;  /* 0x00000017390b7224 */ /* 0x040fe200078e020b */
[C---:B------:R-:W-:Y:S01]  /*e1d0*/  ISETP.GT.U32.AND P2, PT, R57.reuse, R14, PT ;  /* 0x0000000e3900720c */ /* 0x040fe20003f44070 */
[----:B0-----:R-:W-:Y:S01]  /*e1e0*/  IMAD.MOV.U32 R10, RZ, RZ, R5 ;  /* 0x000000ffff0a7224 */ /* 0x001fe200078e0005 */
[----:B------:R-:W-:-:S03]  /*e1f0*/  ISETP.GT.U32.AND P5, PT, R57, R20, PT ;  /* 0x000000143900720c */ /* 0x000fc60003fa4070 */
[----:B------:R-:W-:Y:S01]  /*e200*/  @!P4 IMAD.MOV R10, RZ, RZ, -R10 ;  /* 0x000000ffff0ac224 */ /* 0x000fe200078e0a0a */
[----:B------:R-:W-:Y:S02]  /*e210*/  ISETP.GT.U32.AND P4, PT, R57, R11, PT ;  /* 0x0000000b3900720c */ /* 0x000fe40003f84070 */
[----:B------:R-:W-:-:S05]  /*e220*/  IABS R4, R49 ;  /* 0x0000003100047213 */ /* 0x000fca0000000000 */
[--C-:B------:R-:W-:Y:S01]  /*e230*/  @!P2 IMAD.IADD R14, R14, 0x1, -R57.reuse ;  /* 0x000000010e0ea824 */ /* 0x100fe200078e0a39 */
[----:B------:R0:W-:Y:S01]  /*e240*/  STL [R1+0x158], R10 ;  /* 0x0001580a01007387 */ /* 0x0001e20000100800 */
[----:B------:R-:W-:Y:S01]  /*e250*/  ISETP.GE.AND P2, PT, R49, RZ, PT ;  /* 0x000000ff3100720c */ /* 0x000fe20003f46270 */
[--C-:B------:R-:W-:Y:S02]  /*e260*/  @!P5 IMAD.IADD R20, R20, 0x1, -R57.reuse ;  /* 0x000000011414d824 */ /* 0x100fe400078e0a39 */
[----:B------:R-:W4:Y:S01]  /*e270*/  LDL.LU R49, [R1+0x544] ;  /* 0x0005440001317983 */ /* 0x000f220000300800 */
[----:B------:R-:W-:Y:S01]  /*e280*/  @!P4 IMAD.IADD R11, R11, 0x1, -R57 ;  /* 0x000000010b0bc824 */ /* 0x000fe200078e0a39 */
[----:B------:R-:W-:Y:S02]  /*e290*/  ISETP.GE.AND P4, PT, R51, RZ, PT ;  /* 0x000000ff3300720c */ /* 0x000fe40003f86270 */
[----:B------:R-:W4:Y:S01]  /*e2a0*/  LDL.LU R51, [R1+0x548] ;  /* 0x0005480001337983 */ /* 0x000f220000300800 */
[----:B------:R-:W-:-:S13]  /*e2b0*/  ISETP.GT.U32.AND P6, PT, R57, R20, PT ;  /* 0x000000143900720c */ /* 0x000fda0003fc4070 */
[----:B------:R-:W-:Y:S01]  /*e2c0*/  @!P6 IMAD.IADD R20, R20, 0x1, -R57 ;  /* 0x000000011414e824 */ /* 0x000fe200078e0a39 */
[----:B--2---:R-:W-:-:S05]  /*e2d0*/  IABS R8, R53 ;  /* 0x0000003500087213 */ /* 0x004fca0000000000 */
[----:B------:R-:W-:-:S04]  /*e2e0*/  IMAD.HI.U32 R6, R0, R8, RZ ;  /* 0x0000000800067227 */ /* 0x000fc800078e00ff */
[----:B------:R-:W-:-:S04]  /*e2f0*/  IMAD.MOV R6, RZ, RZ, -R6 ;  /* 0x000000ffff067224 */ /* 0x000fc800078e0a06 */
[----:B------:R-:W-:-:S05]  /*e300*/  IMAD R8, R57, R6, R8 ;  /* 0x0000000639087224 */ /* 0x000fca00078e0208 */
[----:B------:R-:W-:-:S13]  /*e310*/  ISETP.GT.U32.AND P6, PT, R57, R8, PT ;  /* 0x000000083900720c */ /* 0x000fda0003fc4070 */
[----:B------:R-:W-:Y:S01]  /*e320*/  @!P6 IMAD.IADD R8, R8, 0x1, -R57 ;  /* 0x000000010808e824 */ /* 0x000fe200078e0a39 */
[----:B------:R-:W-:Y:S02]  /*e330*/  ISETP.GE.AND P6, PT, R53, RZ, PT ;  /* 0x000000ff3500720c */ /* 0x000fe40003fc6270 */
[----:B------:R-:W2:Y:S01]  /*e340*/  LDL.LU R53, [R1+0x54c] ;  /* 0x00054c0001357983 */ /* 0x000ea20000300800 */
[----:B------:R-:W-:-:S04]  /*e350*/  IMAD.HI.U32 R7, R0, R4, RZ ;  /* 0x0000000400077227 */ /* 0x000fc800078e00ff */
[----:B------:R-:W-:-:S04]  /*e360*/  IMAD.MOV R7, RZ, RZ, -R7 ;  /* 0x000000ffff077224 */ /* 0x000fc800078e0a07 */
[----:B------:R-:W-:-:S05]  /*e370*/  IMAD R4, R57, R7, R4 ;  /* 0x0000000739047224 */ /* 0x000fca00078e0204 */
[C---:B------:R-:W-:Y:S02]  /*e380*/  ISETP.GT.U32.AND P1, PT, R57.reuse, R4, PT ;  /* 0x000000043900720c */ /* 0x040fe40003f24070 */
[----:B------:R-:W-:Y:S02]  /*e390*/  ISETP.GT.U32.AND P5, PT, R57, R2, PT ;  /* 0x000000023900720c */ /* 0x000fe40003fa4070 */
[----:B------:R-:W-:-:S09]  /*e3a0*/  IABS R7, R52 ;  /* 0x0000003400077213 */ /* 0x000fd20000000000 */
[----:B------:R-:W-:Y:S02]  /*e3b0*/  @!P1 IMAD.IADD R4, R4, 0x1, -R57 ;  /* 0x0000000104049824 */ /* 0x000fe400078e0a39 */
[----:B------:R-:W-:-:S03]  /*e3c0*/  IMAD.HI.U32 R6, R0, R7, RZ ;  /* 0x0000000700067227 */ /* 0x000fc600078e00ff */
[C---:B------:R-:W-:Y:S01]  /*e3d0*/  ISETP.GT.U32.AND P1, PT, R57.reuse, R4, PT ;  /* 0x000000043900720c */ /* 0x040fe20003f24070 */
[----:B------:R-:W-:Y:S01]  /*e3e0*/  @!P5 IMAD.IADD R2, R2, 0x1, -R57 ;  /* 0x000000010202d824 */ /* 0x000fe200078e0a39 */
[----:B-----5:R-:W-:Y:S01]  /*e3f0*/  IABS R5, R54 ;  /* 0x0000003600057213 */ /* 0x020fe20000000000 */
[----:B------:R-:W-:Y:S02]  /*e400*/  IMAD.MOV R6, RZ, RZ, -R6 ;  /* 0x000000ffff067224 */ /* 0x000fe400078e0a06 */
[----:B------:R-:W-:Y:S01]  /*e410*/  IMAD.MOV.U32 R12, RZ, RZ, R2 ;  /* 0x000000ffff0c7224 */ /* 0x000fe200078e0002 */
[----:B------:R-:W-:Y:S01]  /*e420*/  ISETP.GE.AND P5, PT, R28, RZ, PT ;  /* 0x000000ff1c00720c */ /* 0x000fe20003fa6270 */
[----:B------:R-:W-:Y:S02]  /*e430*/  IMAD R7, R57, R6, R7 ;  /* 0x0000000639077224 */ /* 0x000fe400078e0207 */
[----:B0-----:R-:W-:Y:S02]  /*e440*/  IMAD.MOV.U32 R10, RZ, RZ, R20 ;  /* 0x000000ffff0a7224 */ /* 0x001fe400078e0014 */
[----:B------:R-:W-:-:S04]  /*e450*/  IMAD.HI.U32 R23, R0, R5, RZ ;  /* 0x0000000500177227 */ /* 0x000fc800078e00ff */
[----:B------:R-:W-:Y:S02]  /*e460*/  @!P3 IMAD.MOV R12, RZ, RZ, -R12 ;  /* 0x000000ffff0cb224 */ /* 0x000fe400078e0a0c */
[----:B------:R-:W-:Y:S01]  /*e470*/  @!P1 IMAD.IADD R4, R4, 0x1, -R57 ;  /* 0x0000000104049824 */ /* 0x000fe200078e0a39 */
[C---:B------:R-:W-:Y:S01]  /*e480*/  ISETP.GT.U32.AND P1, PT, R57.reuse, R7, PT ;  /* 0x000000073900720c */ /* 0x040fe20003f24070 */
[----:B------:R-:W-:Y:S02]  /*e490*/  @!P0 IMAD.MOV R10, RZ, RZ, -R10 ;  /* 0x000000ffff0a8224 */ /* 0x000fe400078e0a0a */
[----:B------:R-:W-:Y:S01]  /*e4a0*/  IMAD.MOV R23, RZ, RZ, -R23 ;  /* 0x000000ffff177224 */ /* 0x000fe200078e0a17 */
[----:B------:R-:W-:Y:S03]  /*e4b0*/  STL [R1+0x128], R12 ;  /* 0x0001280c01007387 */ /* 0x000fe60000100800 */
[----:B------:R-:W-:Y:S01]  /*e4c0*/  IMAD R5, R57, R23, R5 ;  /* 0x0000001739057224 */ /* 0x000fe200078e0205 */
[----:B------:R0:W-:Y:S02]  /*e4d0*/  STL [R1+0x12c], R10 ;  /* 0x00012c0a01007387 */ /* 0x0001e40000100800 */
[----:B0-----:R-:W-:-:S04]  /*e4e0*/  IMAD.MOV.U32 R10, RZ, RZ, R14 ;  /* 0x000000ffff0a7224 */ /* 0x001fc800078e000e */
[----:B------:R-:W-:Y:S01]  /*e4f0*/  @!P5 IMAD.MOV R10, RZ, RZ, -R10 ;  /* 0x000000ffff0ad224 */ /* 0x000fe200078e0a0a */
[----:B------:R-:W-:Y:S01]  /*e500*/  ISETP.GT.U32.AND P5, PT, R57, R5, PT ;  /* 0x000000053900720c */ /* 0x000fe20003fa4070 */
[----:B------:R-:W-:Y:S01]  /*e510*/  @!P1 IMAD.IADD R7, R7, 0x1, -R57 ;  /* 0x0000000107079824 */ /* 0x000fe200078e0a39 */
[----:B------:R-:W-:Y:S01]  /*e520*/  ISETP.GT.U32.AND P1, PT, R57, R11, PT ;  /* 0x0000000b3900720c */ /* 0x000fe20003f24070 */
[----:B------:R-:W-:-:S03]  /*e530*/  @!P2 IMAD.MOV R4, RZ, RZ, -R4 ;  /* 0x000000ffff04a224 */ /* 0x000fc600078e0a04 */
[C---:B------:R-:W-:Y:S01]  /*e540*/  ISETP.GT.U32.AND P3, PT, R57.reuse, R7, PT ;  /* 0x000000073900720c */ /* 0x040fe20003f64070 */
[----:B------:R0:W-:Y:S01]  /*e550*/  STL [R1+0x13c], R10 ;  /* 0x00013c0a01007387 */ /* 0x0001e20000100800 */
[----:B---3--:R-:W-:Y:S02]  /*e560*/  IABS R6, R48 ;  /* 0x0000003000067213 */ /* 0x008fe40000000000 */
[----:B------:R-:W-:Y:S01]  /*e570*/  ISETP.GT.U32.AND P0, PT, R57, R8, PT ;  /* 0x000000083900720c */ /* 0x000fe20003f04070 */
[----:B------:R1:W-:Y:S02]  /*e580*/  STL [R1+0x14c], R4 ;  /* 0x00014c0401007387 */ /* 0x0003e40000100800 */
[--C-:B------:R-:W-:Y:S01]  /*e590*/  @!P5 IMAD.IADD R5, R5, 0x1, -R57.reuse ;  /* 0x000000010505d824 */ /* 0x100fe200078e0a39 */
[----:B------:R-:W-:Y:S02]  /*e5a0*/  ISETP.GE.AND P5, PT, R48, RZ, PT ;  /* 0x000000ff3000720c */ /* 0x000fe40003fa6270 */
[----:B------:R-:W3:Y:S01]  /*e5b0*/  LDL.LU R48, [R1+0x550] ;  /* 0x0005500001307983 */ /* 0x000ee20000300800 */
[----:B------:R-:W-:Y:S01]  /*e5c0*/  ISETP.GE.AND P2, PT, R52, RZ, PT ;  /* 0x000000ff3400720c */ /* 0x000fe20003f46270 */
[--C-:B------:R-:W-:Y:S01]  /*e5d0*/  @!P1 IMAD.IADD R11, R11, 0x1, -R57.reuse ;  /* 0x000000010b0b9824 */ /* 0x100fe200078e0a39 */
[----:B------:R-:W-:Y:S01]  /*e5e0*/  IABS R17, R50 ;  /* 0x0000003200117213 */ /* 0x000fe20000000000 */
[----:B------:R-:W-:Y:S01]  /*e5f0*/  @!P3 IMAD.IADD R7, R7, 0x1, -R57 ;  /* 0x000000010707b824 */ /* 0x000fe200078e0a39 */
[----:B------:R-:W-:Y:S01]  /*e600*/  ISETP.GE.AND P3, PT, R50, RZ, PT ;  /* 0x000000ff3200720c */ /* 0x000fe20003f66270 */
[----:B------:R-:W5:Y:S01]  /*e610*/  LDL.LU R28, [R1+0x554] ;  /* 0x00055400011c7983 */ /* 0x000f620000300800 */
[----:B0-----:R-:W-:-:S03]  /*e620*/  IMAD.MOV.U32 R10, RZ, RZ, R11 ;  /* 0x000000ffff0a7224 */ /* 0x001fc600078e000b */
[----:B------:R-:W5:Y:S01]  /*e630*/  LDL.LU R50, [R1+0x558] ;  /* 0x0005580001327983 */ /* 0x000f620000300800 */
[----:B------:R-:W-:-:S03]  /*e640*/  @!P0 IMAD.IADD R8, R8, 0x1, -R57 ;  /* 0x0000000108088824 */ /* 0x000fc600078e0a39 */
[----:B------:R-:W5:Y:S01]  /*e650*/  LDL.LU R52, [R1+0x55c] ;  /* 0x00055c0001347983 */ /* 0x000f620000300800 */
[----:B------:R-:W-:Y:S02]  /*e660*/  @!P4 IMAD.MOV R10, RZ, RZ, -R10 ;  /* 0x000000ffff0ac224 */ /* 0x000fe400078e0a0a */
[----:B------:R-:W-:Y:S02]  /*e670*/  @!P6 IMAD.MOV R8, RZ, RZ, -R8 ;  /* 0x000000ffff08e224 */ /* 0x000fe400078e0a08 */
[----:B------:R-:W-:Y:S01]  /*e680*/  @!P2 IMAD.MOV R7, RZ, RZ, -R7 ;  /* 0x000000ffff07a224 */ /* 0x000fe200078e0a07 */
[----:B------:R0:W-:Y:S01]  /*e690*/  STL [R1+0x148], R10 ;  /* 0x0001480a01007387 */ /* 0x0001e20000100800 */
[----:B------:R-:W-:-:S03]  /*e6a0*/  ISETP.GE.AND P1, PT, R54, RZ, PT ;  /* 0x000000ff3600720c */ /* 0x000fc60003f26270 */
[----:B------:R-:W-:Y:S04]  /*e6b0*/  STL [R1+0x144], R8 ;  /* 0x0001440801007387 */ /* 0x000fe80000100800 */
[----:B------:R-:W-:Y:S04]  /*e6c0*/  STL [R1+0x140], R7 ;  /* 0x0001400701007387 */ /* 0x000fe80000100800 */
[----:B------:R-:W5:Y:S01]  /*e6d0*/  LDL.LU R54, [R1+0x560] ;  /* 0x0005600001367983 */ /* 0x000f620000300800 */
[----:B------:R-:W-:-:S04]  /*e6e0*/  IMAD.HI.U32 R2, R0, R17, RZ ;  /* 0x0000001100027227 */ /* 0x000fc800078e00ff */
[----:B------:R-:W-:-:S04]  /*e6f0*/  IMAD.MOV R2, RZ, RZ, -R2 ;  /* 0x000000ffff027224 */ /* 0x000fc800078e0a02 */
[----:B------:R-:W-:-:S05]  /*e700*/  IMAD R17, R57, R2, R17 ;  /* 0x0000000239117224 */ /* 0x000fca00078e0211 */
[----:B------:R-:W-:Y:S01]  /*e710*/  ISETP.GT.U32.AND P0, PT, R57, R17, PT ;  /* 0x000000113900720c */ /* 0x000fe20003f04070 */
[----:B-1----:R-:W-:-:S12]  /*e720*/  IMAD.HI.U32 R4, R0, R6, RZ ;  /* 0x0000000600047227 */ /* 0x002fd800078e00ff */
[----:B------:R-:W-:Y:S01]  /*e730*/  @!P0 IMAD.IADD R17, R17, 0x1, -R57 ;  /* 0x0000000111118824 */ /* 0x000fe200078e0a39 */
[----:B------:R-:W-:Y:S01]  /*e740*/  ISETP.GT.U32.AND P0, PT, R57, R5, PT ;  /* 0x000000053900720c */ /* 0x000fe20003f04070 */
[----:B------:R-:W-:-:S04]  /*e750*/  IMAD.MOV R4, RZ, RZ, -R4 ;  /* 0x000000ffff047224 */ /* 0x000fc800078e0a04 */
[----:B------:R-:W-:Y:S01]  /*e760*/  IMAD R6, R57, R4, R6 ;  /* 0x0000000439067224 */ /* 0x000fe200078e0206 */
[----:B----4-:R-:W-:-:S07]  /*e770*/  IABS R4, R51 ;  /* 0x0000003300047213 */ /* 0x010fce0000000000 */
[----:B------:R-:W-:Y:S01]  /*e780*/  @!P0 IMAD.IADD R5, R5, 0x1, -R57 ;  /* 0x0000000105058824 */ /* 0x000fe200078e0a39 */
[----:B------:R-:W-:Y:S02]  /*e790*/  ISETP.GE.AND P0, PT, R51, RZ, PT ;  /* 0x000000ff3300720c */ /* 0x000fe40003f06270 */
[----:B------:R-:W4:Y:S01]  /*e7a0*/  LDL.LU R51, [R1+0x564] ;  /* 0x0005640001337983 */ /* 0x000f220000300800 */
[----:B------:R-:W-:Y:S01]  /*e7b0*/  ISETP.GT.U32.AND P6, PT, R57, R6, PT ;  /* 0x000000063900720c */ /* 0x000fe20003fc4070 */
[----:B0-----:R-:W-:-:S04]  /*e7c0*/  IMAD.MOV.U32 R10, RZ, RZ, R5 ;  /* 0x000000ffff0a7224 */ /* 0x001fc800078e0005 */
[----:B------:R-:W-:-:S05]  /*e7d0*/  @!P1 IMAD.MOV R10, RZ, RZ, -R10 ;  /* 0x000000ffff0a9224 */ /* 0x000fca00078e0a0a */
[----:B------:R0:W-:Y:S03]  /*e7e0*/  STL [R1+0x138], R10 ;  /* 0x0001380a01007387 */ /* 0x0001e60000100800 */
[----:B------:R-:W-:Y:S01]  /*e7f0*/  @!P6 IMAD.IADD R6, R6, 0x1, -R57 ;  /* 0x000000010606e824 */ /* 0x000fe200078e0a39 */
[----:B--2---:R-:W-:Y:S02]  /*e800*/  IABS R14, R53 ;  /* 0x00000035000e7213 */ /* 0x004fe40000000000 */
[----:B------:R-:W-:Y:S02]  /*e810*/  ISETP.GE.AND P6, PT, R53, RZ, PT ;  /* 0x000000ff3500720c */ /* 0x000fe40003fc6270 */
[----:B------:R-:W2:Y:S01]  /*e820*/  LDL.LU R53, [R1+0x568] ;  /* 0x0005680001357983 */ /* 0x000ea20000300800 */
[----:B------:R-:W-:Y:S02]  /*e830*/  IABS R2, R49 ;  /* 0x0000003100027213 */ /* 0x000fe40000000000 */
[----:B------:R-:W-:-:S03]  /*e840*/  ISETP.GT.U32.AND P4, PT, R57, R17, PT ;  /* 0x000000113900720c */ /* 0x000fc60003f84070 */
[----:B------:R-:W-:-:S04]  /*e850*/  IMAD.HI.U32 R11, R0, R2, RZ ;  /* 0x00000002000b7227 */ /* 0x000fc800078e00ff */
[----:B------:R-:W-:-:S04]  /*e860*/  IMAD.MOV R11, RZ, RZ, -R11 ;  /* 0x000000ffff0b7224 */ /* 0x000fc800078e0a0b */
[----:B------:R-:W-:Y:S02]  /*e870*/  IMAD R2, R57, R11, R2 ;  /* 0x0000000b39027224 */ /* 0x000fe400078e0202 */
[----:B------:R-:W-:-:S03]  /*e880*/  @!P4 IMAD.IADD R17, R17, 0x1, -R57 ;  /* 0x000000011111c824 */ /* 0x000fc600078e0a39 */
[----:B------:R-:W-:Y:S01]  /*e890*/  ISETP.GT.U32.AND P4, PT, R57, R2, PT ;  /* 0x000000023900720c */ /* 0x000fe20003f84070 */
[----:B------:R-:W-:-:S04]  /*e8a0*/  IMAD.HI.U32 R11, R0, R4, RZ ;  /* 0x00000004000b7227 */ /* 0x000fc800078e00ff */
[----:B------:R-:W-:Y:S02]  /*e8b0*/  IMAD.MOV R11, RZ, RZ, -R11 ;  /* 0x000000ffff0b7224 */ /* 0x000fe400078e0a0b */
[----:B0-----:R-:W-:Y:S02]  /*e8c0*/  IMAD.MOV.U32 R10, RZ, RZ, R17 ;  /* 0x000000ffff0a7224 */ /* 0x001fe400078e0011 */
[----:B------:R-:W-:-:S04]  /*e8d0*/  IMAD R4, R57, R11, R4 ;  /* 0x0000000b39047224 */ /* 0x000fc800078e0204 */
[----:B------:R-:W-:Y:S01]  /*e8e0*/  @!P4 IMAD.IADD R2, R2, 0x1, -R57 ;  /* 0x000000010202c824 */ /* 0x000fe200078e0a39 */
[----:B------:R-:W-:Y:S01]  /*e8f0*/  ISETP.GT.U32.AND P4, PT, R57, R6, PT ;  /* 0x000000063900720c */ /* 0x000fe20003f84070 */
[----:B------:R-:W-:-:S04]  /*e900*/  IMAD.HI.U32 R8, R0, R14, RZ ;  /* 0x0000000e00087227 */ /* 0x000fc800078e00ff */
[----:B------:R-:W-:Y:S01]  /*e910*/  @!P3 IMAD.MOV R10, RZ, RZ, -R10 ;  /* 0x000000ffff0ab224 */ /* 0x000fe200078e0a0a */
[----:B------:R-:W-:Y:S01]  /*e920*/  ISETP.GT.U32.AND P3, PT, R57, R4, PT ;  /* 0x000000043900720c */ /* 0x000fe20003f64070 */
[----:B------:R-:W-:-:S04]  /*e930*/  IMAD.MOV R8, RZ, RZ, -R8 ;  /* 0x000000ffff087224 */ /* 0x000fc800078e0a08 */
[C---:B------:R-:W-:Y:S02]  /*e940*/  IMAD R14, R57.reuse, R8, R14 ;  /* 0x00000008390e7224 */ /* 0x040fe400078e020e */
[----:B------:R-:W-:Y:S01]  /*e950*/  @!P4 IMAD.IADD R6, R6, 0x1, -R57 ;  /* 0x000000010606c824 */ /* 0x000fe200078e0a39 */
[----:B------:R-:W-:-:S03]  /*e960*/  ISETP.GT.U32.AND P1, PT, R57, R2, PT ;  /* 0x000000023900720c */ /* 0x000fc60003f24070 */
[----:B------:R-:W-:Y:S01]  /*e970*/  @!P5 IMAD.MOV R6, RZ, RZ, -R6 ;  /* 0x000000ffff06d224 */ /* 0x000fe200078e0a06 */
[----:B------:R-:W-:Y:S01]  /*e980*/  ISETP.GE.AND P2, PT, R49, RZ, PT ;  /* 0x000000ff3100720c */ /* 0x000fe20003f46270 */
[----:B------:R-:W-:Y:S01]  /*e990*/  STL [R1+0x134], R10 ;  /* 0x0001340a01007387 */ /* 0x000fe20000100800 */
[----:B------:R-:W-:-:S03]  /*e9a0*/  @!P3 IMAD.IADD R4, R4, 0x1, -R57 ;  /* 0x000000010404b824 */ /* 0x000fc600078e0a39 */
[----:B------:R0:W-:Y:S01]  /*e9b0*/  STL [R1+0x11c], R6 ;  /* 0x00011c0601007387 */ /* 0x0001e20000100800 */
[----:B------:R-:W-:-:S03]  /*e9c0*/  ISETP.GT.U32.AND P4, PT, R57, R14, PT ;  /* 0x0000000e3900720c */ /* 0x000fc60003f84070 */
[----:B------:R-:W-:Y:S01]  /*e9d0*/  @!P1 IMAD.IADD R2, R2, 0x1, -R57 ;  /* 0x0000000102029824 */ /* 0x000fe200078e0a39 */
[----:B---3--:R-:W-:-:S05]  /*e9e0*/  IABS R7, R48 ;  /* 0x0000003000077213 */ /* 0x008fca0000000000 */
[----:B------:R-:W-:Y:S01]  /*e9f0*/  IMAD.HI.U32 R8, R0, R7, RZ ;  /* 0x0000000700087227 */ /* 0x000fe200078e00ff */
[----:B-----5:R-:W-:-:S03]  /*ea00*/  IABS R20, R28 ;  /* 0x0000001c00147213 */ /* 0x020fc60000000000 */
[----:B------:R-:W-:Y:S01]  /*ea10*/  IMAD.MOV R8, RZ, RZ, -R8 ;  /* 0x000000ffff087224 */ /* 0x000fe200078e0a08 */
[----:B------:R-:W-:-:S03]  /*ea20*/  IABS R11, R52 ;  /* 0x00000034000b7213 */ /* 0x000fc60000000000 */
[----:B------:R-:W-:Y:S01]  /*ea30*/  IMAD R7, R57, R8, R7 ;  /* 0x0000000839077224 */ /* 0x000fe200078e0207 */
[----:B------:R-:W-:Y:S01]  /*ea40*/  ISETP.GE.AND P3, PT, R48, RZ, PT ;  /* 0x000000ff3000720c */ /* 0x000fe20003f66270 */
[C---:B------:R-:W-:Y:S01]  /*ea50*/  IMAD.HI.U32 R23, R0.reuse, R20, RZ ;  /* 0x0000001400177227 */ /* 0x040fe200078e00ff */
[----:B------:R-:W3:Y:S03]  /*ea60*/  LDL.LU R48, [R1+0x56c] ;  /* 0x00056c0001307983 */ /* 0x000ee60000300800 */
[----:B------:R-:W-:Y:S01]  /*ea70*/  IMAD.HI.U32 R8, R0, R11, RZ ;  /* 0x0000000b00087227 */ /* 0x000fe200078e00ff */
[----:B------:R-:W-:Y:S01]  /*ea80*/  IABS R5, R50 ;  /* 0x0000003200057213 */ /* 0x000fe20000000000 */
[----:B------:R-:W5:Y:S02]  /*ea90*/  LDL.LU R49, [R1+0x570] ;  /* 0x0005700001317983 */ /* 0x000f640000300800 */
[----:B------:R-:W-:-:S02]  /*eaa0*/  IMAD.MOV R23, RZ, RZ, -R23 ;  /* 0x000000ffff177224 */ /* 0x000fc400078e0a17 */
[----:B------:R-:W-:Y:S02]  /*eab0*/  IMAD.MOV R8, RZ, RZ, -R8 ;  /* 0x000000ffff087224 */ /* 0x000fe400078e0a08 */
[C---:B------:R-:W-:Y:S02]  /*eac0*/  IMAD R20, R57.reuse, R23, R20 ;  /* 0x0000001739147224 */ /* 0x040fe400078e0214 */
[C---:B------:R-:W-:Y:S01]  /*ead0*/  IMAD R11, R57.reuse, R8, R11 ;  /* 0x00000008390b7224 */ /* 0x040fe200078e020b */
[----:B------:R-:W-:Y:S01]  /*eae0*/  IABS R8, R54 ;  /* 0x0000003600087213 */ /* 0x000fe20000000000 */
[----:B------:R-:W-:Y:S01]  /*eaf0*/  @!P2 IMAD.MOV R2, RZ, RZ, -R2 ;  /* 0x000000ffff02a224 */ /* 0x000fe200078e0a02 */
[C---:B------:R-:W-:Y:S02]  /*eb00*/  ISETP.GT.U32.AND P2, PT, R57.reuse, R20, PT ;  /* 0x000000143900720c */ /* 0x040fe40003f44070 */
[----:B------:R-:W-:Y:S01]  /*eb10*/  ISETP.GT.U32.AND P1, PT, R57, R7, PT ;  /* 0x000000073900720c */ /* 0x000fe20003f24070 */
[----:B0-----:R-:W-:-:S04]  /*eb20*/  IMAD.HI.U32 R6, R0, R8, RZ ;  /* 0x0000000800067227 */ /* 0x001fc800078e00ff */
[----:B------:R-:W-:Y:S01]  /*eb30*/  @!P4 IMAD.IADD R14, R14, 0x1, -R57 ;  /* 0x000000010e0ec824 */ /* 0x000fe200078e0a39 */
[----:B------:R-:W-:Y:S01]  /*eb40*/  ISETP.GT.U32.AND P4, PT, R57, R4, PT ;  /* 0x000000043900720c */ /* 0x000fe20003f84070 */
[----:B------:R-:W-:Y:S02]  /*eb50*/  IMAD.MOV R6, RZ, RZ, -R6 ;  /* 0x000000ffff067224 */ /* 0x000fe400078e0a06 */
[----:B------:R-:W-:-:S04]  /*eb60*/  IMAD.HI.U32 R17, R0, R5, RZ ;  /* 0x0000000500117227 */ /* 0x000fc800078e00ff */
[C---:B------:R-:W-:Y:S02]  /*eb70*/  IMAD R8, R57.reuse, R6, R8 ;  /* 0x0000000639087224 */ /* 0x040fe400078e0208 */
[----:B------:R-:W-:Y:S02]  /*eb80*/  IMAD.MOV R17, RZ, RZ, -R17 ;  /* 0x000000ffff117224 */ /* 0x000fe400078e0a11 */
[----:B------:R-:W-:Y:S01]  /*eb90*/  @!P2 IMAD.IADD R20, R20, 0x1, -R57 ;  /* 0x000000011414a824 */ /* 0x000fe200078e0a39 */
[C---:B------:R-:W-:Y:S01]  /*eba0*/  ISETP.GT.U32.AND P2, PT, R57.reuse, R8, PT ;  /* 0x000000083900720c */ /* 0x040fe20003f44070 */
[----:B------:R-:W-:Y:S02]  /*ebb0*/  IMAD R5, R57, R17, R5 ;  /* 0x0000001139057224 */ /* 0x000fe400078e0205 */
[--C-:B------:R-:W-:Y:S01]  /*ebc0*/  @!P1 IMAD.IADD R7, R7, 0x1, -R57.reuse ;  /* 0x0000000107079824 */ /* 0x100fe200078e0a39 */
[C---:B------:R-:W-:Y:S01]  /*ebd0*/  ISETP.GT.U32.AND P5, PT, R57.reuse, R14, PT ;  /* 0x0000000e3900720c */ /* 0x040fe20003fa4070 */
[----:B------:R-:W-:Y:S01]  /*ebe0*/  @!P4 IMAD.IADD R4, R4, 0x1, -R57 ;  /* 0x000000010404c824 */ /* 0x000fe200078e0a39 */
[----:B------:R-:W-:-:S02]  /*ebf0*/  ISETP.GT.U32.AND P4, PT, R57, R5, PT ;  /* 0x000000053900720c */ /* 0x000fc40003f84070 */
[----:B------:R-:W-:Y:S01]  /*ec00*/  ISETP.GT.U32.AND P1, PT, R57, R7, PT ;  /* 0x000000073900720c */ /* 0x000fe20003f24070 */
[----:B------:R-:W-:-:S04]  /*ec10*/  IMAD.MOV.U32 R10, RZ, RZ, R4 ;  /* 0x000000ffff0a7224 */ /* 0x000fc800078e0004 */
[--C-:B------:R-:W-:Y:S02]  /*ec20*/  @!P2 IMAD.IADD R8, R8, 0x1, -R57.reuse ;  /* 0x000000010808a824 */ /* 0x100fe400078e0a39 */
[----:B------:R-:W-:Y:S02]  /*ec30*/  @!P0 IMAD.MOV R10, RZ, RZ, -R10 ;  /* 0x000000ffff0a8224 */ /* 0x000fe400078e0a0a */
[--C-:B------:R-:W-:Y:S01]  /*ec40*/  @!P5 IMAD.IADD R14, R14, 0x1, -R57.reuse ;  /* 0x000000010e0ed824 */ /* 0x100fe200078e0a39 */
[----:B------:R-:W-:Y:S01]  /*ec50*/  ISETP.GT.U32.AND P2, PT, R57, R8, PT ;  /* 0x000000083900720c */ /* 0x000fe20003f44070 */
[--C-:B------:R-:W-:Y:S01]  /*ec60*/  @!P4 IMAD.IADD R5, R5, 0x1, -R57.reuse ;  /* 0x000000010505c824 */ /* 0x100fe200078e0a39 */
[----:B------:R-:W-:Y:S01]  /*ec70*/  STL [R1+0x124], R2 ;  /* 0x0001240201007387 */ /* 0x000fe20000100800 */
[----:B------:R-:W-:Y:S01]  /*ec80*/  @!P1 IMAD.IADD R7, R7, 0x1, -R57 ;  /* 0x0000000107079824 */ /* 0x000fe200078e0a39 */
[----:B------:R-:W-:Y:S01]  /*ec90*/  ISETP.GE.AND P4, PT, R50, RZ, PT ;  /* 0x000000ff3200720c */ /* 0x000fe20003f86270 */
[----:B------:R-:W-:Y:S01]  /*eca0*/  IMAD.MOV.U32 R12, RZ, RZ, R14 ;  /* 0x000000ffff0c7224 */ /* 0x000fe200078e000e */
[----:B------:R-:W5:Y:S01]  /*ecb0*/  LDL.LU R50, [R1+0x574] ;  /* 0x0005740001327983 */ /* 0x000f620000300800 */
[----:B------:R-:W-:-:S03]  /*ecc0*/  ISETP.GT.U32.AND P5, PT, R57, R11, PT ;  /* 0x0000000b3900720c */ /* 0x000fc60003fa4070 */
[----:B------:R0:W-:Y:S01]  /*ecd0*/  STL [R1+0x120], R10 ;  /* 0x0001200a01007387 */ /* 0x0001e20000100800 */
[----:B------:R-:W-:Y:S02]  /*ece0*/  @!P6 IMAD.MOV R12, RZ, RZ, -R12 ;  /* 0x000000ffff0ce224 */ /* 0x000fe400078e0a0c */
[----:B0-----:R-:W-:-:S04]  /*ecf0*/  IMAD.MOV.U32 R10, RZ, RZ, R7 ;  /* 0x000000ffff0a7224 */ /* 0x001fc800078e0007 */
[----:B------:R-:W-:Y:S01]  /*ed00*/  @!P3 IMAD.MOV R10, RZ, RZ, -R10 ;  /* 0x000000ffff0ab224 */ /* 0x000fe200078e0a0a */
[----:B------:R0:W-:Y:S01]  /*ed10*/  STL [R1+0x114], R12 ;  /* 0x0001140c01007387 */ /* 0x0001e20000100800 */
[--C-:B------:R-:W-:Y:S01]  /*ed20*/  @!P2 IMAD.IADD R8, R8, 0x1, -R57.reuse ;  /* 0x000000010808a824 */ /* 0x100fe200078e0a39 */
[----:B----4-:R-:W-:Y:S02]  /*ed30*/  IABS R17, R51 ;  /* 0x0000003300117213 */ /* 0x010fe40000000000 */
[----:B------:R1:W-:Y:S01]  /*ed40*/  STL [R1+0x118], R10 ;  /* 0x0001180a01007387 */ /* 0x0003e20000100800 */
[----:B------:R-:W-:Y:S01]  /*ed50*/  ISETP.GE.AND P2, PT, R51, RZ, PT ;  /* 0x000000ff3300720c */ /* 0x000fe20003f46270 */
[----:B------:R-:W-:Y:S02]  /*ed60*/  @!P5 IMAD.IADD R11, R11, 0x1, -R57 ;  /* 0x000000010b0bd824 */ /* 0x000fe400078e0a39 */
[----:B------:R-:W4:Y:S01]  /*ed70*/  LDL.LU R51, [R1+0x578] ;  /* 0x0005780001337983 */ /* 0x000f220000300800 */
[----:B------:R-:W-:Y:S01]  /*ed80*/  ISETP.GT.U32.AND P5, PT, R57, R20, PT ;  /* 0x000000143900720c */ /* 0x000fe20003fa4070 */
[----:B------:R-:W-:-:S04]  /*ed90*/  IMAD.HI.U32 R23, R0, R17, RZ ;  /* 0x0000001100177227 */ /* 0x000fc800078e00ff */
[----:B------:R-:W-:-:S04]  /*eda0*/  IMAD.MOV R23, RZ, RZ, -R23 ;  /* 0x000000ffff177224 */ /* 0x000fc800078e0a17 */
[----:B------:R-:W-:-:S04]  /*edb0*/  IMAD R4, R57, R23, R17 ;  /* 0x0000001739047224 */ /* 0x000fc800078e0211 */
[----:B------:R-:W-:Y:S01]  /*edc0*/  @!P5 IMAD.IADD R20, R20, 0x1, -R57 ;  /* 0x000000011414d824 */ /* 0x000fe200078e0a39 */
[----:B------:R-:W-:-:S13]  /*edd0*/  ISETP.GT.U32.AND P5, PT, R57, R4, PT ;  /* 0x000000043900720c */ /* 0x000fda0003fa4070 */
[----:B------:R-:W-:Y:S01]  /*ede0*/  @!P5 IMAD.IADD R4, R4, 0x1, -R57 ;  /* 0x000000010404d824 */ /* 0x000fe200078e0a39 */
[----:B--2---:R-:W-:Y:S02]  /*edf0*/  IABS R2, R53 ;  /* 0x0000003500027213 */ /* 0x004fe40000000000 */
[----:B------:R-:W-:Y:S02]  /*ee00*/  ISETP.GE.AND P5, PT, R53, RZ, PT ;  /* 0x000000ff3500720c */ /* 0x000fe40003fa6270 */
[----:B------:R-:W2:Y:S01]  /*ee10*/  LDL.LU R53, [R1+0x57c] ;  /* 0x00057c0001357983 */ /* 0x000ea20000300800 */
[C---:B------:R-:W-:Y:S02]  /*ee20*/  ISETP.GT.U32.AND P0, PT, R57.reuse, R5, PT ;  /* 0x000000053900720c */ /* 0x040fe40003f04070 */
[----:B------:R-:W-:Y:S02]  /*ee30*/  ISETP.GE.AND P1, PT, R28, RZ, PT ;  /* 0x000000ff1c00720c */ /* 0x000fe40003f26270 */
[----:B------:R-:W-:Y:S01]  /*ee40*/  ISETP.GT.U32.AND P6, PT, R57, R11, PT ;  /* 0x0000000b3900720c */ /* 0x000fe20003fc4070 */
[----:B0-----:R-:W-:Y:S01]  /*ee50*/  IMAD.MOV.U32 R12, RZ, RZ, R20 ;  /* 0x000000ffff0c7224 */ /* 0x001fe200078e0014 */
[----:B------:R-:W-:-:S07]  /*ee60*/  ISETP.GE.AND P3, PT, R52, RZ, PT ;  /* 0x000000ff3400720c */ /* 0x000fce0003f66270 */
[----:B------:R-:W-:Y:S02]  /*ee70*/  @!P0 IMAD.IADD R5, R5, 0x1, -R57 ;  /* 0x0000000105058824 */ /* 0x000fe400078e0a39 */
[----:B------:R-:W-:Y:S02]  /*ee80*/  @!P1 IMAD.MOV R12, RZ, RZ, -R12 ;  /* 0x000000ffff0c9224 */ /* 0x000fe400078e0a0c */
[----:B-1----:R-:W-:Y:S01]  /*ee90*/  IMAD.MOV.U32 R10, RZ, RZ, R5 ;  /* 0x000000ffff0a7224 */ /* 0x002fe200078e0005 */
[----:B------:R-:W-:Y:S01]  /*eea0*/  ISETP.GE.AND P0, PT, R54, RZ, PT ;  /* 0x000000ff3600720c */ /* 0x000fe20003f06270 */
[----:B------:R-:W-:Y:S02]  /*eeb0*/  @!P6 IMAD.IADD R11, R11, 0x1, -R57 ;  /* 0x000000010b0be824 */ /* 0x000fe400078e0a39 */
[----:B------:R-:W-:Y:S01]  /*eec0*/  @!P4 IMAD.MOV R10, RZ, RZ, -R10 ;  /* 0x000000ffff0ac224 */ /* 0x000fe200078e0a0a */
[----:B------:R-:W-:Y:S04]  /*eed0*/  STL [R1+0xcc], R12 ;  /* 0x0000cc0c01007387 */ /* 0x000fe80000100800 */
[----:B------:R-:W2:Y:S04]  /*eee0*/  LDL.LU R54, [R1+0x580] ;  /* 0x0005800001367983 */ /* 0x000ea80000300800 */
[----:B------:R0:W-:Y:S02]  /*eef0*/  STL [R1+0x104], R10 ;  /* 0x0001040a01007387 */ /* 0x0001e40000100800 */
[----:B0-----:R-:W-:-:S04]  /*ef00*/  IMAD.MOV.U32 R10, RZ, RZ, R11 ;  /* 0x000000ffff0a7224 */ /* 0x001fc800078e000b */
[----:B------:R-:W-:Y:S02]  /*ef10*/  @!P3 IMAD.MOV R10, RZ, RZ, -R10 ;  /* 0x000000ffff0ab224 */ /* 0x000fe400078e0a0a */
[----:B------:R-:W-:-:S04]  /*ef20*/  IMAD.HI.U32 R6, R0, R2, RZ ;  /* 0x0000000200067227 */ /* 0x000fc800078e00ff */
[----:B------:R-:W-:-:S04]  /*ef30*/  IMAD.MOV R6, RZ, RZ, -R6 ;  /* 0x000000ffff067224 */ /* 0x000fc800078e0a06 */
[----:B------:R-:W-:-:S05]  /*ef40*/  IMAD R2, R57, R6, R2 ;  /* 0x0000000639027224 */ /* 0x000fca00078e0202 */
[C---:B------:R-:W-:Y:S02]  /*ef50*/  ISETP.GT.U32.AND P6, PT, R57.reuse, R2, PT ;  /* 0x000000023900720c */ /* 0x040fe40003fc4070 */
[----:B------:R-:W-:Y:S02]  /*ef60*/  ISETP.GT.U32.AND P1, PT, R57, R4, PT ;  /* 0x000000043900720c */ /* 0x000fe40003f24070 */
[----:B---3--:R-:W-:Y:S02]  /*ef70*/  IABS R7, R48 ;  /* 0x0000003000077213 */ /* 0x008fe40000000000 */
[----:B------:R-:W-:Y:S02]  /*ef80*/  ISETP.GE.AND P3, PT, R48, RZ, PT ;  /* 0x000000ff3000720c */ /* 0x000fe40003f66270 */
[----:B------:R-:W3:Y:S01]  /*ef90*/  LDL.LU R48, [R1+0x584] ;  /* 0x0005840001307983 */ /* 0x000ee20000300800 */
[----:B-----5:R-:W-:-:S04]  /*efa0*/  IABS R17, R49 ;  /* 0x0000003100117213 */ /* 0x020fc80000000000 */
[----:B------:R-:W-:Y:S02]  /*efb0*/  @!P6 IMAD.IADD R2, R2, 0x1, -R57 ;  /* 0x000000010202e824 */ /* 0x000fe400078e0a39 */
[----:B------:R-:W-:-:S03]  /*efc0*/  IMAD.HI.U32 R14, R0, R17, RZ ;  /* 0x00000011000e7227 */ /* 0x000fc600078e00ff */
[C---:B------:R-:W-:Y:S01]  /*efd0*/  ISETP.GT.U32.AND P4, PT, R57.reuse, R2, PT ;  /* 0x000000023900720c */ /* 0x040fe20003f84070 */
[----:B------:R-:W-:Y:S02]  /*efe0*/  IMAD.MOV R14, RZ, RZ, -R14 ;  /* 0x000000ffff0e7224 */ /* 0x000fe400078e0a0e */
[----:B------:R-:W-:Y:S02]  /*eff0*/  IMAD.MOV.U32 R6, RZ, RZ, R7 ;  /* 0x000000ffff067224 */ /* 0x000fe400078e0007 */
[C---:B------:R-:W-:Y:S02]  /*f000*/  IMAD R17, R57.reuse, R14, R17 ;  /* 0x0000000e39117224 */ /* 0x040fe400078e0211 */
[----:B------:R-:W-:Y:S02]  /*f010*/  @!P0 IMAD.MOV R8, RZ, RZ, -R8 ;  /* 0x000000ffff088224 */ /* 0x000fe400078e0a08 */
[----:B------:R-:W-:Y:S01]  /*f020*/  IMAD.HI.U32 R23, R0, R6, RZ ;  /* 0x0000000600177227 */ /* 0x000fe200078e00ff */
[----:B------:R-:W-:-:S03]  /*f030*/  ISETP.GT.U32.AND P0, PT, R57, R17, PT ;  /* 0x000000113900720c */ /* 0x000fc60003f04070 */
[----:B------:R-:W-:Y:S02]  /*f040*/  @!P1 IMAD.IADD R4, R4, 0x1, -R57 ;  /* 0x0000000104049824 */ /* 0x000fe400078e0a39 */
[----:B------:R-:W-:Y:S02]  /*f050*/  IMAD.MOV R23, RZ, RZ, -R23 ;  /* 0x000000ffff177224 */ /* 0x000fe400078e0a17 */
[--C-:B------:R-:W-:Y:S02]  /*f060*/  @!P4 IMAD.IADD R2, R2, 0x1, -R57.reuse ;  /* 0x000000010202c824 */ /* 0x100fe400078e0a39 */
[----:B------:R-:W-:Y:S01]  /*f070*/  @!P2 IMAD.MOV R4, RZ, RZ, -R4 ;  /* 0x000000ffff04a224 */ /* 0x000fe200078e0a04 */
[----:B------:R-:W-:Y:S01]  /*f080*/  STL [R1+0x108], R10 ;  /* 0x0001080a01007387 */ /* 0x000fe20000100800 */
[----:B------:R-:W-:Y:S02]  /*f090*/  IMAD R6, R57, R23, R6 ;  /* 0x0000001739067224 */ /* 0x000fe400078e0206 */
[----:B------:R-:W-:Y:S01]  /*f0a0*/  @!P5 IMAD.MOV R2, RZ, RZ, -R2 ;  /* 0x000000ffff02d224 */ /* 0x000fe200078e0a02 */
[----:B------:R-:W-:Y:S01]  /*f0b0*/  STL [R1+0x10c], R8 ;  /* 0x00010c0801007387 */ /* 0x000fe20000100800 */
[----:B------:R-:W-:Y:S01]  /*f0c0*/  ISETP.GE.AND P1, PT, R49, RZ, PT ;  /* 0x000000ff3100720c */ /* 0x000fe20003f26270 */
[----:B------:R-:W-:-:S02]  /*f0d0*/  @!P0 IMAD.IADD R17, R17, 0x1, -R57 ;  /* 0x0000000111118824 */ /* 0x000fc400078e0a39 */
[----:B------:R-:W5:Y:S01]  /*f0e0*/  LDL.LU R49, [R1+0x588] ;  /* 0x0005880001317983 */ /* 0x000f620000300800 */
[----:B------:R-:W-:-:S03]  /*f0f0*/  ISETP.GT.U32.AND P6, PT, R57, R6, PT ;  /* 0x000000063900720c */ /* 0x000fc60003fc4070 */
[----:B------:R0:W-:Y:S04]  /*f100*/  STL [R1+0x110], R4 ;  /* 0x0001100401007387 */ /* 0x0001e80000100800 */
[----:B------:R1:W-:Y:S06]  /*f110*/  STL [R1+0x2a4], R2 ;  /* 0x0002a40201007387 */ /* 0x0003ec0000100800 */
[----:B------:R-:W-:Y:S01]  /*f120*/  @!P6 IMAD.IADD R6, R6, 0x1, -R57 ;  /* 0x000000010606e824 */ /* 0x000fe200078e0a39 */
[----:B------:R-:W-:-:S04]  /*f130*/  IABS R7, R50 ;  /* 0x0000003200077213 */ /* 0x000fc80000000000 */
[----:B------:R-:W-:Y:S02]  /*f140*/  ISETP.GT.U32.AND P6, PT, R57, R6, PT ;  /* 0x000000063900720c */ /* 0x000fe40003fc4070 */
[----:B----4-:R-:W-:Y:S02]  /*f150*/  IABS R11, R51 ;  /* 0x00000033000b7213 */ /* 0x010fe40000000000 */
[----:B------:R-:W-:Y:S02]  /*f160*/  ISETP.GE.AND P0, PT, R51, RZ, PT ;  /* 0x000000ff3300720c */ /* 0x000fe40003f06270 */
[----:B------:R-:W4:Y:S01]  /*f170*/  LDL.LU R51, [R1+0x58c] ;  /* 0x00058c0001337983 */ /* 0x000f220000300800 */
[----:B------:R-:W-:-:S04]  /*f180*/  IMAD.HI.U32 R5, R0, R7, RZ ;  /* 0x0000000700057227 */ /* 0x000fc800078e00ff */
[----:B------:R-:W-:Y:S02]  /*f190*/  IMAD.MOV R5, RZ, RZ, -R5 ;  /* 0x000000ffff057224 */ /* 0x000fe400078e0a05 */
[----:B------:R-:W-:Y:S02]  /*f1a0*/  @!P6 IMAD.IADD R6, R6, 0x1, -R57 ;  /* 0x000000010606e824 */ /* 0x000fe400078e0a39 */
[----:B------:R-:W-:Y:S01]  /*f1b0*/  IMAD R7, R57, R5, R7 ;  /* 0x0000000539077224 */ /* 0x000fe200078e0207 */
[----:B--2---:R-:W-:Y:S02]  /*f1c0*/  IABS R5, R53 ;  /* 0x0000003500057213 */ /* 0x004fe40000000000 */
[----:B------:R-:W-:Y:S02]  /*f1d0*/  ISETP.GE.AND P6, PT, R53, RZ, PT ;  /* 0x000000ff3500720c */ /* 0x000fe40003fc6270 */
[----:B------:R-:W2:Y:S01]  /*f1e0*/  LDL.LU R53, [R1+0x590] ;  /* 0x0005900001357983 */ /* 0x000ea20000300800 */
[----:B------:R-:W-:Y:S01]  /*f1f0*/  ISETP.GT.U32.AND P5, PT, R57, R17, PT ;  /* 0x000000113900720c */ /* 0x000fe20003fa4070 */
[----:B0-----:R-:W-:-:S04]  /*f200*/  IMAD.HI.U32 R4, R0, R11, RZ ;  /* 0x0000000b00047227 */ /* 0x001fc800078e00ff */
[----:B------:R-:W-:Y:S02]  /*f210*/  IMAD.MOV R4, RZ, RZ, -R4 ;  /* 0x000000ffff047224 */ /* 0x000fe400078e0a04 */
[----:B------:R-:W-:Y:S02]  /*f220*/  IMAD.MOV.U32 R12, RZ, RZ, R6 ;  /* 0x000000ffff0c7224 */ /* 0x000fe400078e0006 */
[----:B------:R-:W-:-:S04]  /*f230*/  IMAD R11, R57, R4, R11 ;  /* 0x00000004390b7224 */ /* 0x000fc800078e020b */
[----:B------:R-:W-:-:S04]  /*f240*/  @!P5 IMAD.IADD R17, R17, 0x1, -R57 ;  /* 0x000000011111d824 */ /* 0x000fc800078e0a39 */
[----:B------:R-:W-:Y:S01]  /*f250*/  IMAD.MOV.U32 R10, RZ, RZ, R17 ;  /* 0x000000ffff0a7224 */ /* 0x000fe200078e0011 */
[----:B------:R-:W-:Y:S01]  /*f260*/  ISETP.GT.U32.AND P5, PT, R57, R11, PT ;  /* 0x0000000b3900720c */ /* 0x000fe20003fa4070 */
[----:B------:R-:W-:Y:S02]  /*f270*/  @!P3 IMAD.MOV R12, RZ, RZ, -R12 ;  /* 0x000000ffff0cb224 */ /* 0x000fe400078e0a0c */
[----:B------:R-:W-:Y:S01]  /*f280*/  @!P1 IMAD.MOV R10, RZ, RZ, -R10 ;  /* 0x000000ffff0a9224 */ /* 0x000fe200078e0a0a */
[----:B------:R-:W-:Y:S02]  /*f290*/  ISETP.GE.AND P2, PT, R50, RZ, PT ;  /* 0x000000ff3200720c */ /* 0x000fe40003f46270 */
[----:B------:R-:W2:Y:S01]  /*f2a0*/  LDL.LU R50, [R1+0x594] ;  /* 0x0005940001327983 */ /* 0x000ea20000300800 */
[----:B-1----:R-:W-:-:S03]  /*f2b0*/  IABS R2, R54 ;  /* 0x0000003600027213 */ /* 0x002fc60000000000 */
[----:B------:R-:W-:Y:S01]  /*f2c0*/  STL [R1+0xe8], R12 ;  /* 0x0000e80c01007387 */ /* 0x000fe20000100800 */
[----:B------:R-:W-:-:S03]  /*f2d0*/  IMAD.HI.U32 R20, R0, R5, RZ ;  /* 0x0000000500147227 */ /* 0x000fc600078e00ff */
[----:B------:R0:W-:Y:S01]  /*f2e0*/  STL [R1+0xf8], R10 ;  /* 0x0000f80a01007387 */ /* 0x0001e20000100800 */
[----:B------:R-:W-:Y:S01]  /*f2f0*/  IMAD.HI.U32 R8, R0, R2, RZ ;  /* 0x0000000200087227 */ /* 0x000fe200078e00ff */
[----:B------:R-:W-:-:S03]  /*f300*/  ISETP.GT.U32.AND P4, PT, R57, R7, PT ;  /* 0x000000073900720c */ /* 0x000fc60003f84070 */
[----:B------:R-:W-:Y:S02]  /*f310*/  IMAD.MOV R20, RZ, RZ, -R20 ;  /* 0x000000ffff147224 */ /* 0x000fe400078e0a14 */
[----:B------:R-:W-:Y:S02]  /*f320*/  @!P5 IMAD.IADD R11, R11, 0x1, -R57 ;  /* 0x000000010b0bd824 */ /* 0x000fe400078e0a39 */
[----:B------:R-:W-:Y:S02]  /*f330*/  IMAD.MOV R8, RZ, RZ, -R8 ;  /* 0x000000ffff087224 */ /* 0x000fe400078e0a08 */
[C---:B------:R-:W-:Y:S01]  /*f340*/  IMAD R5, R57.reuse, R20, R5 ;  /* 0x0000001439057224 */ /* 0x040fe200078e0205 */
[C---:B------:R-:W-:Y:S01]  /*f350*/  ISETP.GT.U32.AND P3, PT, R57.reuse, R11, PT ;  /* 0x0000000b3900720c */ /* 0x040fe20003f64070 */
[----:B------:R-:W-:-:S03]  /*f360*/  IMAD R2, R57, R8, R2 ;  /* 0x0000000839027224 */ /* 0x000fc600078e0202 */
[----:B------:R-:W-:Y:S01]  /*f370*/  ISETP.GT.U32.AND P5, PT, R57, R5, PT ;  /* 0x000000053900720c */ /* 0x000fe20003fa4070 */
[----:B------:R-:W-:-:S05]  /*f380*/  @!P4 IMAD.IADD R7, R7, 0x1, -R57 ;  /* 0x000000010707c824 */ /* 0x000fca00078e0a39 */
[----:B------:R-:W-:-:S03]  /*f390*/  ISETP.GT.U32.AND P4, PT, R57, R7, PT ;  /* 0x000000073900720c */ /* 0x000fc60003f84070 */
[----:B------:R-:W-:-:S04]  /*f3a0*/  @!P3 IMAD.IADD R11, R11, 0x1, -R57 ;  /* 0x000000010b0bb824 */ /* 0x000fc800078e0a39 */
[----:B------:R-:W-:Y:S01]  /*f3b0*/  @!P5 IMAD.IADD R5, R5, 0x1, -R57 ;  /* 0x000000010505d824 */ /* 0x000fe200078e0a39 */
[----:B---3--:R-:W-:Y:S02]  /*f3c0*/  IABS R14, R48 ;  /* 0x00000030000e7213 */ /* 0x008fe40000000000 */
[----:B------:R-:W-:Y:S02]  /*f3d0*/  ISETP.GE.AND P1, PT, R48, RZ, PT ;  /* 0x000000ff3000720c */ /* 0x000fe40003f26270 */
[----:B------:R-:W3:Y:S01]  /*f3e0*/  LDL.LU R48, [R1+0x598] ;  /* 0x0005980001307983 */ /* 0x000ee20000300800 */
[----:B------:R-:W-:-:S04]  /*f3f0*/  IMAD.HI.U32 R8, R0, R14, RZ ;  /* 0x0000000e00087227 */ /* 0x000fc800078e00ff */
[----:B------:R-:W-:-:S04]  /*f400*/  IMAD.MOV R8, RZ, RZ, -R8 ;  /* 0x000000ffff087224 */ /* 0x000fc800078e0a08 */
[----:B------:R-:W-:-:S05]  /*f410*/  IMAD R14, R57, R8, R14 ;  /* 0x00000008390e7224 */ /* 0x000fca00078e020e */
[C---:B------:R-:W-:Y:S02]  /*f420*/  ISETP.GT.U32.AND P3, PT, R57.reuse, R14, PT ;  /* 0x0000000e3900720c */ /* 0x040fe40003f64070 */
[----:B------:R-:W-:Y:S01]  /*f430*/  ISETP.GT.U32.AND P5, PT, R57, R5, PT ;  /* 0x000000053900720c */ /* 0x000fe20003fa4070 */
[----:B------:R-:W-:Y:S02]  /*f440*/  @!P4 IMAD.IADD R7, R7, 0x1, -R57 ;  /* 0x000000010707c824 */ /* 0x000fe400078e0a39 */
[----:B0-----:R-:W-:Y:S02]  /*f450*/  IMAD.MOV.U32 R10, RZ, RZ, R11 ;  /* 0x000000ffff0a7224 */ /* 0x001fe400078e000b */
[----:B------:R-:W-:Y:S02]  /*f460*/  @!P2 IMAD.MOV R7, RZ, RZ, -R7 ;  /* 0x000000ffff07a224 */ /* 0x000fe400078e0a07 */
[----:B------:R-:W-:-:S04]  /*f470*/  @!P0 IMAD.MOV R10, RZ, RZ, -R10 ;  /* 0x000000ffff0a8224 */ /* 0x000fc800078e0a0a */
[--C-:B------:R-:W-:Y:S01]  /*f480*/  @!P3 IMAD.IADD R14, R14, 0x1, -R57.reuse ;  /* 0x000000010e0eb824 */ /* 0x100fe200078e0a39 */
[----:B------:R-:W-:Y:S01]  /*f490*/  ISETP.GE.AND P4, PT, R54, RZ, PT ;  /* 0x000000ff3600720c */ /* 0x000fe20003f86270 */
[----:B------:R-:W-:Y:S01]  /*f4a0*/  @!P5 IMAD.IADD R5, R5, 0x1, -R57 ;  /* 0x000000010505d824 */ /* 0x000fe200078e0a39 */
[----:B------:R-:W3:Y:S02]  /*f4b0*/  LDL.LU R54, [R1+0x59c] ;  /* 0x00059c0001367983 */ /* 0x000ee40000300800 */
[----:B------:R-:W-:Y:S02]  /*f4c0*/  ISETP.GT.U32.AND P3, PT, R57, R14, PT ;  /* 0x0000000e3900720c */ /* 0x000fe40003f64070 */
[----:B------:R-:W-:Y:S04]  /*f4d0*/  STL [R1+0x100], R7 ;  /* 0x0001000701007387 */ /* 0x000fe80000100800 */
[----:B------:R0:W-:Y:S02]  /*f4e0*/  STL [R1+0xfc], R10 ;  /* 0x0000fc0a01007387 */ /* 0x0001e40000100800 */
[----:B0-----:R-:W-:-:S04]  /*f4f0*/  IMAD.MOV.U32 R10, RZ, RZ, R5 ;  /* 0x000000ffff0a7224 */ /* 0x001fc800078e0005 */
[----:B------:R-:W-:Y:S02]  /*f500*/  @!P6 IMAD.MOV R10, RZ, RZ, -R10 ;  /* 0x000000ffff0ae224 */ /* 0x000fe400078e0a0a */
[----:B------:R-:W-:-:S03]  /*f510*/  @!P3 IMAD.IADD R14, R14, 0x1, -R57 ;  /* 0x000000010e0eb824 */ /* 0x000fc600078e0a39 */
[----:B------:R0:W-:Y:S01]  /*f520*/  STL [R1+0xec], R10 ;  /* 0x0000ec0a01007387 */ /* 0x0001e20000100800 */
[----:B-----5:R-:W-:Y:S02]  /*f530*/  IABS R4, R49 ;  /* 0x0000003100047213 */ /* 0x020fe40000000000 */
[----:B----4-:R-:W-:Y:S02]  /*f540*/  IABS R7, R51 ;  /* 0x0000003300077213 */ /* 0x010fe40000000000 */
[----:B------:R-:W-:Y:S02]  /*f550*/  ISETP.GE.AND P3, PT, R51, RZ, PT ;  /* 0x000000ff3300720c */ /* 0x000fe40003f66270 */
[----:B------:R-:W4:Y:S01]  /*f560*/  LDL.LU R51, [R1+0x5a0] ;  /* 0x0005a00001337983 */ /* 0x000f220000300800 */
        /* <DEDUP_REMOVED lines=8> */
[----:B--2---:R-:W-:Y:S02]  /*f5f0*/  IABS R6, R53 ;  /* 0x0000003500067213 */ /* 0x004fe40000000000 */
[----:B------:R-:W-:Y:S02]  /*f600*/  ISETP.GE.AND P5, PT, R53, RZ, PT ;  /* 0x000000ff3500720c */ /* 0x000fe40003fa6270 */
[----:B------:R-:W2:Y:S01]  /*f610*/  LDL.LU R53, [R1+0x5a4] ;  /* 0x0005a40001357983 */ /* 0x000ea20000300800 */
[----:B------:R-:W-:-:S13]  /*f620*/  ISETP.GT.U32.AND P2, PT, R57, R2, PT ;  /* 0x000000023900720c */ /* 0x000fda0003f44070 */
[----:B------:R-:W-:-:S05]  /*f630*/  @!P2 IMAD.IADD R2, R2, 0x1, -R57 ;  /* 0x000000010202a824 */ /* 0x000fca00078e0a39 */
[C---:B------:R-:W-:Y:S02]  /*f640*/  ISETP.GT.U32.AND P2, PT, R57.reuse, R2, PT ;  /* 0x000000023900720c */ /* 0x040fe40003f44070 */
[----:B------:R-:W-:-:S11]  /*f650*/  ISETP.GT.U32.AND P0, PT, R57, R4, PT ;  /* 0x000000043900720c */ /* 0x000fd60003f04070 */
[----:B------:R-:W-:-:S04]  /*f660*/  @!P2 IMAD.IADD R2, R2, 0x1, -R57 ;  /* 0x000000010202a824 */ /* 0x000fc800078e0a39 */
[----:B0-----:R-:W-:Y:S02]  /*f670*/  IMAD.MOV.U32 R10, RZ, RZ, R2 ;  /* 0x000000ffff0a7224 */ /* 0x001fe400078e0002 */
[----:B------:R-:W-:Y:S02]  /*f680*/  @!P0 IMAD.IADD R4, R4, 0x1, -R57 ;  /* 0x0000000104048824 */ /* 0x000fe400078e0a39 */
[----:B------:R-:W-:Y:S01]  /*f690*/  @!P4 IMAD.MOV R10, RZ, RZ, -R10 ;  /* 0x000000ffff0ac224 */ /* 0x000fe200078e0a0a */
[----:B------:R-:W-:Y:S02]  /*f6a0*/  ISETP.GE.AND P0, PT, R49, RZ, PT ;  /* 0x000000ff3100720c */ /* 0x000fe40003f06270 */
[----:B------:R-:W-:Y:S02]  /*f6b0*/  ISETP.GT.U32.AND P6, PT, R57, R4, PT ;  /* 0x000000043900720c */ /* 0x000fe40003fc4070 */
[----:B------:R0:W-:Y:S04]  /*f6c0*/  STL [R1+0xf4], R10 ;  /* 0x0000f40a01007387 */ /* 0x0001e80000100800 */
[----:B------:R-:W5:Y:S01]  /*f6d0*/  LDL.LU R49, [R1+0x5a8] ;  /* 0x0005a80001317983 */ /* 0x000f620000300800 */
[----:B------:R-:W-:-:S06]  /*f6e0*/  IMAD.MOV.U32 R12, RZ, RZ, R14 ;  /* 0x000000ffff0c7224 */ /* 0x000fcc00078e000e */
[----:B------:R-:W-:Y:S02]  /*f6f0*/  @!P6 IMAD.IADD R4, R4, 0x1, -R57 ;  /* 0x000000010404e824 */ /* 0x000fe400078e0a39 */
[----:B------:R-:W-:Y:S02]  /*f700*/  @!P1 IMAD.MOV R12, RZ, RZ, -R12 ;  /* 0x000000ffff0c9224 */ /* 0x000fe400078e0a0c */
[----:B0-----:R-:W-:-:S03]  /*f710*/  IMAD.MOV.U32 R10, RZ, RZ, R4 ;  /* 0x000000ffff0a7224 */ /* 0x001fc600078e0004 */
[----:B------:R-:W-:Y:S01]  /*f720*/  STL [R1+0xf0], R12 ;  /* 0x0000f00c01007387 */ /* 0x000fe20000100800 */
[----:B------:R-:W-:Y:S01]  /*f730*/  @!P0 IMAD.MOV R10, RZ, RZ, -R10 ;  /* 0x000000ffff0a8224 */ /* 0x000fe200078e0a0a */
[----:B------:R-:W-:Y:S02]  /*f740*/  IABS R8, R50 ;  /* 0x0000003200087213 */ /* 0x000fe40000000000 */
[----:B------:R-:W-:Y:S02]  /*f750*/  ISETP.GE.AND P1, PT, R50, RZ, PT ;  /* 0x000000ff3200720c */ /* 0x000fe40003f26270 */
[----:B---3--:R-:W-:Y:S02]  /*f760*/  IABS R5, R48 ;  /* 0x0000003000057213 */ /* 0x008fe40000000000 */
[----:B------:R-:W-:Y:S02]  /*f770*/  ISETP.GE.AND P0, PT, R48, RZ, PT ;  /* 0x000000ff3000720c */ /* 0x000fe40003f06270 */
[----:B------:R-:W3:Y:S04]  /*f780*/  LDL.LU R48, [R1+0x5ac] ;  /* 0x0005ac0001307983 */ /* 0x000ee80000300800 */
[----:B------:R-:W3:Y:S01]  /*f790*/  LDL.LU R50, [R1+0x5b0] ;  /* 0x0005b00001327983 */ /* 0x000ee20000300800 */
[----:B------:R-:W-:Y:S01]  /*f7a0*/  IMAD.HI.U32 R11, R0, R6, RZ ;  /* 0x00000006000b7227 */ /* 0x000fe200078e00ff */
[----:B------:R-:W-:-:S03]  /*f7b0*/  ISETP.GT.U32.AND P4, PT, R57, R7, PT ;  /* 0x000000073900720c */ /* 0x000fc60003f84070 */
[----:B------:R-:W-:-:S04]  /*f7c0*/  IMAD.MOV R11, RZ, RZ, -R11 ;  /* 0x000000ffff0b7224 */ /* 0x000fc800078e0a0b */
[----:B------:R-:W-:-:S05]  /*f7d0*/  IMAD R6, R57, R11, R6 ;  /* 0x0000000b39067224 */ /* 0x000fca00078e0206 */
[----:B------:R-:W-:Y:S01]  /*f7e0*/  ISETP.GT.U32.AND P2, PT, R57, R6, PT ;  /* 0x000000063900720c */ /* 0x000fe20003f44070 */
[----:B------:R-:W-:Y:S01]  /*f7f0*/  @!P4 IMAD.IADD R7, R7, 0x1, -R57 ;  /* 0x000000010707c824 */ /* 0x000fe200078e0a39 */
[----:B------:R0:W-:Y:S03]  /*f800*/  STL [R1+0x248], R10 ;  /* 0x0002480a01007387 */ /* 0x0001e60000100800 */
[----:B------:R-:W-:-:S08]  /*f810*/  @!P3 IMAD.MOV R7, RZ, RZ, -R7 ;  /* 0x000000ffff07b224 */ /* 0x000fd000078e0a07 */
[----:B------:R-:W-:-:S05]  /*f820*/  @!P2 IMAD.IADD R6, R6, 0x1, -R57 ;  /* 0x000000010606a824 */ /* 0x000fca00078e0a39 */
[----:B------:R-:W-:-:S13]  /*f830*/  ISETP.GT.U32.AND P2, PT, R57, R6, PT ;  /* 0x000000063900720c */ /* 0x000fda0003f44070 */
[----:B------:R-:W-:-:S04]  /*f840*/  @!P2 IMAD.IADD R6, R6, 0x1, -R57 ;  /* 0x000000010606a824 */ /* 0x000fc800078e0a39 */
[----:B0-----:R-:W-:Y:S01]  /*f850*/  IMAD.MOV.U32 R10, RZ, RZ, R6 ;  /* 0x000000ffff0a7224 */ /* 0x001fe200078e0006 */
[----:B----4-:R-:W-:Y:S02]  /*f860*/  IABS R4, R51 ;  /* 0x0000003300047213 */ /* 0x010fe40000000000 */
[----:B------:R-:W-:Y:S02]  /*f870*/  ISETP.GE.AND P3, PT, R51, RZ, PT ;  /* 0x000000ff3300720c */ /* 0x000fe40003f66270 */
[----:B------:R-:W4:Y:S01]  /*f880*/  LDL.LU R51, [R1+0x5b4] ;  /* 0x0005b40001337983 */ /* 0x000f220000300800 */
[----:B------:R-:W-:-:S03]  /*f890*/  @!P5 IMAD.MOV R10, RZ, RZ, -R10 ;  /* 0x000000ffff0ad224 */ /* 0x000fc600078e0a0a */
[----:B------:R-:W-:Y:S04]  /*f8a0*/  STL [R1+0x234], R7 ;  /* 0x0002340701007387 */ /* 0x000fe80000100800 */
[----:B------:R0:W-:Y:S01]  /*f8b0*/  STL [R1+0x238], R10 ;  /* 0x0002380a01007387 */ /* 0x0001e20000100800 */
[----:B------:R-:W-:Y:S01]  /*f8c0*/  IMAD.HI.U32 R11, R0, R8, RZ ;  /* 0x00000008000b7227 */ /* 0x000fe200078e00ff */
[----:B--2---:R-:W-:Y:S02]  /*f8d0*/  ISETP.GE.AND P5, PT, R53, RZ, PT ;  /* 0x000000ff3500720c */ /* 0x004fe40003fa6270 */
[----:B------:R-:W-:Y:S02]  /*f8e0*/  IABS R25, R53 ;  /* 0x0000003500197213 */ /* 0x000fe40000000000 */
[----:B------:R-:W2:Y:S01]  /*f8f0*/  LDL.LU R53, [R1+0x5b8] ;  /* 0x0005b80001357983 */ /* 0x000ea20000300800 */
[----:B------:R-:W-:-:S02]  /*f900*/  IMAD.MOV R11, RZ, RZ, -R11 ;  /* 0x000000ffff0b7224 */ /* 0x000fc400078e0a0b */
[----:B------:R-:W-:Y:S01]  /*f910*/  IMAD.HI.U32 R2, R0, R5, RZ ;  /* 0x0000000500027227 */ /* 0x000fe200078e00ff */
[----:B------:R-:W2:Y:S03]  /*f920*/  LDL.LU R61, [R1+0x5bc] ;  /* 0x0005bc00013d7983 */ /* 0x000ea60000300800 */
[C---:B------:R-:W-:Y:S01]  /*f930*/  IMAD R8, R57.reuse, R11, R8 ;  /* 0x0000000b39087224 */ /* 0x040fe200078e0208 */
[----:B------:R-:W-:Y:S01]  /*f940*/  ISETP.GE.AND P4, PT, R54, RZ, PT ;  /* 0x000000ff3600720c */ /* 0x000fe20003f86270 */
[----:B------:R-:W-:Y:S01]  /*f950*/  IMAD.MOV R2, RZ, RZ, -R2 ;  /* 0x000000ffff027224 */ /* 0x000fe200078e0a02 */
[----:B------:R-:W2:Y:S02]  /*f960*/  LDL.LU R52, [R1+0x5c0] ;  /* 0x0005c00001347983 */ /* 0x000ea40000300800 */
[C---:B------:R-:W-:Y:S02]  /*f970*/  ISETP.GT.U32.AND P6, PT, R57.reuse, R8, PT ;  /* 0x000000083900720c */ /* 0x040fe40003fc4070 */
[----:B------:R-:W-:Y:S01]  /*f980*/  IABS R11, R54 ;  /* 0x00000036000b7213 */ /* 0x000fe20000000000 */
[----:B------:R-:W-:-:S04]  /*f990*/  IMAD R5, R57, R2, R5 ;  /* 0x0000000239057224 */ /* 0x000fc800078e0205 */
[----:B------:R-:W-:-:S06]  /*f9a0*/  IMAD.HI.U32 R2, R0, R11, RZ ;  /* 0x0000000b00027227 */ /* 0x000fcc00078e00ff */
[----:B------:R-:W-:-:S05]  /*f9b0*/  @!P6 IMAD.IADD R8, R8, 0x1, -R57 ;  /* 0x000000010808e824 */ /* 0x000fca00078e0a39 */
[----:B------:R-:W-:Y:S01]  /*f9c0*/  ISETP.GT.U32.AND P6, PT, R57, R8, PT ;  /* 0x000000083900720c */ /* 0x000fe20003fc4070 */
[----:B------:R-:W-:-:S04]  /*f9d0*/  IMAD.MOV R2, RZ, RZ, -R2 ;  /* 0x000000ffff027224 */ /* 0x000fc800078e0a02 */
[C---:B------:R-:W-:Y:S01]  /*f9e0*/  IMAD R11, R57.reuse, R2, R11 ;  /* 0x00000002390b7224 */ /* 0x040fe200078e020b */
[----:B------:R-:W-:-:S07]  /*f9f0*/  ISETP.GT.U32.AND P2, PT, R57, R5, PT ;  /* 0x000000053900720c */ /* 0x000fce0003f44070 */
[----:B------:R-:W-:Y:S01]  /*fa00*/  @!P6 IMAD.IADD R8, R8, 0x1, -R57 ;  /* 0x000000010808e824 */ /* 0x000fe200078e0a39 */
[----:B------:R-:W-:-:S05]  /*fa10*/  ISETP.GT.U32.AND P6, PT, R57, R11, PT ;  /* 0x0000000b3900720c */ /* 0x000fca0003fc4070 */
[----:B------:R-:W-:-:S08]  /*fa20*/  @!P2 IMAD.IADD R5, R5, 0x1, -R57 ;  /* 0x000000010505a824 */ /* 0x000fd000078e0a39 */
[----:B------:R-:W-:Y:S01]  /*fa30*/  @!P6 IMAD.IADD R11, R11, 0x1, -R57 ;  /* 0x000000010b0be824 */ /* 0x000fe200078e0a39 */
[----:B------:R-:W-:-:S04]  /*fa40*/  ISETP.GT.U32.AND P2, PT, R57, R5, PT ;  /* 0x000000053900720c */ /* 0x000fc80003f44070 */
[----:B------:R-:W-:Y:S01]  /*fa50*/  ISETP.GT.U32.AND P6, PT, R57, R11, PT ;  /* 0x0000000b3900720c */ /* 0x000fe20003fc4070 */
[----:B------:R-:W-:-:S08]  /*fa60*/  IMAD.MOV.U32 R13, RZ, RZ, R8 ;  /* 0x000000ffff0d7224 */ /* 0x000fd000078e0008 */
[----:B------:R-:W-:-:S04]  /*fa70*/  @!P2 IMAD.IADD R5, R5, 0x1, -R57 ;  /* 0x000000010505a824 */ /* 0x000fc800078e0a39 */
[----:B------:R-:W-:Y:S02]  /*fa80*/  @!P6 IMAD.IADD R11, R11, 0x1, -R57 ;  /* 0x000000010b0be824 */ /* 0x000fe400078e0a39 */
[----:B------:R-:W-:Y:S02]  /*fa90*/  IMAD.MOV.U32 R12, RZ, RZ, R5 ;  /* 0x000000ffff0c7224 */ /* 0x000fe400078e0005 */
[----:B0-----:R-:W-:Y:S02]  /*faa0*/  IMAD.MOV.U32 R10, RZ, RZ, R11 ;  /* 0x000000ffff0a7224 */ /* 0x001fe400078e000b */
[----:B------:R-:W-:Y:S02]  /*fab0*/  @!P1 IMAD.MOV R13, RZ, RZ, -R13 ;  /* 0x000000ffff0d9224 */ /* 0x000fe400078e0a0d */
[----:B------:R-:W-:Y:S02]  /*fac0*/  @!P0 IMAD.MOV R12, RZ, RZ, -R12 ;  /* 0x000000ffff0c8224 */ /* 0x000fe400078e0a0c */
[----:B------:R-:W-:-:S02]  /*fad0*/  @!P4 IMAD.MOV R10, RZ, RZ, -R10 ;  /* 0x000000ffff0ac224 */ /* 0x000fc400078e0a0a */
[----:B------:R-:W-:Y:S01]  /*fae0*/  IMAD.HI.U32 R23, R0, R25, RZ ;  /* 0x0000001900177227 */ /* 0x000fe200078e00ff */
[----:B------:R-:W-:Y:S01]  /*faf0*/  STL [R1+0xe4], R13 ;  /* 0x0000e40d01007387 */ /* 0x000fe20000100800 */
[----:B-----5:R-:W-:Y:S02]  /*fb00*/  IABS R14, R49 ;  /* 0x00000031000e7213 */ /* 0x020fe40000000000 */
[----:B------:R-:W-:Y:S01]  /*fb10*/  IMAD.MOV R23, RZ, RZ, -R23 ;  /* 0x000000ffff177224 */ /* 0x000fe200078e0a17 */
[----:B------:R0:W-:Y:S01]  /*fb20*/  STL [R1+0xe0], R12 ;  /* 0x0000e00c01007387 */ /* 0x0001e20000100800 */
[----:B------:R-:W-:-:S03]  /*fb30*/  ISETP.GE.AND P4, PT, R49, RZ, PT ;  /* 0x000000ff3100720c */ /* 0x000fc60003f86270 */
[----:B------:R-:W-:Y:S01]  /*fb40*/  STL [R1+0xd8], R10 ;  /* 0x0000d80a01007387 */ /* 0x000fe20000100800 */
[----:B------:R-:W-:-:S03]  /*fb50*/  IMAD R23, R57, R23, R25 ;  /* 0x0000001739177224 */ /* 0x000fc600078e0219 */
[----:B------:R-:W5:Y:S01]  /*fb60*/  LDL.LU R49, [R1+0x5c4] ;  /* 0x0005c40001317983 */ /* 0x000f620000300800 */
[----:B------:R-:W-:Y:S01]  /*fb70*/  IMAD.HI.U32 R7, R0, R4, RZ ;  /* 0x0000000400077227 */ /* 0x000fe200078e00ff */
[----:B------:R-:W-:-:S03]  /*fb80*/  ISETP.GT.U32.AND P6, PT, R57, R23, PT ;  /* 0x000000173900720c */ /* 0x000fc60003fc4070 */
[----:B------:R-:W-:-:S04]  /*fb90*/  IMAD.MOV R7, RZ, RZ, -R7 ;  /* 0x000000ffff077224 */ /* 0x000fc800078e0a07 */
[----:B------:R-:W-:-:S05]  /*fba0*/  IMAD R4, R57, R7, R4 ;  /* 0x0000000739047224 */ /* 0x000fca00078e0204 */
[----:B------:R-:W-:Y:S01]  /*fbb0*/  ISETP.GT.U32.AND P2, PT, R57, R4, PT ;  /* 0x000000043900720c */ /* 0x000fe20003f44070 */
[----:B------:R-:W-:Y:S01]  /*fbc0*/  @!P6 IMAD.IADD R23, R23, 0x1, -R57 ;  /* 0x000000011717e824 */ /* 0x000fe200078e0a39 */
[----:B---3--:R-:W-:Y:S02]  /*fbd0*/  IABS R2, R48 ;  /* 0x0000003000027213 */ /* 0x008fe40000000000 */
[----:B------:R-:W-:Y:S02]  /*fbe0*/  ISETP.GE.AND P6, PT, R48, RZ, PT ;  /* 0x000000ff3000720c */ /* 0x000fe40003fc6270 */
[----:B------:R-:W3:Y:S01]  /*fbf0*/  LDL.LU R48, [R1+0x5c8] ;  /* 0x0005c80001307983 */ /* 0x000ee20000300800 */
[----:B------:R-:W-:Y:S01]  /*fc00*/  IMAD.HI.U32 R28, R0, R14, RZ ;  /* 0x0000000e001c7227 */ /* 0x000fe200078e00ff */
[----:B------:R-:W-:-:S03]  /*fc10*/  IABS R6, R50 ;  /* 0x0000003200067213 */ /* 0x000fc60000000000 */
[----:B------:R-:W-:Y:S02]  /*fc20*/  IMAD.MOV R28, RZ, RZ, -R28 ;  /* 0x000000ffff1c7224 */ /* 0x000fe400078e0a1c */
[----:B------:R-:W-:Y:S02]  /*fc30*/  @!P2 IMAD.IADD R4, R4, 0x1, -R57 ;  /* 0x000000010404a824 */ /* 0x000fe400078e0a39 */
[C---:B------:R-:W-:Y:S02]  /*fc40*/  IMAD R28, R57.reuse, R28, R14 ;  /* 0x0000001c391c7224 */ /* 0x040fe400078e020e */
[C---:B------:R-:W-:Y:S01]  /*fc50*/  IMAD.HI.U32 R20, R0.reuse, R6, RZ ;  /* 0x0000000600147227 */ /* 0x040fe200078e00ff */
[C---:B------:R-:W-:Y:S02]  /*fc60*/  ISETP.GT.U32.AND P2, PT, R57.reuse, R4, PT ;  /* 0x000000043900720c */ /* 0x040fe40003f44070 */
[----:B------:R-:W-:Y:S01]  /*fc70*/  ISETP.GT.U32.AND P1, PT, R57, R28, PT ;  /* 0x0000001c3900720c */ /* 0x000fe20003f24070 */
[----:B------:R-:W-:-:S04]  /*fc80*/  IMAD.HI.U32 R7, R0, R2, RZ ;  /* 0x0000000200077227 */ /* 0x000fc800078e00ff */
[----:B------:R-:W-:Y:S02]  /*fc90*/  IMAD.MOV R20, RZ, RZ, -R20 ;  /* 0x000000ffff147224 */ /* 0x000fe400078e0a14 */
[----:B------:R-:W-:Y:S02]  /*fca0*/  IMAD.MOV R7, RZ, RZ, -R7 ;  /* 0x000000ffff077224 */ /* 0x000fe400078e0a07 */
[C---:B------:R-:W-:Y:S02]  /*fcb0*/  IMAD R6, R57.reuse, R20, R6 ;  /* 0x0000001439067224 */ /* 0x040fe400078e0206 */
[C---:B------:R-:W-:Y:S02]  /*fcc0*/  IMAD R2, R57.reuse, R7, R2 ;  /* 0x0000000739027224 */ /* 0x040fe400078e0202 */
[--C-:B------:R-:W-:Y:S01]  /*fcd0*/  @!P2 IMAD.IADD R4, R4, 0x1, -R57.reuse ;  /* 0x000000010404a824 */ /* 0x100fe200078e0a39 */
[C---:B------:R-:W-:Y:S01]  /*fce0*/  ISETP.GT.U32.AND P2, PT, R57.reuse, R6, PT ;  /* 0x000000063900720c */ /* 0x040fe20003f44070 */
[----:B------:R-:W-:Y:S01]  /*fcf0*/  @!P1 IMAD.IADD R28, R28, 0x1, -R57 ;  /* 0x000000011c1c9824 */ /* 0x000fe200078e0a39 */
[----:B------:R-:W-:-:S02]  /*fd00*/  ISETP.GT.U32.AND P0, PT, R57, R2, PT ;  /* 0x000000023900720c */ /* 0x000fc40003f04070 */
[----:B------:R-:W-:Y:S01]  /*fd10*/  ISETP.GT.U32.AND P1, PT, R57, R23, PT ;  /* 0x000000173900720c */ /* 0x000fe20003f24070 */
[----:B------:R-:W-:-:S08]  /*fd20*/  @!P3 IMAD.MOV R4, RZ, RZ, -R4 ;  /* 0x000000ffff04b224 */ /* 0x000fd000078e0a04 */
[--C-:B------:R-:W-:Y:S02]  /*fd30*/  @!P2 IMAD.IADD R6, R6, 0x1, -R57.reuse ;  /* 0x000000010606a824 */ /* 0x100fe400078e0a39 */
[--C-:B------:R-:W-:Y:S01]  /*fd40*/  @!P0 IMAD.IADD R2, R2, 0x1, -R57.reuse ;  /* 0x0000000102028824 */ /* 0x100fe200078e0a39 */
[----:B------:R-:W-:Y:S01]  /*fd50*/  ISETP.GT.U32.AND P0, PT, R57, R28, PT ;  /* 0x0000001c3900720c */ /* 0x000fe20003f04070 */
[----:B------:R-:W-:Y:S01]  /*fd60*/  @!P1 IMAD.IADD R23, R23, 0x1, -R57 ;  /* 0x0000000117179824 */ /* 0x000fe200078e0a39 */
[----:B------:R-:W-:-:S03]  /*fd70*/  ISETP.GT.U32.AND P3, PT, R57, R6, PT ;  /* 0x000000063900720c */ /* 0x000fc60003f64070 */
[----:B0-----:R-:W-:-:S04]  /*fd80*/  IMAD.MOV.U32 R12, RZ, RZ, R23 ;  /* 0x000000ffff0c7224 */ /* 0x001fc800078e0017 */
[----:B------:R-:W-:Y:S01]  /*fd90*/  @!P5 IMAD.MOV R12, RZ, RZ, -R12 ;  /* 0x000000ffff0cd224 */ /* 0x000fe200078e0a0c */
[----:B------:R0:W-:Y:S03]  /*fda0*/  STL [R1+0xd0], R4 ;  /* 0x0000d00401007387 */ /* 0x0001e60000100800 */
[--C-:B------:R-:W-:Y:S01]  /*fdb0*/  @!P0 IMAD.IADD R28, R28, 0x1, -R57.reuse ;  /* 0x000000011c1c8824 */ /* 0x100fe200078e0a39 */
[----:B------:R-:W-:Y:S01]  /*fdc0*/  ISETP.GE.AND P0, PT, R50, RZ, PT ;  /* 0x000000ff3200720c */ /* 0x000fe20003f06270 */
[----:B------:R-:W-:Y:S01]  /*fdd0*/  @!P3 IMAD.IADD R6, R6, 0x1, -R57 ;  /* 0x000000010606b824 */ /* 0x000fe200078e0a39 */
[----:B------:R-:W-:Y:S04]  /*fde0*/  STL [R1+0xc8], R12 ;  /* 0x0000c80c01007387 */ /* 0x000fe80000100800 */
[----:B------:R-:W3:Y:S01]  /*fdf0*/  LDL.LU R50, [R1+0x5cc] ;  /* 0x0005cc0001327983 */ /* 0x000ee20000300800 */
[----:B----4-:R-:W-:-:S02]  /*fe00*/  IABS R17, R51 ;  /* 0x0000003300117213 */ /* 0x010fc40000000000 */
[----:B------:R-:W-:Y:S02]  /*fe10*/  ISETP.GE.AND P3, PT, R51, RZ, PT ;  /* 0x000000ff3300720c */ /* 0x000fe40003f66270 */
[----:B------:R-:W4:Y:S01]  /*fe20*/  LDL.LU R51, [R1+0x5d0] ;  /* 0x0005d00001337983 */ /* 0x000f220000300800 */
        /* <DEDUP_REMOVED lines=8> */
[----:B------:R-:W-:Y:S01]  /*feb0*/  ISETP.GT.U32.AND P2, PT, R57, R2, PT ;  /* 0x000000023900720c */ /* 0x000fe20003f44070 */
[----:B------:R-:W-:-:S04]  /*fec0*/  IMAD.HI.U32 R8, R0, R5, RZ ;  /* 0x0000000500087227 */ /* 0x000fc800078e00ff */
[----:B------:R-:W-:-:S04]  /*fed0*/  IMAD.MOV R8, RZ, RZ, -R8 ;  /* 0x000000ffff087224 */ /* 0x000fc800078e0a08 */
[----:B------:R-:W-:Y:S01]  /*fee0*/  IMAD R5, R57, R8, R5 ;  /* 0x0000000839057224 */ /* 0x000fe200078e0205 */
[----:B------:R-:W-:-:S03]  /*fef0*/  IABS R11, R61 ;  /* 0x0000003d000b7213 */ /* 0x000fc60000000000 */
[----:B------:R-:W-:Y:S01]  /*ff00*/  @!P2 IMAD.IADD R2, R2, 0x1, -R57 ;  /* 0x000000010202a824 */ /* 0x000fe200078e0a39 */
[----:B------:R-:W-:Y:S01]  /*ff10*/  ISETP.GT.U32.AND P2, PT, R57, R5, PT ;  /* 0x000000053900720c */ /* 0x000fe20003f44070 */
[----:B0-----:R-:W-:-:S04]  /*ff20*/  IMAD.MOV.U32 R4, RZ, RZ, R11 ;  /* 0x000000ffff047224 */ /* 0x001fc800078e000b */
[----:B------:R-:W-:-:S04]  /*ff30*/  IMAD.HI.U32 R8, R0, R4, RZ ;  /* 0x0000000400087227 */ /* 0x000fc800078e00ff */
[----:B------:R-:W-:-:S04]  /*ff40*/  IMAD.MOV R8, RZ, RZ, -R8 ;  /* 0x000000ffff087224 */ /* 0x000fc800078e0a08 */
[----:B------:R-:W-:Y:S01]  /*ff50*/  @!P2 IMAD.IADD R5, R5, 0x1, -R57 ;  /* 0x000000010505a824 */ /* 0x000fe200078e0a39 */
[C---:B------:R-:W-:Y:S01]  /*ff60*/  ISETP.GT.U32.AND P2, PT, R57.reuse, R7, PT ;  /* 0x000000073900720c */ /* 0x040fe20003f44070 */
[----:B------:R-:W-:Y:S02]  /*ff70*/  IMAD R4, R57, R8, R4 ;  /* 0x0000000839047224 */ /* 0x000fe400078e0204 */
[----:B------:R-:W-:-:S03]  /*ff80*/  IMAD.MOV.U32 R10, RZ, RZ, R28 ;  /* 0x000000ffff0a7224 */ /* 0x000fc600078e001c */
[----:B------:R-:W-:Y:S01]  /*ff90*/  ISETP.GT.U32.AND P5, PT, R57, R4, PT ;  /* 0x000000043900720c */ /* 0x000fe20003fa4070 */
[----:B------:R-:W-:Y:S02]  /*ffa0*/  @!P4 IMAD.MOV R10, RZ, RZ, -R10 ;  /* 0x000000ffff0ac224 */ /* 0x000fe400078e0a0a */
[----:B------:R-:W-:-:S04]  /*ffb0*/  @!P6 IMAD.MOV R2, RZ, RZ, -R2 ;  /* 0x000000ffff02e224 */ /* 0x000fc800078e0a02 */
[----:B------:R-:W-:Y:S02]  /*ffc0*/  @!P2 IMAD.IADD R7, R7, 0x1, -R57 ;  /* 0x000000010707a824 */ /* 0x000fe400078e0a39 */
[----:B------:R-:W-:Y:S01]  /*ffd0*/  @!P0 IMAD.MOV R6, RZ, RZ, -R6 ;  /* 0x000000ffff068224 */ /* 0x000fe200078e0a06 */
[----:B------:R-:W-:Y:S01]  /*ffe0*/  STL [R1+0xc4], R10 ;  /* 0x0000c40a01007387 */ /* 0x000fe20000100800 */
[----:B------:R-:W-:-:S03]  /*fff0*/  @!P3 IMAD.MOV R7, RZ, RZ, -R7 ;  /* 0x000000ffff07b224 */ /* 0x000fc600078e0a07 */
[----:B------:R-:W2:Y:S01]  /*10000*/  LDL.LU R54, [R1+0x5d8] ;  /* 0x0005d80001367983 */ /* 0x000ea20000300800 */
[----:B------:R-:W-:-:S03]  /*10010*/  @!P5 IMAD.IADD R4, R4, 0x1, -R57 ;  /* 0x000000010404d824 */ /* 0x000fc600078e0a39 */
[----:B------:R0:W-:Y:S01]  /*10020*/  STL [R1+0xc0], R2 ;  /* 0x0000c00201007387 */ /* 0x0001e20000100800 */
[----:B------:R-:W-:-:S03]  /*10030*/  ISETP.GT.U32.AND P4, PT, R57, R5, PT ;  /* 0x000000053900720c */ /* 0x000fc60003f84070 */
[----:B------:R-:W-:Y:S04]  /*10040*/  STL [R1+0xbc], R6 ;  /* 0x0000bc0601007387 */ /* 0x000fe80000100800 */
[----:B------:R-:W-:Y:S06]  /*10050*/  STL [R1+0xb8], R7 ;  /* 0x0000b80701007387 */ /* 0x000fec0000100800 */
[----:B------:R-:W-:Y:S01]  /*10060*/  @!P4 IMAD.IADD R5, R5, 0x1, -R57 ;  /* 0x000000010505c824 */ /* 0x000fe200078e0a39 */
[----:B------:R-:W-:-:S03]  /*10070*/  IABS R14, R52 ;  /* 0x00000034000e7213 */ /* 0x000fc60000000000 */
[----:B0-----:R-:W-:Y:S01]  /*10080*/  IMAD.MOV.U32 R2, RZ, RZ, R5 ;  /* 0x000000ffff027224 */ /* 0x001fe200078e0005 */
[----:B-----5:R-:W-:Y:S02]  /*10090*/  IABS R17, R49 ;  /* 0x0000003100117213 */ /* 0x020fe40000000000 */
[----:B------:R-:W-:Y:S02]  /*100a0*/  ISETP.GE.AND P5, PT, R49, RZ, PT ;  /* 0x000000ff3100720c */ /* 0x000fe40003fa6270 */
[----:B------:R-:W5:Y:S01]  /*100b0*/  LDL.LU R49, [R1+0x5dc] ;  /* 0x0005dc0001317983 */ /* 0x000f620000300800 */
[----:B------:R-:W-:Y:S02]  /*100c0*/  @!P1 IMAD.MOV R2, RZ, RZ, -R2 ;  /* 0x000000ffff029224 */ /* 0x000fe400078e0a02 */
[----:B------:R-:W-:Y:S01]  /*100d0*/  IMAD.HI.U32 R11, R0, R14, RZ ;  /* 0x0000000e000b7227 */ /* 0x000fe200078e00ff */
[----:B------:R-:W-:-:S03]  /*100e0*/  ISETP.GE.AND P0, PT, R61, RZ, PT ;  /* 0x000000ff3d00720c */ /* 0x000fc60003f06270 */
[----:B------:R-:W-:Y:S01]  /*100f0*/  IMAD.MOV R11, RZ, RZ, -R11 ;  /* 0x000000ffff0b7224 */ /* 0x000fe200078e0a0b */
[----:B---3--:R-:W-:Y:S02]  /*10100*/  IABS R8, R48 ;  /* 0x0000003000087213 */ /* 0x008fe40000000000 */
[----:B------:R-:W-:Y:S02]  /*10110*/  ISETP.GE.AND P1, PT, R48, RZ, PT ;  /* 0x000000ff3000720c */ /* 0x000fe40003f26270 */
[----:B------:R-:W3:Y:S01]  /*10120*/  LDL.LU R48, [R1+0x5e0] ;  /* 0x0005e00001307983 */ /* 0x000ee20000300800 */
[----:B------:R-:W-:-:S03]  /*10130*/  IMAD R14, R57, R11, R14 ;  /* 0x0000000b390e7224 */ /* 0x000fc600078e020e */
[----:B------:R-:W-:Y:S04]  /*10140*/  STL [R1+0x1b4], R2 ;  /* 0x0001b40201007387 */ /* 0x000fe80000100800 */
[----:B------:R-:W3:Y:S04]  /*10150*/  LDL.LU R60, [R1+0x5e4] ;  /* 0x0005e400013c7983 */ /* 0x000ee80000300800 */
[----:B------:R-:W3:Y:S01]  /*10160*/  LDL.LU R61, [R1+0x5e8] ;  /* 0x0005e800013d7983 */ /* 0x000ee20000300800 */
[----:B------:R-:W-:Y:S01]  /*10170*/  IMAD.HI.U32 R11, R0, R17, RZ ;  /* 0x00000011000b7227 */ /* 0x000fe200078e00ff */
[----:B------:R-:W-:-:S03]  /*10180*/  ISETP.GT.U32.AND P6, PT, R57, R14, PT ;  /* 0x0000000e3900720c */ /* 0x000fc60003fc4070 */
[----:B------:R-:W-:-:S04]  /*10190*/  IMAD.MOV R11, RZ, RZ, -R11 ;  /* 0x000000ffff0b7224 */ /* 0x000fc800078e0a0b */
[----:B------:R-:W-:-:S05]  /*101a0*/  IMAD R17, R57, R11, R17 ;  /* 0x0000000b39117224 */ /* 0x000fca00078e0211 */
[C---:B------:R-:W-:Y:S01]  /*101b0*/  ISETP.GT.U32.AND P4, PT, R57.reuse, R17, PT ;  /* 0x000000113900720c */ /* 0x040fe20003f84070 */
[----:B------:R-:W-:Y:S01]  /*101c0*/  @!P6 IMAD.IADD R14, R14, 0x1, -R57 ;  /* 0x000000010e0ee824 */ /* 0x000fe200078e0a39 */
[----:B------:R-:W-:-:S04]  /*101d0*/  ISETP.GT.U32.AND P3, PT, R57, R4, PT ;  /* 0x000000043900720c */ /* 0x000fc80003f64070 */
[----:B------:R-:W-:Y:S02]  /*101e0*/  ISETP.GT.U32.AND P6, PT, R57, R14, PT ;  /* 0x0000000e3900720c */ /* 0x000fe40003fc4070 */
[----:B------:R-:W-:Y:S02]  /*101f0*/  ISETP.GE.AND P2, PT, R52, RZ, PT ;  /* 0x000000ff3400720c */ /* 0x000fe40003f46270 */
[----:B------:R-:W3:Y:S03]  /*10200*/  LDL.LU R52, [R1+0x5ec] ;  /* 0x0005ec0001347983 */ /* 0x000ee60000300800 */
[--C-:B------:R-:W-:Y:S02]  /*10210*/  @!P4 IMAD.IADD R17, R17, 0x1, -R57.reuse ;  /* 0x000000011111c824 */ /* 0x100fe400078e0a39 */
[----:B------:R-:W-:-:S03]  /*10220*/  @!P3 IMAD.IADD R4, R4, 0x1, -R57 ;  /* 0x000000010404b824 */ /* 0x000fc600078e0a39 */
[----:B------:R-:W-:Y:S01]  /*10230*/  ISETP.GT.U32.AND P4, PT, R57, R17, PT ;  /* 0x000000113900720c */ /* 0x000fe20003f84070 */
[----:B------:R-:W-:Y:S02]  /*10240*/  @!P6 IMAD.IADD R14, R14, 0x1, -R57 ;  /* 0x000000010e0ee824 */ /* 0x000fe400078e0a39 */
[----:B------:R-:W-:Y:S02]  /*10250*/  IMAD.MOV.U32 R12, RZ, RZ, R4 ;  /* 0x000000ffff0c7224 */ /* 0x000fe400078e0004 */
[----:B------:R-:W-:Y:S02]  /*10260*/  IMAD.MOV.U32 R10, RZ, RZ, R14 ;  /* 0x000000ffff0a7224 */ /* 0x000fe400078e000e */
[----:B------:R-:W-:Y:S02]  /*10270*/  @!P0 IMAD.MOV R12, RZ, RZ, -R12 ;  /* 0x000000ffff0c8224 */ /* 0x000fe400078e0a0c */
[----:B------:R-:W-:-:S03]  /*10280*/  @!P2 IMAD.MOV R10, RZ, RZ, -R10 ;  /* 0x000000ffff0aa224 */ /* 0x000fc600078e0a0a */
[----:B------:R-:W-:Y:S01]  /*10290*/  STL [R1+0xac], R12 ;  /* 0x0000ac0c01007387 */ /* 0x000fe20000100800 */
[----:B------:R-:W-:-:S03]  /*102a0*/  @!P4 IMAD.IADD R17, R17, 0x1, -R57 ;  /* 0x000000011111c824 */ /* 0x000fc600078e0a39 */
[----:B------:R0:W-:Y:S01]  /*102b0*/  STL [R1+0xb0], R10 ;  /* 0x0000b00a01007387 */ /* 0x0001e20000100800 */
[----:B----4-:R-:W-:Y:S02]  /*102c0*/  IABS R11, R51 ;  /* 0x00000033000b7213 */ /* 0x010fe40000000000 */
[----:B------:R-:W-:Y:S02]  /*102d0*/  ISETP.GE.AND P4, PT, R51, RZ, PT ;  /* 0x000000ff3300720c */ /* 0x000fe40003f86270 */
[----:B------:R-:W4:Y:S01]  /*102e0*/  LDL.LU R51, [R1+0x5f0] ;  /* 0x0005f00001337983 */ /* 0x000f220000300800 */
[----:B------:R-:W-:-:S04]  /*102f0*/  IMAD.HI.U32 R25, R0, R11, RZ ;  /* 0x0000000b00197227 */ /* 0x000fc800078e00ff */
[----:B------:R-:W-:-:S04]  /*10300*/  IMAD.MOV R25, RZ, RZ, -R25 ;  /* 0x000000ffff197224 */ /* 0x000fc800078e0a19 */
[----:B------:R-:W-:-:S05]  /*10310*/  IMAD R11, R57, R25, R11 ;  /* 0x00000019390b7224 */ /* 0x000fca00078e020b */
        /* <DEDUP_REMOVED lines=8> */
[----:B------:R-:W-:Y:S01]  /*103a0*/  IMAD.HI.U32 R6, R0, R8, RZ ;  /* 0x0000000800067227 */ /* 0x000fe200078e00ff */
[----:B------:R-:W-:-:S03]  /*103b0*/  IABS R2, R50 ;  /* 0x0000003200027213 */ /* 0x000fc60000000000 */
[----:B------:R-:W-:-:S04]  /*103c0*/  IMAD.MOV R6, RZ, RZ, -R6 ;  /* 0x000000ffff067224 */ /* 0x000fc800078e0a06 */
[----:B------:R-:W-:Y:S02]  /*103d0*/  IMAD R6, R57, R6, R8 ;  /* 0x0000000639067224 */ /* 0x000fe400078e0208 */
[----:B------:R-:W-:-:S03]  /*103e0*/  IMAD.MOV.U32 R8, RZ, RZ, R2 ;  /* 0x000000ffff087224 */ /* 0x000fc600078e0002 */
[----:B------:R-:W-:Y:S01]  /*103f0*/  ISETP.GT.U32.AND P3, PT, R57, R6, PT ;  /* 0x000000063900720c */ /* 0x000fe20003f64070 */
[----:B------:R-:W-:-:S04]  /*10400*/  IMAD.HI.U32 R7, R0, R8, RZ ;  /* 0x0000000800077227 */ /* 0x000fc800078e00ff */
[----:B------:R-:W-:-:S04]  /*10410*/  IMAD.MOV R7, RZ, RZ, -R7 ;  /* 0x000000ffff077224 */ /* 0x000fc800078e0a07 */
[----:B------:R-:W-:-:S04]  /*10420*/  IMAD R8, R57, R7, R8 ;  /* 0x0000000739087224 */ /* 0x000fc800078e0208 */
[----:B------:R-:W-:Y:S01]  /*10430*/  @!P3 IMAD.IADD R6, R6, 0x1, -R57 ;  /* 0x000000010606b824 */ /* 0x000fe200078e0a39 */
[----:B------:R-:W-:Y:S01]  /*10440*/  ISETP.GT.U32.AND P3, PT, R57, R8, PT ;  /* 0x000000083900720c */ /* 0x000fe20003f64070 */
[----:B------:R-:W-:-:S12]  /*10450*/  IMAD.HI.U32 R23, R0, R5, RZ ;  /* 0x0000000500177227 */ /* 0x000fd800078e00ff */
[----:B------:R-:W-:-:S05]  /*10460*/  @!P3 IMAD.IADD R8, R8, 0x1, -R57 ;  /* 0x000000010808b824 */ /* 0x000fca00078e0a39 */
[C---:B------:R-:W-:Y:S02]  /*10470*/  ISETP.GT.U32.AND P3, PT, R57.reuse, R8, PT ;  /* 0x000000083900720c */ /* 0x040fe40003f64070 */
[----:B------:R-:W-:Y:S01]  /*10480*/  IABS R2, R54 ;  /* 0x0000003600027213 */ /* 0x000fe20000000000 */
[----:B------:R-:W-:Y:S01]  /*10490*/  IMAD.MOV R23, RZ, RZ, -R23 ;  /* 0x000000ffff177224 */ /* 0x000fe200078e0a17 */
[----:B------:R-:W-:-:S03]  /*104a0*/  ISETP.GT.U32.AND P0, PT, R57, R6, PT ;  /* 0x000000063900720c */ /* 0x000fc60003f04070 */
[----:B------:R-:W-:-:S04]  /*104b0*/  IMAD.HI.U32 R20, R0, R2, RZ ;  /* 0x0000000200147227 */ /* 0x000fc800078e00ff */
[----:B------:R-:W-:Y:S02]  /*104c0*/  IMAD.MOV R20, RZ, RZ, -R20 ;  /* 0x000000ffff147224 */ /* 0x000fe400078e0a14 */
[C---:B------:R-:W-:Y:S02]  /*104d0*/  IMAD R5, R57.reuse, R23, R5 ;  /* 0x0000001739057224 */ /* 0x040fe400078e0205 */
[--C-:B------:R-:W-:Y:S01]  /*104e0*/  @!P3 IMAD.IADD R8, R8, 0x1, -R57.reuse ;  /* 0x000000010808b824 */ /* 0x100fe200078e0a39 */
[----:B------:R-:W-:Y:S01]  /*104f0*/  ISETP.GE.AND P6, PT, R50, RZ, PT ;  /* 0x000000ff3200720c */ /* 0x000fe20003fc6270 */
[C---:B------:R-:W-:Y:S01]  /*10500*/  IMAD R2, R57.reuse, R20, R2 ;  /* 0x0000001439027224 */ /* 0x040fe200078e0202 */
[----:B------:R-:W-:Y:S01]  /*10510*/  ISETP.GT.U32.AND P5, PT, R57, R5, PT ;  /* 0x000000053900720c */ /* 0x000fe20003fa4070 */
[----:B------:R-:W-:-:S03]  /*10520*/  @!P0 IMAD.IADD R6, R6, 0x1, -R57 ;  /* 0x0000000106068824 */ /* 0x000fc600078e0a39 */
[----:B------:R-:W-:Y:S02]  /*10530*/  ISETP.GT.U32.AND P0, PT, R57, R2, PT ;  /* 0x000000023900720c */ /* 0x000fe40003f04070 */
[----:B-----5:R-:W-:-:S05]  /*10540*/  IABS R7, R49 ;  /* 0x0000003100077213 */ /* 0x020fca0000000000 */
[----:B------:R-:W-:-:S04]  /*10550*/  IMAD.HI.U32 R4, R0, R7, RZ ;  /* 0x0000000700047227 */ /* 0x000fc800078e00ff */
[----:B------:R-:W-:-:S04]  /*10560*/  IMAD.MOV R4, RZ, RZ, -R4 ;  /* 0x000000ffff047224 */ /* 0x000fc800078e0a04 */
[----:B------:R-:W-:-:S05]  /*10570*/  IMAD R7, R57, R4, R7 ;  /* 0x0000000439077224 */ /* 0x000fca00078e0207 */
[----:B------:R-:W-:Y:S02]  /*10580*/  ISETP.GT.U32.AND P3, PT, R57, R7, PT ;  /* 0x000000073900720c */ /* 0x000fe40003f64070 */
[----:B---3--:R-:W-:-:S05]  /*10590*/  IABS R50, R48 ;  /* 0x0000003000327213 */ /* 0x008fca0000000000 */
[----:B------:R-:W-:-:S04]  /*105a0*/  IMAD.HI.U32 R17, R0, R50, RZ ;  /* 0x0000003200117227 */ /* 0x000fc800078e00ff */
[----:B------:R-:W-:Y:S02]  /*105b0*/  IMAD.MOV R17, RZ, RZ, -R17 ;  /* 0x000000ffff117224 */ /* 0x000fe400078e0a11 */
[--C-:B------:R-:W-:Y:S01]  /*105c0*/  @!P3 IMAD.IADD R7, R7, 0x1, -R57.reuse ;  /* 0x000000010707b824 */ /* 0x100fe200078e0a39 */
[----:B------:R-:W-:Y:S01]  /*105d0*/  IABS R4, R61 ;  /* 0x0000003d00047213 */ /* 0x000fe20000000000 */
[----:B------:R-:W-:Y:S01]  /*105e0*/  @!P5 IMAD.IADD R5, R5, 0x1, -R57 ;  /* 0x000000010505d824 */ /* 0x000fe200078e0a39 */
[----:B------:R-:W-:Y:S01]  /*105f0*/  IABS R44, R60 ;  /* 0x0000003c002c7213 */ /* 0x000fe20000000000 */
[C---:B------:R-:W-:Y:S01]  /*10600*/  IMAD R50, R57.reuse, R17, R50 ;  /* 0x0000001139327224 */ /* 0x040fe200078e0232 */
[C---:B------:R-:W-:Y:S01]  /*10610*/  ISETP.GT.U32.AND P5, PT, R57.reuse, R11, PT ;  /* 0x0000000b3900720c */ /* 0x040fe20003fa4070 */
[----:B------:R-:W-:Y:S01]  /*10620*/  IMAD.HI.U32 R17, R0, R4, RZ ;  /* 0x0000000400117227 */ /* 0x000fe200078e00ff */
[----:B------:R-:W-:-:S03]  /*10630*/  ISETP.GT.U32.AND P3, PT, R57, R7, PT ;  /* 0x000000073900720c */ /* 0x000fc60003f64070 */
[----:B------:R-:W-:Y:S01]  /*10640*/  @!P0 IMAD.IADD R2, R2, 0x1, -R57 ;  /* 0x0000000102028824 */ /* 0x000fe200078e0a39 */
[----:B------:R-:W-:Y:S01]  /*10650*/  ISETP.GT.U32.AND P0, PT, R57, R5, PT ;  /* 0x000000053900720c */ /* 0x000fe20003f04070 */
[----:B------:R-:W-:-:S04]  /*10660*/  IMAD.HI.U32 R14, R0, R44, RZ ;  /* 0x0000002c000e7227 */ /* 0x000fc800078e00ff */
[----:B------:R-:W-:Y:S02]  /*10670*/  IMAD.MOV R17, RZ, RZ, -R17 ;  /* 0x000000ffff117224 */ /* 0x000fe400078e0a11 */
[----:B------:R-:W-:Y:S02]  /*10680*/  IMAD.MOV R14, RZ, RZ, -R14 ;  /* 0x000000ffff0e7224 */ /* 0x000fe400078e0a0e */
[C---:B------:R-:W-:Y:S02]  /*10690*/  IMAD R4, R57.reuse, R17, R4 ;  /* 0x0000001139047224 */ /* 0x040fe400078e0204 */
[----:B------:R-:W-:Y:S01]  /*106a0*/  @!P1 IMAD.MOV R6, RZ, RZ, -R6 ;  /* 0x000000ffff069224 */ /* 0x000fe200078e0a06 */
[C---:B------:R-:W-:Y:S01]  /*106b0*/  ISETP.GT.U32.AND P1, PT, R57.reuse, R2, PT ;  /* 0x000000023900720c */ /* 0x040fe20003f24070 */
[----:B------:R-:W-:Y:S02]  /*106c0*/  IMAD R44, R57, R14, R44 ;  /* 0x0000000e392c7224 */ /* 0x000fe400078e022c */
[--C-:B------:R-:W-:Y:S01]  /*106d0*/  @!P5 IMAD.IADD R11, R11, 0x1, -R57.reuse ;  /* 0x000000010b0bd824 */ /* 0x100fe200078e0a39 */
[----:B------:R-:W-:Y:S01]  /*106e0*/  ISETP.GT.U32.AND P5, PT, R57, R50, PT ;  /* 0x000000323900720c */ /* 0x000fe20003fa4070 */
[--C-:B------:R-:W-:Y:S01]  /*106f0*/  @!P3 IMAD.IADD R7, R7, 0x1, -R57.reuse ;  /* 0x000000010707b824 */ /* 0x100fe200078e0a39 */
[----:B------:R-:W-:Y:S01]  /*10700*/  ISETP.GT.U32.AND P3, PT, R57, R4, PT ;  /* 0x000000043900720c */ /* 0x000fe20003f64070 */
[----:B------:R-:W-:Y:S01]  /*10710*/  @!P0 IMAD.IADD R5, R5, 0x1, -R57 ;  /* 0x0000000105058824 */ /* 0x000fe200078e0a39 */
[----:B------:R-:W-:-:S05]  /*10720*/  ISETP.GT.U32.AND P0, PT, R57, R44, PT ;  /* 0x0000002c3900720c */ /* 0x000fca0003f04070 */
[----:B------:R-:W-:Y:S01]  /*10730*/  @!P1 IMAD.IADD R2, R2, 0x1, -R57 ;  /* 0x0000000102029824 */ /* 0x000fe200078e0a39 */
[----:B------:R-:W-:-:S03]  /*10740*/  ISETP.GE.AND P1, PT, R54, RZ, PT ;  /* 0x000000ff3600720c */ /* 0x000fc60003f26270 */
[--C-:B------:R-:W-:Y:S01]  /*10750*/  @!P5 IMAD.IADD R50, R50, 0x1, -R57.reuse ;  /* 0x000000013232d824 */ /* 0x100fe200078e0a39 */
[----:B------:R-:W-:Y:S01]  /*10760*/  ISETP.GE.AND P5, PT, R49, RZ, PT ;  /* 0x000000ff3100720c */ /* 0x000fe20003fa6270 */
[--C-:B------:R-:W-:Y:S01]  /*10770*/  @!P3 IMAD.IADD R4, R4, 0x1, -R57.reuse ;  /* 0x000000010404b824 */ /* 0x100fe200078e0a39 */
[----:B------:R1:W-:Y:S01]  /*10780*/  STL [R1+0x154], R6 ;  /* 0x0001540601007387 */ /* 0x0003e20000100800 */
[----:B------:R-:W-:Y:S01]  /*10790*/  @!P0 IMAD.IADD R44, R44, 0x1, -R57 ;  /* 0x000000012c2c8824 */ /* 0x000fe200078e0a39 */
[----:B------:R-:W-:Y:S01]  /*107a0*/  ISETP.GE.AND P0, PT, R48, RZ, PT ;  /* 0x000000ff3000720c */ /* 0x000fe20003f06270 */
[----:B------:R-:W-:Y:S01]  /*107b0*/  @!P6 IMAD.MOV R8, RZ, RZ, -R8 ;  /* 0x000000ffff08e224 */ /* 0x000fe200078e0a08 */
[----:B------:R-:W3:Y:S01]  /*107c0*/  LDL.LU R54, [R1+0x5f8] ;  /* 0x0005f80001367983 */ /* 0x000ee20000300800 */
[----:B------:R-:W-:Y:S01]  /*107d0*/  ISETP.GT.U32.AND P6, PT, R57, R4, PT ;  /* 0x000000043900720c */ /* 0x000fe20003fc4070 */
[----:B0-----:R-:W-:Y:S02]  /*107e0*/  IMAD.MOV.U32 R10, RZ, RZ, R11 ;  /* 0x000000ffff0a7224 */ /* 0x001fe400078e000b */
[----:B------:R-:W5:Y:S01]  /*107f0*/  LDL R48, [R1+0x3c] ;  /* 0x00003c0001307983 */ /* 0x000f620000100800 */
[----:B------:R-:W-:-:S02]  /*10800*/  @!P2 IMAD.MOV R5, RZ, RZ, -R5 ;  /* 0x000000ffff05a224 */ /* 0x000fc400078e0a05 */
[----:B------:R-:W-:Y:S01]  /*10810*/  @!P4 IMAD.MOV R10, RZ, RZ, -R10 ;  /* 0x000000ffff0ac224 */ /* 0x000fe200078e0a0a */
[----:B------:R-:W3:Y:S01]  /*10820*/  LDL.LU R49, [R1+0x5fc] ;  /* 0x0005fc0001317983 */ /* 0x000ee20000300800 */
[----:B------:R-:W-:Y:S02]  /*10830*/  @!P1 IMAD.MOV R2, RZ, RZ, -R2 ;  /* 0x000000ffff029224 */ /* 0x000fe400078e0a02 */
[----:B------:R-:W-:Y:S01]  /*10840*/  @!P5 IMAD.MOV R7, RZ, RZ, -R7 ;  /* 0x000000ffff07d224 */ /* 0x000fe200078e0a07 */
[----:B------:R-:W-:Y:S01]  /*10850*/  STL [R1+0x130], R8 ;  /* 0x0001300801007387 */ /* 0x000fe20000100800 */
[----:B-1----:R-:W-:Y:S01]  /*10860*/  IABS R6, R52 ;  /* 0x0000003400067213 */ /* 0x002fe20000000000 */
[----:B------:R-:W-:Y:S02]  /*10870*/  @!P6 IMAD.IADD R4, R4, 0x1, -R57 ;  /* 0x000000010404e824 */ /* 0x000fe400078e0a39 */
[----:B------:R-:W-:Y:S01]  /*10880*/  STL [R1+0xa8], R10 ;  /* 0x0000a80a01007387 */ /* 0x000fe20000100800 */
[----:B----4-:R-:W-:-:S03]  /*10890*/  IABS R14, R51 ;  /* 0x00000033000e7213 */ /* 0x010fc60000000000 */
[----:B------:R-:W-:Y:S01]  /*108a0*/  STL [R1+0xa4], R5 ;  /* 0x0000a40501007387 */ /* 0x000fe20000100800 */
[----:B------:R-:W-:-:S03]  /*108b0*/  ISETP.GE.AND P6, PT, R51, RZ, PT ;  /* 0x000000ff3300720c */ /* 0x000fc60003fc6270 */
[----:B------:R0:W-:Y:S04]  /*108c0*/  STL [R1+0xa0], R2 ;  /* 0x0000a00201007387 */ /* 0x0001e80000100800 */
[----:B------:R5:W-:Y:S04]  /*108d0*/  STL [R1+0x9c], R7 ;  /* 0x00009c0701007387 */ /* 0x000be80000100800 */
        /* <DEDUP_REMOVED lines=12> */
[C---:B------:R-:W-:Y:S01]  /*109a0*/  IMAD R14, R57.reuse, R20, R14 ;  /* 0x00000014390e7224 */ /* 0x040fe200078e020e */
[----:B------:R-:W-:-:S03]  /*109b0*/  ISETP.GT.U32.AND P3, PT, R57, R50, PT ;  /* 0x000000323900720c */ /* 0x000fc60003f64070 */
[--C-:B------:R-:W-:Y:S01]  /*109c0*/  @!P4 IMAD.IADD R44, R44, 0x1, -R57.reuse ;  /* 0x000000012c2cc824 */ /* 0x100fe200078e0a39 */
[----:B------:R-:W-:Y:S02]  /*109d0*/  ISETP.GT.U32.AND P4, PT, R57, R14, PT ;  /* 0x0000000e3900720c */ /* 0x000fe40003f84070 */
[----:B------:R-:W-:Y:S02]  /*109e0*/  ISETP.GE.AND P5, PT, R61, RZ, PT ;  /* 0x000000ff3d00720c */ /* 0x000fe40003fa6270 */
[----:B------:R-:W2:Y:S05]  /*109f0*/  LDL.LU R61, [R1+0x608] ;  /* 0x00060800013d7983 */ /* 0x000eaa0000300800 */
[----:B------:R-:W-:-:S04]  /*10a00*/  @!P3 IMAD.IADD R50, R50, 0x1, -R57 ;  /* 0x000000013232b824 */ /* 0x000fc800078e0a39 */
[----:B------:R-:W-:Y:S02]  /*10a10*/  @!P4 IMAD.IADD R14, R14, 0x1, -R57 ;  /* 0x000000010e0ec824 */ /* 0x000fe400078e0a39 */
[----:B------:R-:W-:Y:S01]  /*10a20*/  @!P0 IMAD.MOV R50, RZ, RZ, -R50 ;  /* 0x000000ffff328224 */ /* 0x000fe200078e0a32 */
[C---:B------:R-:W-:Y:S02]  /*10a30*/  ISETP.GT.U32.AND P0, PT, R57.reuse, R6, PT ;  /* 0x000000063900720c */ /* 0x040fe40003f04070 */
[----:B------:R-:W-:Y:S01]  /*10a40*/  ISETP.GT.U32.AND P4, PT, R57, R14, PT ;  /* 0x0000000e3900720c */ /* 0x000fe20003f84070 */
[----:B0-----:R-:W-:Y:S01]  /*10a50*/  IMAD.HI.U32 R2, R0, R17, RZ ;  /* 0x0000001100027227 */ /* 0x001fe200078e00ff */
[----:B------:R-:W-:Y:S02]  /*10a60*/  ISETP.GE.AND P1, PT, R60, RZ, PT ;  /* 0x000000ff3c00720c */ /* 0x000fe40003f26270 */
[----:B------:R-:W-:Y:S01]  /*10a70*/  ISETP.GE.AND P3, PT, R52, RZ, PT ;  /* 0x000000ff3400720c */ /* 0x000fe20003f66270 */
[----:B------:R-:W-:-:S02]  /*10a80*/  IMAD.MOV R2, RZ, RZ, -R2 ;  /* 0x000000ffff027224 */ /* 0x000fc400078e0a02 */
[----:B------:R-:W-:Y:S02]  /*10a90*/  @!P5 IMAD.MOV R4, RZ, RZ, -R4 ;  /* 0x000000ffff04d224 */ /* 0x000fe400078e0a04 */
[C---:B------:R-:W-:Y:S02]  /*10aa0*/  IMAD R2, R57.reuse, R2, R17 ;  /* 0x0000000239027224 */ /* 0x040fe400078e0211 */
[--C-:B------:R-:W-:Y:S02]  /*10ab0*/  @!P0 IMAD.IADD R6, R6, 0x1, -R57.reuse ;  /* 0x0000000106068824 */ /* 0x100fe400078e0a39 */
[----:B------:R-:W-:Y:S01]  /*10ac0*/  @!P4 IMAD.IADD R14, R14, 0x1, -R57 ;  /* 0x000000010e0ec824 */ /* 0x000fe200078e0a39 */
[----:B------:R0:W-:Y:S01]  /*10ad0*/  STL [R1+0x78], R4 ;  /* 0x0000780401007387 */ /* 0x0001e20000100800 */
[----:B------:R-:W-:Y:S01]  /*10ae0*/  @!P1 IMAD.MOV R44, RZ, RZ, -R44 ;  /* 0x000000ffff2c9224 */ /* 0x000fe200078e0a2c */
[----:B------:R-:W-:Y:S01]  /*10af0*/  ISETP.GT.U32.AND P1, PT, R57, R2, PT ;  /* 0x000000023900720c */ /* 0x000fe20003f24070 */
[----:B------:R-:W-:-:S02]  /*10b00*/  IMAD.MOV.U32 R10, RZ, RZ, R14 ;  /* 0x000000ffff0a7224 */ /* 0x000fc400078e000e */
[----:B------:R-:W-:Y:S02]  /*10b10*/  @!P3 IMAD.MOV R6, RZ, RZ, -R6 ;  /* 0x000000ffff06b224 */ /* 0x000fe400078e0a06 */
[----:B------:R-:W-:-:S03]  /*10b20*/  @!P6 IMAD.MOV R10, RZ, RZ, -R10 ;  /* 0x000000ffff0ae224 */ /* 0x000fc600078e0a0a */
[----:B------:R1:W-:Y:S05]  /*10b30*/  STL [R1+0x80], R6 ;  /* 0x0000800601007387 */ /* 0x0003ea0000100800 */
[----:B------:R-:W-:-:S05]  /*10b40*/  @!P1 IMAD.IADD R2, R2, 0x1, -R57 ;  /* 0x0000000102029824 */ /* 0x000fca00078e0a39 */
[----:B------:R-:W-:-:S13]  /*10b50*/  ISETP.GT.U32.AND P1, PT, R57, R2, PT ;  /* 0x000000023900720c */ /* 0x000fda0003f24070 */
[----:B------:R-:W-:Y:S01]  /*10b60*/  @!P1 IMAD.IADD R2, R2, 0x1, -R57 ;  /* 0x0000000102029824 */ /* 0x000fe200078e0a39 */
[----:B-----5:R-:W-:-:S05]  /*10b70*/  IABS R7, R48 ;  /* 0x0000003000077213 */ /* 0x020fca0000000000 */
[----:B0-----:R-:W-:Y:S01]  /*10b80*/  IMAD.HI.U32 R4, R0, R7, RZ ;  /* 0x0000000700047227 */ /* 0x001fe200078e00ff */
[----:B---3--:R-:W-:-:S03]  /*10b90*/  IABS R11, R49 ;  /* 0x00000031000b7213 */ /* 0x008fc60000000000 */
[----:B------:R-:W-:Y:S01]  /*10ba0*/  IMAD.MOV R4, RZ, RZ, -R4 ;  /* 0x000000ffff047224 */ /* 0x000fe200078e0a04 */
[----:B------:R-:W-:Y:S02]  /*10bb0*/  ISETP.GE.AND P0, PT, R49, RZ, PT ;  /* 0x000000ff3100720c */ /* 0x000fe40003f06270 */
[----:B------:R-:W3:Y:S01]  /*10bc0*/  LDL.LU R49, [R1+0x60c] ;  /* 0x00060c0001317983 */ /* 0x000ee20000300800 */
[----:B------:R-:W-:-:S03]  /*10bd0*/  IMAD R4, R57, R4, R7 ;  /* 0x0000000439047224 */ /* 0x000fc600078e0207 */
[----:B------:R-:W-:Y:S01]  /*10be0*/  STL [R1+0x90], R10 ;  /* 0x0000900a01007387 */ /* 0x000fe20000100800 */
[----:B------:R-:W-:Y:S02]  /*10bf0*/  IABS R5, R54 ;  /* 0x0000003600057213 */ /* 0x000fe40000000000 */
[----:B----4-:R-:W-:Y:S02]  /*10c00*/  ISETP.GE.AND P6, PT, R51, RZ, PT ;  /* 0x000000ff3300720c */ /* 0x010fe40003fc6270 */
[----:B------:R-:W-:Y:S02]  /*10c10*/  IABS R7, R51 ;  /* 0x0000003300077213 */ /* 0x000fe40000000000 */
[----:B------:R-:W4:Y:S01]  /*10c20*/  LDL.LU R51, [R1+0x610] ;  /* 0x0006100001337983 */ /* 0x000f220000300800 */
[----:B------:R-:W-:-:S04]  /*10c30*/  IMAD.HI.U32 R8, R0, R5, RZ ;  /* 0x0000000500087227 */ /* 0x000fc800078e00ff */
[----:B------:R-:W-:-:S04]  /*10c40*/  IMAD.MOV R8, RZ, RZ, -R8 ;  /* 0x000000ffff087224 */ /* 0x000fc800078e0a08 */
[----:B------:R-:W-:Y:S02]  /*10c50*/  IMAD R5, R57, R8, R5 ;  /* 0x0000000839057224 */ /* 0x000fe400078e0205 */
[----:B------:R-:W-:-:S04]  /*10c60*/  IMAD.HI.U32 R8, R0, R11, RZ ;  /* 0x0000000b00087227 */ /* 0x000fc800078e00ff */
[----:B------:R-:W-:-:S04]  /*10c70*/  IMAD.MOV R8, RZ, RZ, -R8 ;  /* 0x000000ffff087224 */ /* 0x000fc800078e0a08 */
[----:B------:R-:W-:Y:S02]  /*10c80*/  IMAD R11, R57, R8, R11 ;  /* 0x00000008390b7224 */ /* 0x000fe400078e020b */
[----:B------:R-:W-:-:S04]  /*10c90*/  IMAD.MOV.U32 R8, RZ, RZ, R2 ;  /* 0x000000ffff087224 */ /* 0x000fc800078e0002 */
[----:B------:R-:W-:Y:S01]  /*10ca0*/  @!P2 IMAD.MOV R8, RZ, RZ, -R8 ;  /* 0x000000ffff08a224 */ /* 0x000fe200078e0a08 */
[----:B--2---:R-:W-:Y:S02]  /*10cb0*/  IABS R25, R53 ;  /* 0x0000003500197213 */ /* 0x004fe40000000000 */
[----:B------:R-:W-:Y:S02]  /*10cc0*/  ISETP.GE.AND P2, PT, R53, RZ, PT ;  /* 0x000000ff3500720c */ /* 0x000fe40003f46270 */
[----:B------:R-:W2:Y:S01]  /*10cd0*/  LDL.LU R53, [R1+0x614] ;  /* 0x0006140001357983 */ /* 0x000ea20000300800 */
[----:B------:R-:W-:-:S03]  /*10ce0*/  ISETP.GT.U32.AND P4, PT, R57, R5, PT ;  /* 0x000000053900720c */ /* 0x000fc60003f84070 */
[----:B------:R0:W-:Y:S04]  /*10cf0*/  STL [R1+0x94], R8 ;  /* 0x0000940801007387 */ /* 0x0001e80000100800 */
[----:B------:R-:W5:Y:S06]  /*10d00*/  LDL.LU R52, [R1+0x618] ;  /* 0x0006180001347983 */ /* 0x000f6c0000300800 */
[----:B------:R-:W-:-:S05]  /*10d10*/  @!P4 IMAD.IADD R5, R5, 0x1, -R57 ;  /* 0x000000010505c824 */ /* 0x000fca00078e0a39 */
[C---:B------:R-:W-:Y:S02]  /*10d20*/  ISETP.GT.U32.AND P4, PT, R57.reuse, R5, PT ;  /* 0x000000053900720c */ /* 0x040fe40003f84070 */
[----:B------:R-:W-:Y:S02]  /*10d30*/  ISETP.GE.AND P5, PT, R54, RZ, PT ;  /* 0x000000ff3600720c */ /* 0x000fe40003fa6270 */
[----:B------:R-:W5:Y:S01]  /*10d40*/  LDL.LU R54, [R1+0x61c] ;  /* 0x00061c0001367983 */ /* 0x000f620000300800 */
[----:B------:R-:W-:-:S08]  /*10d50*/  ISETP.GT.U32.AND P3, PT, R57, R4, PT ;  /* 0x000000043900720c */ /* 0x000fd00003f64070 */
[--C-:B------:R-:W-:Y:S01]  /*10d60*/  @!P4 IMAD.IADD R5, R5, 0x1, -R57.reuse ;  /* 0x000000010505c824 */ /* 0x100fe200078e0a39 */
[----:B------:R-:W-:Y:S02]  /*10d70*/  ISETP.GE.AND P4, PT, R48, RZ, PT ;  /* 0x000000ff3000720c */ /* 0x000fe40003f86270 */
[----:B------:R-:W5:Y:S01]  /*10d80*/  LDL.LU R48, [R1+0x620] ;  /* 0x0006200001307983 */ /* 0x000f620000300800 */
[----:B------:R-:W-:Y:S01]  /*10d90*/  ISETP.GT.U32.AND P1, PT, R57, R11, PT ;  /* 0x0000000b3900720c */ /* 0x000fe20003f24070 */
[----:B------:R-:W-:Y:S01]  /*10da0*/  @!P3 IMAD.IADD R4, R4, 0x1, -R57 ;  /* 0x000000010404b824 */ /* 0x000fe200078e0a39 */
[----:B-1----:R-:W-:Y:S01]  /*10db0*/  IABS R6, R61 ;  /* 0x0000003d00067213 */ /* 0x002fe20000000000 */
[----:B0-----:R-:W-:-:S03]  /*10dc0*/  IMAD.HI.U32 R8, R0, R25, RZ ;  /* 0x0000001900087227 */ /* 0x001fc600078e00ff */
[----:B------:R-:W-:Y:S01]  /*10dd0*/  ISETP.GT.U32.AND P3, PT, R57, R4, PT ;  /* 0x000000043900720c */ /* 0x000fe20003f64070 */
[----:B------:R-:W-:-:S06]  /*10de0*/  IMAD.HI.U32 R2, R0, R6, RZ ;  /* 0x0000000600027227 */ /* 0x000fcc00078e00ff */
[----:B------:R-:W-:Y:S02]  /*10df0*/  @!P1 IMAD.IADD R11, R11, 0x1, -R57 ;  /* 0x000000010b0b9824 */ /* 0x000fe400078e0a39 */
[----:B------:R-:W-:-:S03]  /*10e00*/  IMAD.MOV R8, RZ, RZ, -R8 ;  /* 0x000000ffff087224 */ /* 0x000fc600078e0a08 */
[----:B------:R-:W-:Y:S01]  /*10e10*/  ISETP.GT.U32.AND P1, PT, R57, R11, PT ;  /* 0x0000000b3900720c */ /* 0x000fe20003f24070 */
[----:B------:R-:W-:-:S04]  /*10e20*/  IMAD.HI.U32 R14, R0, R7, RZ ;  /* 0x00000007000e7227 */ /* 0x000fc800078e00ff */
[----:B------:R-:W-:Y:S02]  /*10e30*/  IMAD.MOV R2, RZ, RZ, -R2 ;  /* 0x000000ffff027224 */ /* 0x000fe400078e0a02 */
[C---:B------:R-:W-:Y:S02]  /*10e40*/  IMAD R25, R57.reuse, R8, R25 ;  /* 0x0000000839197224 */ /* 0x040fe400078e0219 */
[----:B------:R-:W-:Y:S02]  /*10e50*/  IMAD.MOV R14, RZ, RZ, -R14 ;  /* 0x000000ffff0e7224 */ /* 0x000fe400078e0a0e */
[C---:B------:R-:W-:Y:S02]  /*10e60*/  IMAD R6, R57.reuse, R2, R6 ;  /* 0x0000000239067224 */ /* 0x040fe400078e0206 */
[----:B------:R-:W-:Y:S01]  /*10e70*/  @!P5 IMAD.MOV R5, RZ, RZ, -R5 ;  /* 0x000000ffff05d224 */ /* 0x000fe200078e0a05 */
[C---:B------:R-:W-:Y:S01]  /*10e80*/  ISETP.GT.U32.AND P5, PT, R57.reuse, R25, PT ;  /* 0x000000193900720c */ /* 0x040fe20003fa4070 */
[----:B------:R-:W-:-:S02]  /*10e90*/  IMAD R7, R57, R14, R7 ;  /* 0x0000000e39077224 */ /* 0x000fc400078e0207 */
[--C-:B------:R-:W-:Y:S02]  /*10ea0*/  @!P3 IMAD.IADD R4, R4, 0x1, -R57.reuse ;  /* 0x000000010404b824 */ /* 0x100fe400078e0a39 */
[----:B------:R-:W-:Y:S01]  /*10eb0*/  @!P1 IMAD.IADD R11, R11, 0x1, -R57 ;  /* 0x000000010b0b9824 */ /* 0x000fe200078e0a39 */
[C---:B------:R-:W-:Y:S01]  /*10ec0*/  ISETP.GT.U32.AND P1, PT, R57.reuse, R6, PT ;  /* 0x000000063900720c */ /* 0x040fe20003f24070 */
[----:B------:R-:W-:Y:S01]  /*10ed0*/  IMAD.MOV.U32 R10, RZ, RZ, R4 ;  /* 0x000000ffff0a7224 */ /* 0x000fe200078e0004 */
[----:B------:R-:W-:-:S03]  /*10ee0*/  ISETP.GT.U32.AND P3, PT, R57, R7, PT ;  /* 0x000000073900720c */ /* 0x000fc60003f64070 */
[----:B------:R-:W-:Y:S01]  /*10ef0*/  @!P4 IMAD.MOV R10, RZ, RZ, -R10 ;  /* 0x000000ffff0ac224 */ /* 0x000fe200078e0a0a */
[----:B------:R-:W-:Y:S01]  /*10f00*/  STL [R1+0x84], R5 ;  /* 0x0000840501007387 */ /* 0x000fe20000100800 */
[----:B------:R-:W-:-:S03]  /*10f10*/  @!P5 IMAD.IADD R25, R25, 0x1, -R57 ;  /* 0x000000011919d824 */ /* 0x000fc600078e0a39 */
[----:B------:R0:W-:Y:S04]  /*10f20*/  STL [R1+0x88], R10 ;  /* 0x0000880a01007387 */ /* 0x0001e80000100800 */
[----:B------:R-:W5:Y:S01]  /*10f30*/  LDL.LU R60, [R1+0x624] ;  /* 0x00062400013c7983 */ /* 0x000f620000300800 */
[--C-:B------:R-:W-:Y:S01]  /*10f40*/  @!P1 IMAD.IADD R6, R6, 0x1, -R57.reuse ;  /* 0x0000000106069824 */ /* 0x100fe200078e0a39 */
[----:B------:R-:W-:Y:S01]  /*10f50*/  ISETP.GT.U32.AND P1, PT, R57, R25, PT ;  /* 0x000000193900720c */ /* 0x000fe20003f24070 */
[----:B------:R-:W-:Y:S02]  /*10f60*/  @!P3 IMAD.IADD R7, R7, 0x1, -R57 ;  /* 0x000000010707b824 */ /* 0x000fe400078e0a39 */
[----:B0-----:R-:W-:-:S03]  /*10f70*/  IMAD.MOV.U32 R10, RZ, RZ, R11 ;  /* 0x000000ffff0a7224 */ /* 0x001fc600078e000b */
[C---:B------:R-:W-:Y:S01]  /*10f80*/  ISETP.GT.U32.AND P5, PT, R57.reuse, R7, PT ;  /* 0x000000073900720c */ /* 0x040fe20003fa4070 */
[----:B------:R-:W-:Y:S01]  /*10f90*/  @!P0 IMAD.MOV R10, RZ, RZ, -R10 ;  /* 0x000000ffff0a8224 */ /* 0x000fe200078e0a0a */
[----:B------:R-:W-:-:S05]  /*10fa0*/  ISETP.GT.U32.AND P0, PT, R57, R6, PT ;  /* 0x000000063900720c */ /* 0x000fca0003f04070 */
[----:B------:R-:W-:-:S06]  /*10fb0*/  @!P1 IMAD.IADD R25, R25, 0x1, -R57 ;  /* 0x0000000119199824 */ /* 0x000fcc00078e0a39 */
[----:B------:R-:W-:Y:S01]  /*10fc0*/  @!P5 IMAD.IADD R7, R7, 0x1, -R57 ;  /* 0x000000010707d824 */ /* 0x000fe200078e0a39 */
[----:B------:R0:W-:Y:S03]  /*10fd0*/  STL [R1+0x8c], R10 ;  /* 0x00008c0a01007387 */ /* 0x0001e60000100800 */
[----:B------:R-:W-:Y:S02]  /*10fe0*/  @!P6 IMAD.MOV R7, RZ, RZ, -R7 ;  /* 0x000000ffff07e224 */ /* 0x000fe400078e0a07 */
[----:B------:R-:W-:Y:S01]  /*10ff0*/  @!P0 IMAD.IADD R6, R6, 0x1, -R57 ;  /* 0x0000000106068824 */ /* 0x000fe200078e0a39 */
[----:B----4-:R-:W-:-:S05]  /*11000*/  IABS R5, R51 ;  /* 0x0000003300057213 */ /* 0x010fca0000000000 */
[----:B------:R-:W-:-:S04]  /*11010*/  IMAD.HI.U32 R8, R0, R5, RZ ;  /* 0x0000000500087227 */ /* 0x000fc800078e00ff */
[----:B------:R-:W-:-:S04]  /*11020*/  IMAD.MOV R8, RZ, RZ, -R8 ;  /* 0x000000ffff087224 */ /* 0x000fc800078e0a08 */
[----:B------:R-:W-:-:S05]  /*11030*/  IMAD R5, R57, R8, R5 ;  /* 0x0000000839057224 */ /* 0x000fca00078e0205 */
[----:B------:R-:W-:Y:S02]  /*11040*/  ISETP.GT.U32.AND P1, PT, R57, R5, PT ;  /* 0x000000053900720c */ /* 0x000fe40003f24070 */
[----:B------:R-:W-:Y:S02]  /*11050*/  ISETP.GE.AND P0, PT, R51, RZ, PT ;  /* 0x000000ff3300720c */ /* 0x000fe40003f06270 */
[----:B------:R-:W4:Y:S04]  /*11060*/  LDL.LU R51, [R1+0x628] ;  /* 0x0006280001337983 */ /* 0x000f280000300800 */
[----:B------:R1:W-:Y:S05]  /*11070*/  STL [R1+0x7c], R7 ;  /* 0x00007c0701007387 */ /* 0x0003ea0000100800 */
[----:B------:R-:W-:Y:S01]  /*11080*/  @!P1 IMAD.IADD R5, R5, 0x1, -R57 ;  /* 0x0000000105059824 */ /* 0x000fe200078e0a39 */
[----:B--2---:R-:W-:-:S02]  /*11090*/  IABS R4, R53 ;  /* 0x0000003500047213 */ /* 0x004fc40000000000 */
[----:B------:R-:W-:Y:S02]  /*110a0*/  ISETP.GE.AND P1, PT, R53, RZ, PT ;  /* 0x000000ff3500720c */ /* 0x000fe40003f26270 */
[----:B------:R-:W2:Y:S01]  /*110b0*/  LDL.LU R53, [R1+0x62c] ;  /* 0x00062c0001357983 */ /* 0x000ea20000300800 */
[----:B---3--:R-:W-:-:S05]  /*110c0*/  IABS R2, R49 ;  /* 0x0000003100027213 */ /* 0x008fca0000000000 */
        /* <DEDUP_REMOVED lines=9> */
[----:B------:R-:W-:Y:S02]  /*11160*/  ISETP.GT.U32.AND P6, PT, R57, R2, PT ;  /* 0x000000023900720c */ /* 0x000fe40003fc4070 */
[----:B-----5:R-:W-:Y:S02]  /*11170*/  IABS R8, R52 ;  /* 0x0000003400087213 */ /* 0x020fe40000000000 */
[----:B------:R-:W-:Y:S02]  /*11180*/  ISETP.GE.AND P4, PT, R61, RZ, PT ;  /* 0x000000ff3d00720c */ /* 0x000fe40003f86270 */
[----:B------:R-:W-:Y:S01]  /*11190*/  ISETP.GE.AND P3, PT, R49, RZ, PT ;  /* 0x000000ff3100720c */ /* 0x000fe20003f66270 */
[----:B------:R-:W-:Y:S01]  /*111a0*/  IMAD.HI.U32 R11, R0, R8, RZ ;  /* 0x00000008000b7227 */ /* 0x000fe200078e00ff */
[----:B------:R-:W3:Y:S03]  /*111b0*/  LDL.LU R61, [R1+0x630] ;  /* 0x00063000013d7983 */ /* 0x000ee60000300800 */
[----:B------:R-:W-:-:S02]  /*111c0*/  IMAD.MOV R11, RZ, RZ, -R11 ;  /* 0x000000ffff0b7224 */ /* 0x000fc400078e0a0b */
[--C-:B------:R-:W-:Y:S02]  /*111d0*/  @!P6 IMAD.IADD R2, R2, 0x1, -R57.reuse ;  /* 0x000000010202e824 */ /* 0x100fe400078e0a39 */
[----:B------:R-:W-:Y:S02]  /*111e0*/  @!P5 IMAD.IADD R4, R4, 0x1, -R57 ;  /* 0x000000010404d824 */ /* 0x000fe400078e0a39 */
[C---:B------:R-:W-:Y:S02]  /*111f0*/  IMAD R8, R57.reuse, R11, R8 ;  /* 0x0000000b39087224 */ /* 0x040fe400078e0208 */
[----:B------:R-:W-:Y:S02]  /*11200*/  IMAD.MOV.U32 R12, RZ, RZ, R6 ;  /* 0x000000ffff0c7224 */ /* 0x000fe400078e0006 */
[----:B0-----:R-:W-:Y:S02]  /*11210*/  IMAD.MOV.U32 R10, RZ, RZ, R2 ;  /* 0x000000ffff0a7224 */ /* 0x001fe400078e0002 */
[----:B------:R-:W-:Y:S01]  /*11220*/  @!P2 IMAD.MOV R25, RZ, RZ, -R25 ;  /* 0x000000ffff19a224 */ /* 0x000fe200078e0a19 */
[C---:B------:R-:W-:Y:S01]  /*11230*/  ISETP.GT.U32.AND P2, PT, R57.reuse, R4, PT ;  /* 0x000000043900720c */ /* 0x040fe20003f44070 */
[----:B------:R-:W-:Y:S01]  /*11240*/  @!P4 IMAD.MOV R12, RZ, RZ, -R12 ;  /* 0x000000ffff0cc224 */ /* 0x000fe200078e0a0c */
[----:B------:R-:W-:Y:S01]  /*11250*/  ISETP.GT.U32.AND P6, PT, R57, R8, PT ;  /* 0x000000083900720c */ /* 0x000fe20003fc4070 */
[----:B------:R-:W-:Y:S01]  /*11260*/  @!P3 IMAD.MOV R10, RZ, RZ, -R10 ;  /* 0x000000ffff0ab224 */ /* 0x000fe200078e0a0a */
[----:B------:R-:W-:-:S02]  /*11270*/  ISETP.GE.AND P3, PT, R52, RZ, PT ;  /* 0x000000ff3400720c */ /* 0x000fc40003f66270 */
[----:B------:R-:W-:Y:S04]  /*11280*/  STL [R1+0x68], R12 ;  /* 0x0000680c01007387 */ /* 0x000fe80000100800 */
[----:B------:R0:W-:Y:S04]  /*11290*/  STL [R1+0x6c], R10 ;  /* 0x00006c0a01007387 */ /* 0x0001e80000100800 */
[----:B------:R-:W5:Y:S01]  /*112a0*/  LDL.LU R52, [R1+0x634] ;  /* 0x0006340001347983 */ /* 0x000f620000300800 */
[--C-:B------:R-:W-:Y:S01]  /*112b0*/  @!P2 IMAD.IADD R4, R4, 0x1, -R57.reuse ;  /* 0x000000010404a824 */ /* 0x100fe200078e0a39 */
[----:B------:R-:W-:Y:S01]  /*112c0*/  IABS R49, R54 ;  /* 0x0000003600317213 */ /* 0x000fe20000000000 */
[----:B------:R-:W-:Y:S01]  /*112d0*/  @!P6 IMAD.IADD R8, R8, 0x1, -R57 ;  /* 0x000000010808e824 */ /* 0x000fe200078e0a39 */
[----:B------:R-:W-:-:S02]  /*112e0*/  ISETP.GE.AND P2, PT, R54, RZ, PT ;  /* 0x000000ff3600720c */ /* 0x000fc40003f46270 */
[----:B------:R-:W-:Y:S01]  /*112f0*/  IABS R14, R48 ;  /* 0x00000030000e7213 */ /* 0x000fe20000000000 */
[----:B------:R-:W5:Y:S01]  /*11300*/  LDL.LU R54, [R1+0x638] ;  /* 0x0006380001367983 */ /* 0x000f620000300800 */
[----:B------:R-:W-:-:S03]  /*11310*/  ISETP.GE.AND P6, PT, R48, RZ, PT ;  /* 0x000000ff3000720c */ /* 0x000fc60003fc6270 */
[----:B------:R-:W5:Y:S01]  /*11320*/  LDL.LU R48, [R1+0x63c] ;  /* 0x00063c0001307983 */ /* 0x000f620000300800 */
[----:B------:R-:W-:Y:S02]  /*11330*/  IABS R11, R60 ;  /* 0x0000003c000b7213 */ /* 0x000fe40000000000 */
[----:B------:R-:W-:-:S03]  /*11340*/  ISETP.GT.U32.AND P5, PT, R57, R5, PT ;  /* 0x000000053900720c */ /* 0x000fc60003fa4070 */
[----:B------:R-:W-:-:S04]  /*11350*/  IMAD.HI.U32 R6, R0, R11, RZ ;  /* 0x0000000b00067227 */ /* 0x000fc800078e00ff */
[----:B------:R-:W-:Y:S02]  /*11360*/  IMAD.MOV R6, RZ, RZ, -R6 ;  /* 0x000000ffff067224 */ /* 0x000fe400078e0a06 */
[----:B-1----:R-:W-:-:S04]  /*11370*/  IMAD.HI.U32 R7, R0, R14, RZ ;  /* 0x0000000e00077227 */ /* 0x002fc800078e00ff */
[C---:B------:R-:W-:Y:S02]  /*11380*/  IMAD R11, R57.reuse, R6, R11 ;  /* 0x00000006390b7224 */ /* 0x040fe400078e020b */
[----:B0-----:R-:W-:Y:S02]  /*11390*/  IMAD.MOV.U32 R10, RZ, RZ, R4 ;  /* 0x000000ffff0a7224 */ /* 0x001fe400078e0004 */
[----:B------:R-:W-:Y:S02]  /*113a0*/  IMAD.MOV R7, RZ, RZ, -R7 ;  /* 0x000000ffff077224 */ /* 0x000fe400078e0a07 */
[----:B------:R-:W-:Y:S01]  /*113b0*/  @!P1 IMAD.MOV R10, RZ, RZ, -R10 ;  /* 0x000000ffff0a9224 */ /* 0x000fe200078e0a0a */
[----:B------:R-:W-:Y:S01]  /*113c0*/  ISETP.GT.U32.AND P1, PT, R57, R11, PT ;  /* 0x0000000b3900720c */ /* 0x000fe20003f24070 */
[----:B------:R-:W-:Y:S02]  /*113d0*/  @!P5 IMAD.IADD R5, R5, 0x1, -R57 ;  /* 0x000000010505d824 */ /* 0x000fe400078e0a39 */
[----:B------:R-:W-:-:S02]  /*113e0*/  IMAD R14, R57, R7, R14 ;  /* 0x00000007390e7224 */ /* 0x000fc400078e020e */
[----:B------:R-:W-:-:S04]  /*113f0*/  IMAD.MOV.U32 R7, RZ, RZ, R5 ;  /* 0x000000ffff077224 */ /* 0x000fc800078e0005 */
[----:B------:R-:W-:-:S04]  /*11400*/  @!P0 IMAD.MOV R7, RZ, RZ, -R7 ;  /* 0x000000ffff078224 */ /* 0x000fc800078e0a07 */
[----:B------:R-:W-:Y:S01]  /*11410*/  @!P1 IMAD.IADD R11, R11, 0x1, -R57 ;  /* 0x000000010b0b9824 */ /* 0x000fe200078e0a39 */
[----:B------:R-:W-:Y:S04]  /*11420*/  STL [R1+0x74], R7 ;  /* 0x0000740701007387 */ /* 0x000fe80000100800 */
[----:B------:R0:W-:Y:S01]  /*11430*/  STL [R1+0x70], R10 ;  /* 0x0000700a01007387 */ /* 0x0001e20000100800 */
[----:B------:R-:W-:-:S04]  /*11440*/  IMAD.HI.U32 R17, R0, R49, RZ ;  /* 0x0000003100117227 */ /* 0x000fc800078e00ff */
[----:B------:R-:W-:-:S04]  /*11450*/  IMAD.MOV R17, RZ, RZ, -R17 ;  /* 0x000000ffff117224 */ /* 0x000fc800078e0a11 */
[----:B------:R-:W-:Y:S01]  /*11460*/  IMAD R49, R57, R17, R49 ;  /* 0x0000001139317224 */ /* 0x000fe200078e0231 */
[----:B--2---:R-:W-:Y:S02]  /*11470*/  IABS R6, R53 ;  /* 0x0000003500067213 */ /* 0x004fe40000000000 */
[----:B------:R-:W-:Y:S02]  /*11480*/  ISETP.GE.AND P1, PT, R53, RZ, PT ;  /* 0x000000ff3500720c */ /* 0x000fe40003f26270 */
[----:B------:R-:W2:Y:S01]  /*11490*/  LDL.LU R53, [R1+0x640] ;  /* 0x0006400001357983 */ /* 0x000ea20000300800 */
[C---:B------:R-:W-:Y:S02]  /*114a0*/  ISETP.GT.U32.AND P4, PT, R57.reuse, R49, PT ;  /* 0x000000313900720c */ /* 0x040fe40003f84070 */
[----:B------:R-:W-:Y:S01]  /*114b0*/  ISETP.GT.U32.AND P5, PT, R57, R14, PT ;  /* 0x0000000e3900720c */ /* 0x000fe20003fa4070 */
[----:B------:R-:W2:Y:S01]  /*114c0*/  LDL.LU R59, [R1+0x644] ;  /* 0x00064400013b7983 */ /* 0x000ea20000300800 */
[----:B----4-:R-:W-:-:S09]  /*114d0*/  IABS R2, R51 ;  /* 0x0000003300027213 */ /* 0x010fd20000000000 */
[--C-:B------:R-:W-:Y:S01]  /*114e0*/  @!P4 IMAD.IADD R49, R49, 0x1, -R57.reuse ;  /* 0x000000013131c824 */ /* 0x100fe200078e0a39 */
[----:B------:R-:W-:Y:S01]  /*114f0*/  ISETP.GT.U32.AND P4, PT, R57, R8, PT ;  /* 0x000000083900720c */ /* 0x000fe20003f84070 */
[----:B------:R-:W-:Y:S02]  /*11500*/  @!P5 IMAD.IADD R14, R14, 0x1, -R57 ;  /* 0x000000010e0ed824 */ /* 0x000fe400078e0a39 */
[----:B------:R-:W-:-:S03]  /*11510*/  IMAD.HI.U32 R5, R0, R2, RZ ;  /* 0x0000000200057227 */ /* 0x000fc600078e00ff */
[C---:B------:R-:W-:Y:S01]  /*11520*/  ISETP.GT.U32.AND P0, PT, R57.reuse, R14, PT ;  /* 0x0000000e3900720c */ /* 0x040fe20003f04070 */
[----:B------:R-:W-:Y:S01]  /*11530*/  IMAD.MOV R5, RZ, RZ, -R5 ;  /* 0x000000ffff057224 */ /* 0x000fe200078e0a05 */
[----:B------:R-:W-:-:S03]  /*11540*/  ISETP.GT.U32.AND P5, PT, R57, R49, PT ;  /* 0x000000313900720c */ /* 0x000fc60003fa4070 */
[----:B------:R-:W-:Y:S02]  /*11550*/  IMAD R2, R57, R5, R2 ;  /* 0x0000000539027224 */ /* 0x000fe400078e0202 */
[----:B------:R-:W-:-:S04]  /*11560*/  @!P4 IMAD.IADD R8, R8, 0x1, -R57 ;  /* 0x000000010808c824 */ /* 0x000fc800078e0a39 */
[----:B0-----:R-:W-:Y:S02]  /*11570*/  IMAD.MOV.U32 R10, RZ, RZ, R8 ;  /* 0x000000ffff0a7224 */ /* 0x001fe400078e0008 */
[----:B------:R-:W-:Y:S01]  /*11580*/  @!P0 IMAD.IADD R14, R14, 0x1, -R57 ;  /* 0x000000010e0e8824 */ /* 0x000fe200078e0a39 */
[----:B------:R-:W-:Y:S02]  /*11590*/  ISETP.GT.U32.AND P0, PT, R57, R2, PT ;  /* 0x000000023900720c */ /* 0x000fe40003f04070 */
[----:B---3--:R-:W-:Y:S01]  /*115a0*/  IABS R7, R61 ;  /* 0x0000003d00077213 */ /* 0x008fe20000000000 */
[----:B------:R-:W-:-:S04]  /*115b0*/  @!P3 IMAD.MOV R10, RZ, RZ, -R10 ;  /* 0x000000ffff0ab224 */ /* 0x000fc800078e0a0a */
[----:B------:R-:W-:-:S04]  /*115c0*/  IMAD.HI.U32 R5, R0, R7, RZ ;  /* 0x0000000700057227 */ /* 0x000fc800078e00ff */
[----:B------:R-:W-:Y:S01]  /*115d0*/  @!P5 IMAD.IADD R49, R49, 0x1, -R57 ;  /* 0x000000013131d824 */ /* 0x000fe200078e0a39 */
[----:B------:R-:W-:Y:S01]  /*115e0*/  ISETP.GE.AND P5, PT, R51, RZ, PT ;  /* 0x000000ff3300720c */ /* 0x000fe20003fa6270 */
[----:B------:R-:W-:Y:S01]  /*115f0*/  IMAD.MOV R5, RZ, RZ, -R5 ;  /* 0x000000ffff057224 */ /* 0x000fe200078e0a05 */
[----:B------:R-:W3:Y:S03]  /*11600*/  LDL.LU R51, [R1+0x648] ;  /* 0x0006480001337983 */ /* 0x000ee60000300800 */
[C---:B------:R-:W-:Y:S01]  /*11610*/  IMAD R7, R57.reuse, R5, R7 ;  /* 0x0000000539077224 */ /* 0x040fe200078e0207 */
[----:B------:R0:W-:Y:S01]  /*11620*/  STL [R1+0x64], R10 ;  /* 0x0000640a01007387 */ /* 0x0001e20000100800 */
[----:B------:R-:W-:Y:S02]  /*11630*/  IMAD.MOV.U32 R4, RZ, RZ, R6 ;  /* 0x000000ffff047224 */ /* 0x000fe400078e0006 */
[----:B------:R-:W-:Y:S01]  /*11640*/  @!P0 IMAD.IADD R2, R2, 0x1, -R57 ;  /* 0x0000000102028824 */ /* 0x000fe200078e0a39 */
[----:B------:R-:W-:Y:S01]  /*11650*/  ISETP.GT.U32.AND P0, PT, R57, R11, PT ;  /* 0x0000000b3900720c */ /* 0x000fe20003f04070 */
[----:B0-----:R-:W-:-:S04]  /*11660*/  IMAD.MOV.U32 R10, RZ, RZ, R14 ;  /* 0x000000ffff0a7224 */ /* 0x001fc800078e000e */
[----:B------:R-:W-:Y:S01]  /*11670*/  @!P6 IMAD.MOV R10, RZ, RZ, -R10 ;  /* 0x000000ffff0ae224 */ /* 0x000fe200078e0a0a */
[----:B-----5:R-:W-:Y:S02]  /*11680*/  IABS R6, R52 ;  /* 0x0000003400067213 */ /* 0x020fe40000000000 */
[C---:B------:R-:W-:Y:S02]  /*11690*/  ISETP.GT.U32.AND P6, PT, R57.reuse, R7, PT ;  /* 0x000000073900720c */ /* 0x040fe40003fc4070 */
[----:B------:R-:W-:Y:S01]  /*116a0*/  ISETP.GT.U32.AND P3, PT, R57, R2, PT ;  /* 0x000000023900720c */ /* 0x000fe20003f64070 */
[----:B------:R-:W-:Y:S01]  /*116b0*/  IMAD.HI.U32 R8, R0, R6, RZ ;  /* 0x0000000600087227 */ /* 0x000fe200078e00ff */
[----:B------:R-:W-:-:S03]  /*116c0*/  ISETP.GE.AND P4, PT, R60, RZ, PT ;  /* 0x000000ff3c00720c */ /* 0x000fc60003f86270 */
[----:B------:R-:W-:Y:S01]  /*116d0*/  IMAD.MOV R8, RZ, RZ, -R8 ;  /* 0x000000ffff087224 */ /* 0x000fe200078e0a08 */
[----:B------:R-:W-:Y:S01]  /*116e0*/  IABS R5, R48 ;  /* 0x0000003000057213 */ /* 0x000fe20000000000 */
[--C-:B------:R-:W-:Y:S02]  /*116f0*/  @!P0 IMAD.IADD R11, R11, 0x1, -R57.reuse ;  /* 0x000000010b0b8824 */ /* 0x100fe400078e0a39 */
[----:B------:R-:W-:Y:S02]  /*11700*/  IMAD R6, R57, R8, R6 ;  /* 0x0000000839067224 */ /* 0x000fe400078e0206 */
[--C-:B------:R-:W-:Y:S02]  /*11710*/  @!P6 IMAD.IADD R7, R7, 0x1, -R57.reuse ;  /* 0x000000010707e824 */ /* 0x100fe400078e0a39 */
[----:B------:R-:W-:Y:S01]  /*11720*/  IMAD.HI.U32 R8, R0, R5, RZ ;  /* 0x0000000500087227 */ /* 0x000fe200078e00ff */
[----:B------:R0:W-:Y:S02]  /*11730*/  STL [R1+0x60], R10 ;  /* 0x0000600a01007387 */ /* 0x0001e40000100800 */
[----:B------:R-:W-:Y:S01]  /*11740*/  ISETP.GT.U32.AND P6, PT, R57, R7, PT ;  /* 0x000000073900720c */ /* 0x000fe20003fc4070 */
[----:B------:R-:W-:Y:S01]  /*11750*/  IMAD.MOV R8, RZ, RZ, -R8 ;  /* 0x000000ffff087224 */ /* 0x000fe200078e0a08 */
[----:B------:R-:W4:Y:S01]  /*11760*/  LDL.LU R30, [R1+0x64c] ;  /* 0x00064c00011e7983 */ /* 0x000f220000300800 */
[----:B------:R-:W-:-:S02]  /*11770*/  @!P3 IMAD.IADD R2, R2, 0x1, -R57 ;  /* 0x000000010202b824 */ /* 0x000fc400078e0a39 */
[----:B0-----:R-:W-:Y:S02]  /*11780*/  IMAD.MOV.U32 R10, RZ, RZ, R11 ;  /* 0x000000ffff0a7224 */ /* 0x001fe400078e000b */
[----:B------:R-:W-:Y:S02]  /*11790*/  IMAD R5, R57, R8, R5 ;  /* 0x0000000839057224 */ /* 0x000fe400078e0205 */
[----:B------:R-:W-:Y:S02]  /*117a0*/  @!P4 IMAD.MOV R10, RZ, RZ, -R10 ;  /* 0x000000ffff0ac224 */ /* 0x000fe400078e0a0a */
[----:B------:R-:W-:-:S03]  /*117b0*/  IMAD.MOV.U32 R8, RZ, RZ, R2 ;  /* 0x000000ffff087224 */ /* 0x000fc600078e0002 */
[----:B------:R0:W-:Y:S01]  /*117c0*/  STL [R1+0x58], R10 ;  /* 0x0000580a01007387 */ /* 0x0001e20000100800 */
[----:B------:R-:W-:-:S03]  /*117d0*/  @!P5 IMAD.MOV R8, RZ, RZ, -R8 ;  /* 0x000000ffff08d224 */ /* 0x000fc600078e0a08 */
[----:B------:R-:W5:Y:S01]  /*117e0*/  LDL.LU R60, [R1+0x650] ;  /* 0x00065000013c7983 */ /* 0x000f620000300800 */
[----:B------:R-:W-:Y:S01]  /*117f0*/  @!P6 IMAD.IADD R7, R7, 0x1, -R57 ;  /* 0x000000010707e824 */ /* 0x000fe200078e0a39 */
[----:B------:R-:W-:Y:S01]  /*11800*/  IABS R28, R54 ;  /* 0x00000036001c7213 */ /* 0x000fe20000000000 */
[----:B------:R-:W-:Y:S01]  /*11810*/  IMAD.HI.U32 R17, R0, R4, RZ ;  /* 0x0000000400117227 */ /* 0x000fe200078e00ff */
[----:B------:R1:W-:Y:S01]  /*11820*/  STL [R1+0x5c], R8 ;  /* 0x00005c0801007387 */ /* 0x0003e20000100800 */
[----:B------:R-:W-:-:S03]  /*11830*/  ISETP.GE.AND P6, PT, R54, RZ, PT ;  /* 0x000000ff3600720c */ /* 0x000fc60003fc6270 */
[----:B------:R-:W5:Y:S01]  /*11840*/  LDL.LU R54, [R1+0x654] ;  /* 0x0006540001367983 */ /* 0x000f620000300800 */
[----:B------:R-:W-:Y:S01]  /*11850*/  IMAD.MOV R17, RZ, RZ, -R17 ;  /* 0x000000ffff117224 */ /* 0x000fe200078e0a11 */
[----:B------:R-:W-:Y:S02]  /*11860*/  ISETP.GE.AND P0, PT, R61, RZ, PT ;  /* 0x000000ff3d00720c */ /* 0x000fe40003f06270 */
[----:B------:R-:W5:Y:S01]  /*11870*/  LDL.LU R61, [R1+0x658] ;  /* 0x00065800013d7983 */ /* 0x000f620000300800 */
[----:B------:R-:W-:Y:S02]  /*11880*/  IMAD R4, R57, R17, R4 ;  /* 0x0000001139047224 */ /* 0x000fe400078e0204 */
[----:B------:R-:W-:-:S03]  /*11890*/  @!P2 IMAD.MOV R49, RZ, RZ, -R49 ;  /* 0x000000ffff31a224 */ /* 0x000fc600078e0a31 */
[----:B------:R-:W-:Y:S01]  /*118a0*/  ISETP.GT.U32.AND P2, PT, R57, R4, PT ;  /* 0x000000043900720c */ /* 0x000fe20003f44070 */
[----:B------:R-:W-:-:S12]  /*118b0*/  IMAD.HI.U32 R14, R0, R28, RZ ;  /* 0x0000001c000e7227 */ /* 0x000fd800078e00ff */
[----:B------:R-:W-:-:S05]  /*118c0*/  @!P2 IMAD.IADD R4, R4, 0x1, -R57 ;  /* 0x000000010404a824 */ /* 0x000fca00078e0a39 */
[----:B------:R-:W-:Y:S01]  /*118d0*/  ISETP.GT.U32.AND P4, PT, R57, R4, PT ;  /* 0x000000043900720c */ /* 0x000fe20003f84070 */
[----:B------:R-:W-:-:S04]  /*118e0*/  IMAD.MOV R14, RZ, RZ, -R14 ;  /* 0x000000ffff0e7224 */ /* 0x000fc800078e0a0e */
[----:B------:R-:W-:-:S05]  /*118f0*/  IMAD R28, R57, R14, R28 ;  /* 0x0000000e391c7224 */ /* 0x000fca00078e021c */
[----:B------:R-:W-:-:S03]  /*11900*/  ISETP.GT.U32.AND P5, PT, R57, R28, PT ;  /* 0x0000001c3900720c */ /* 0x000fc60003fa4070 */
[----:B------:R-:W-:Y:S01]  /*11910*/  @!P4 IMAD.IADD R4, R4, 0x1, -R57 ;  /* 0x000000010404c824 */ /* 0x000fe200078e0a39 */
[----:B------:R-:W-:-:S03]  /*11920*/  ISETP.GT.U32.AND P4, PT, R57, R5, PT ;  /* 0x000000053900720c */ /* 0x000fc60003f84070 */
[----:B0-----:R-:W-:Y:S02]  /*11930*/  IMAD.MOV.U32 R10, RZ, RZ, R4 ;  /* 0x000000ffff0a7224 */ /* 0x001fe400078e0004 */
[----:B------:R-:W-:Y:S02]  /*11940*/  @!P0 IMAD.MOV R7, RZ, RZ, -R7 ;  /* 0x000000ffff078224 */ /* 0x000fe400078e0a07 */
[----:B------:R-:W-:Y:S01]  /*11950*/  @!P1 IMAD.MOV R10, RZ, RZ, -R10 ;  /* 0x000000ffff0a9224 */ /* 0x000fe200078e0a0a */
[----:B------:R-:W-:Y:S01]  /*11960*/  ISETP.GE.AND P2, PT, R52, RZ, PT ;  /* 0x000000ff3400720c */ /* 0x000fe20003f46270 */
[--C-:B------:R-:W-:Y:S01]  /*11970*/  @!P5 IMAD.IADD R28, R28, 0x1, -R57.reuse ;  /* 0x000000011c1cd824 */ /* 0x100fe200078e0a39 */
[----:B------:R-:W-:Y:S02]  /*11980*/  ISETP.GE.AND P5, PT, R48, RZ, PT ;  /* 0x000000ff3000720c */ /* 0x000fe40003fa6270 */
[----:B------:R-:W-:Y:S01]  /*11990*/  STL [R1+0x50], R10 ;  /* 0x0000500a01007387 */ /* 0x000fe20000100800 */
[----:B------:R-:W-:-:S03]  /*119a0*/  @!P4 IMAD.IADD R5, R5, 0x1, -R57 ;  /* 0x000000010505c824 */ /* 0x000fc600078e0a39 */
[----:B------:R0:W-:Y:S04]  /*119b0*/  STL [R1+0x44], R7 ;  /* 0x0000440701007387 */ /* 0x0001e80000100800 */
[----:B------:R-:W5:Y:S01]  /*119c0*/  LDL.LU R48, [R1+0x65c] ;  /* 0x00065c0001307983 */ /* 0x000f620000300800 */
[----:B--2---:R-:W-:Y:S02]  /*119d0*/  IABS R52, R53 ;  /* 0x0000003500347213 */ /* 0x004fe40000000000 */
[----:B------:R-:W-:Y:S02]  /*119e0*/  ISETP.GE.AND P4, PT, R53, RZ, PT ;  /* 0x000000ff3500720c */ /* 0x000fe40003f86270 */
[----:B------:R-:W2:Y:S01]  /*119f0*/  LDL.LU R53, [R1+0x660] ;  /* 0x0006600001357983 */ /* 0x000ea20000300800 */
[----:B------:R-:W-:Y:S01]  /*11a00*/  ISETP.GT.U32.AND P3, PT, R57, R6, PT ;  /* 0x000000063900720c */ /* 0x000fe20003f64070 */
[----:B------:R-:W-:Y:S01]  /*11a10*/  IMAD.HI.U32 R2, R0, R52, RZ ;  /* 0x0000003400027227 */ /* 0x000fe200078e00ff */
[----:B------:R-:W-:-:S03]  /*11a20*/  IABS R14, R59 ;  /* 0x0000003b000e7213 */ /* 0x000fc60000000000 */
[----:B------:R-:W-:-:S08]  /*11a30*/  IMAD.MOV R2, RZ, RZ, -R2 ;  /* 0x000000ffff027224 */ /* 0x000fd000078e0a02 */
[----:B------:R-:W-:-:S05]  /*11a40*/  @!P3 IMAD.IADD R6, R6, 0x1, -R57 ;  /* 0x000000010606b824 */ /* 0x000fca00078e0a39 */
[C---:B------:R-:W-:Y:S01]  /*11a50*/  ISETP.GT.U32.AND P3, PT, R57.reuse, R6, PT ;  /* 0x000000063900720c */ /* 0x040fe20003f64070 */
[C---:B------:R-:W-:Y:S02]  /*11a60*/  IMAD R52, R57.reuse, R2, R52 ;  /* 0x0000000239347224 */ /* 0x040fe400078e0234 */
[----:B------:R-:W-:Y:S01]  /*11a70*/  IMAD.HI.U32 R2, R0, R14, RZ ;  /* 0x0000000e00027227 */ /* 0x000fe200078e00ff */
[----:B------:R-:W-:-:S03]  /*11a80*/  ISETP.GT.U32.AND P1, PT, R57, R28, PT ;  /* 0x0000001c3900720c */ /* 0x000fc60003f24070 */
[----:B------:R-:W-:-:S04]  /*11a90*/  IMAD.MOV R2, RZ, RZ, -R2 ;  /* 0x000000ffff027224 */ /* 0x000fc800078e0a02 */
[----:B------:R-:W-:Y:S02]  /*11aa0*/  IMAD R14, R57, R2, R14 ;  /* 0x00000002390e7224 */ /* 0x000fe400078e020e */
[----:B------:R-:W-:-:S04]  /*11ab0*/  @!P3 IMAD.IADD R6, R6, 0x1, -R57 ;  /* 0x000000010606b824 */ /* 0x000fc800078e0a39 */
[----:B------:R-:W-:Y:S01]  /*11ac0*/  @!P2 IMAD.MOV R6, RZ, RZ, -R6 ;  /* 0x000000ffff06a224 */ /* 0x000fe200078e0a06 */
[----:B---3--:R-:W-:-:S05]  /*11ad0*/  IABS R46, R51 ;  /* 0x00000033002e7213 */ /* 0x008fca0000000000 */
[----:B-1----:R-:W-:-:S04]  /*11ae0*/  IMAD.HI.U32 R8, R0, R46, RZ ;  /* 0x0000002e00087227 */ /* 0x002fc800078e00ff */
[----:B------:R-:W-:Y:S01]  /*11af0*/  IMAD.MOV R4, RZ, RZ, -R8 ;  /* 0x000000ffff047224 */ /* 0x000fe200078e0a08 */
[----:B------:R-:W-:-:S03]  /*11b00*/  ISETP.GT.U32.AND P2, PT, R57, R14, PT ;  /* 0x0000000e3900720c */ /* 0x000fc60003f44070 */
[----:B------:R-:W-:Y:S02]  /*11b10*/  IMAD R46, R57, R4, R46 ;  /* 0x00000004392e7224 */ /* 0x000fe400078e022e */
[----:B------:R-:W-:-:S03]  /*11b20*/  @!P1 IMAD.IADD R28, R28, 0x1, -R57 ;  /* 0x000000011c1c9824 */ /* 0x000fc600078e0a39 */
[C---:B------:R-:W-:Y:S02]  /*11b30*/  ISETP.GT.U32.AND P1, PT, R57.reuse, R46, PT ;  /* 0x0000002e3900720c */ /* 0x040fe40003f24070 */
[----:B------:R-:W-:-:S03]  /*11b40*/  ISETP.GT.U32.AND P3, PT, R57, R52, PT ;  /* 0x000000343900720c */ /* 0x000fc60003f64070 */
[--C-:B------:R-:W-:Y:S01]  /*11b50*/  @!P2 IMAD.IADD R14, R14, 0x1, -R57.reuse ;  /* 0x000000010e0ea824 */ /* 0x100fe200078e0a39 */
[----:B------:R1:W-:Y:S07]  /*11b60*/  STL [R1+0x48], R6 ;  /* 0x0000480601007387 */ /* 0x0003ee0000100800 */
[----:B------:R-:W-:Y:S01]  /*11b70*/  @!P1 IMAD.IADD R46, R46, 0x1, -R57 ;  /* 0x000000012e2e9824 */ /* 0x000fe200078e0a39 */
[----:B------:R-:W-:Y:S02]  /*11b80*/  ISETP.GT.U32.AND P1, PT, R57, R14, PT ;  /* 0x0000000e3900720c */ /* 0x000fe40003f24070 */
[----:B----4-:R-:W-:-:S05]  /*11b90*/  IABS R20, R30 ;  /* 0x0000001e00147213 */ /* 0x010fca0000000000 */
[----:B------:R-:W-:-:S04]  /*11ba0*/  IMAD.HI.U32 R2, R0, R20, RZ ;  /* 0x0000001400027227 */ /* 0x000fc800078e00ff */
[----:B------:R-:W-:Y:S01]  /*11bb0*/  IMAD.MOV R2, RZ, RZ, -R2 ;  /* 0x000000ffff027224 */ /* 0x000fe200078e0a02 */
[----:B-----5:R-:W-:-:S03]  /*11bc0*/  IABS R33, R60 ;  /* 0x0000003c00217213 */ /* 0x020fc60000000000 */
[----:B------:R-:W-:Y:S02]  /*11bd0*/  IMAD R20, R57, R2, R20 ;  /* 0x0000000239147224 */ /* 0x000fe400078e0214 */
[----:B------:R-:W-:Y:S01]  /*11be0*/  IMAD.HI.U32 R4, R0, R33, RZ ;  /* 0x0000002100047227 */ /* 0x000fe200078e00ff */
[----:B0-----:R-:W-:-:S03]  /*11bf0*/  IABS R7, R54 ;  /* 0x0000003600077213 */ /* 0x001fc60000000000 */
[----:B------:R-:W-:Y:S01]  /*11c00*/  IMAD.MOV R4, RZ, RZ, -R4 ;  /* 0x000000ffff047224 */ /* 0x000fe200078e0a04 */
[----:B------:R-:W-:Y:S01]  /*11c10*/  ISETP.GE.AND P2, PT, R51, RZ, PT ;  /* 0x000000ff3300720c */ /* 0x000fe20003f46270 */
[----:B------:R-:W-:Y:S01]  /*11c20*/  @!P3 IMAD.IADD R52, R52, 0x1, -R57 ;  /* 0x000000013434b824 */ /* 0x000fe200078e0a39 */
[----:B------:R-:W3:Y:S01]  /*11c30*/  LDL.LU R51, [R1+0x664] ;  /* 0x0006640001337983 */ /* 0x000ee20000300800 */
[----:B------:R-:W-:Y:S01]  /*11c40*/  IMAD.HI.U32 R2, R0, R7, RZ ;  /* 0x0000000700027227 */ /* 0x000fe200078e00ff */
[C---:B------:R-:W-:Y:S02]  /*11c50*/  ISETP.GT.U32.AND P3, PT, R57.reuse, R5, PT ;  /* 0x000000053900720c */ /* 0x040fe40003f64070 */
[----:B------:R-:W-:Y:S01]  /*11c60*/  IABS R43, R61 ;  /* 0x0000003d002b7213 */ /* 0x000fe20000000000 */
[----:B------:R-:W-:Y:S02]  /*11c70*/  IMAD R33, R57, R4, R33 ;  /* 0x0000000439217224 */ /* 0x000fe400078e0221 */
[----:B------:R-:W-:-:S02]  /*11c80*/  IMAD.MOV R2, RZ, RZ, -R2 ;  /* 0x000000ffff027224 */ /* 0x000fc400078e0a02 */
[----:B------:R-:W-:Y:S01]  /*11c90*/  @!P1 IMAD.IADD R14, R14, 0x1, -R57 ;  /* 0x000000010e0e9824 */ /* 0x000fe200078e0a39 */
[C---:B------:R-:W-:Y:S01]  /*11ca0*/  ISETP.GT.U32.AND P1, PT, R57.reuse, R33, PT ;  /* 0x000000213900720c */ /* 0x040fe20003f24070 */
[C---:B------:R-:W-:Y:S02]  /*11cb0*/  IMAD R7, R57.reuse, R2, R7 ;  /* 0x0000000239077224 */ /* 0x040fe400078e0207 */
[----:B------:R-:W-:Y:S01]  /*11cc0*/  IMAD.HI.U32 R2, R0, R43, RZ ;  /* 0x0000002b00027227 */ /* 0x000fe200078e00ff */
[----:B------:R-:W-:-:S03]  /*11cd0*/  ISETP.GT.U32.AND P0, PT, R57, R52, PT ;  /* 0x000000343900720c */ /* 0x000fc60003f04070 */
[----:B------:R-:W-:Y:S02]  /*11ce0*/  IMAD.MOV R2, RZ, RZ, -R2 ;  /* 0x000000ffff027224 */ /* 0x000fe400078e0a02 */
[----:B------:R-:W-:Y:S01]  /*11cf0*/  @!P3 IMAD.IADD R5, R5, 0x1, -R57 ;  /* 0x000000010505b824 */ /* 0x000fe200078e0a39 */
[C---:B------:R-:W-:Y:S01]  /*11d00*/  ISETP.GT.U32.AND P3, PT, R57.reuse, R20, PT ;  /* 0x000000143900720c */ /* 0x040fe20003f64070 */
[----:B------:R-:W-:Y:S02]  /*11d10*/  IMAD R43, R57, R2, R43 ;  /* 0x00000002392b7224 */ /* 0x000fe400078e022b */
[----:B------:R-:W-:-:S03]  /*11d20*/  @!P1 IMAD.IADD R33, R33, 0x1, -R57 ;  /* 0x0000000121219824 */ /* 0x000fc600078e0a39 */
[----:B------:R-:W-:Y:S01]  /*11d30*/  ISETP.GT.U32.AND P1, PT, R57, R43, PT ;  /* 0x0000002b3900720c */ /* 0x000fe20003f24070 */
[--C-:B------:R-:W-:Y:S01]  /*11d40*/  @!P0 IMAD.IADD R52, R52, 0x1, -R57.reuse ;  /* 0x0000000134348824 */ /* 0x100fe200078e0a39 */
[----:B------:R-:W-:Y:S01]  /*11d50*/  ISETP.GE.AND P0, PT, R59, RZ, PT ;  /* 0x000000ff3b00720c */ /* 0x000fe20003f06270 */
[----:B------:R-:W-:Y:S01]  /*11d60*/  @!P6 IMAD.MOV R28, RZ, RZ, -R28 ;  /* 0x000000ffff1ce224 */ /* 0x000fe200078e0a1c */
[----:B------:R-:W4:Y:S03]  /*11d70*/  LDL.LU R59, [R1+0x668] ;  /* 0x00066800013b7983 */ /* 0x000f260000300800 */
[----:B------:R-:W-:Y:S02]  /*11d80*/  @!P3 IMAD.IADD R20, R20, 0x1, -R57 ;  /* 0x000000011414b824 */ /* 0x000fe400078e0a39 */
[----:B------:R-:W-:-:S03]  /*11d90*/  @!P5 IMAD.MOV R5, RZ, RZ, -R5 ;  /* 0x000000ffff05d224 */ /* 0x000fc600078e0a05 */
[----:B------:R-:W-:Y:S01]  /*11da0*/  ISETP.GT.U32.AND P6, PT, R57, R20, PT ;  /* 0x000000143900720c */ /* 0x000fe20003fc4070 */
[----:B------:R-:W-:Y:S01]  /*11db0*/  @!P1 IMAD.IADD R43, R43, 0x1, -R57 ;  /* 0x000000012b2b9824 */ /* 0x000fe200078e0a39 */
[----:B------:R-:W-:Y:S01]  /*11dc0*/  ISETP.GE.AND P5, PT, R30, RZ, PT ;  /* 0x000000ff1e00720c */ /* 0x000fe20003fa6270 */
[----:B------:R-:W-:-:S03]  /*11dd0*/  @!P0 IMAD.MOV R14, RZ, RZ, -R14 ;  /* 0x000000ffff0e8224 */ /* 0x000fc600078e0a0e */
[----:B------:R-:W-:Y:S01]  /*11de0*/  ISETP.GT.U32.AND P0, PT, R57, R43, PT ;  /* 0x0000002b3900720c */ /* 0x000fe20003f04070 */
[----:B------:R0:W-:Y:S04]  /*11df0*/  STL [R1+0x40], R5 ;  /* 0x0000400501007387 */ /* 0x0001e80000100800 */
[----:B------:R-:W5:Y:S02]  /*11e00*/  LDL.LU R30, [R1+0x66c] ;  /* 0x00066c00011e7983 */ /* 0x000f640000300800 */
[--C-:B------:R-:W-:Y:S01]  /*11e10*/  @!P6 IMAD.IADD R20, R20, 0x1, -R57.reuse ;  /* 0x000000011414e824 */ /* 0x100fe200078e0a39 */
[----:B------:R-:W-:Y:S02]  /*11e20*/  ISETP.GE.AND P6, PT, R60, RZ, PT ;  /* 0x000000ff3c00720c */ /* 0x000fe40003fc6270 */
[----:B------:R-:W5:Y:S01]  /*11e30*/  LDL.LU R60, [R1+0x670] ;  /* 0x00067000013c7983 */ /* 0x000f620000300800 */
[----:B------:R-:W-:Y:S01]  /*11e40*/  @!P5 IMAD.MOV R20, RZ, RZ, -R20 ;  /* 0x000000ffff14d224 */ /* 0x000fe200078e0a14 */
[----:B------:R-:W-:Y:S01]  /*11e50*/  ISETP.GE.AND P5, PT, R61, RZ, PT ;  /* 0x000000ff3d00720c */ /* 0x000fe20003fa6270 */
[----:B------:R-:W-:Y:S01]  /*11e60*/  @!P0 IMAD.IADD R43, R43, 0x1, -R57 ;  /* 0x000000012b2b8824 */ /* 0x000fe200078e0a39 */
[----:B------:R-:W5:Y:S01]  /*11e70*/  LDL.LU R61, [R1+0x674] ;  /* 0x00067400013d7983 */ /* 0x000f620000300800 */
[----:B--2---:R-:W-:-:S02]  /*11e80*/  IABS R47, R53 ;  /* 0x00000035002f7213 */ /* 0x004fc40000000000 */
[----:B------:R-:W-:Y:S02]  /*11e90*/  ISETP.GE.AND P0, PT, R53, RZ, PT ;  /* 0x000000ff3500720c */ /* 0x000fe40003f06270 */
[----:B------:R-:W2:Y:S01]  /*11ea0*/  LDL.LU R53, [R1+0x678] ;  /* 0x0006780001357983 */ /* 0x000ea20000300800 */
[----:B------:R-:W-:Y:S02]  /*11eb0*/  ISETP.GT.U32.AND P3, PT, R57, R46, PT ;  /* 0x0000002e3900720c */ /* 0x000fe40003f64070 */
[----:B-1----:R-:W-:-:S05]  /*11ec0*/  IABS R6, R48 ;  /* 0x0000003000067213 */ /* 0x002fca0000000000 */
[----:B0-----:R-:W-:-:S06]  /*11ed0*/  IMAD.HI.U32 R5, R0, R6, RZ ;  /* 0x0000000600057227 */ /* 0x001fcc00078e00ff */
[----:B------:R-:W-:Y:S01]  /*11ee0*/  @!P3 IMAD.IADD R46, R46, 0x1, -R57 ;  /* 0x000000012e2eb824 */ /* 0x000fe200078e0a39 */
[----:B------:R-:W-:Y:S01]  /*11ef0*/  ISETP.GT.U32.AND P3, PT, R57, R7, PT ;  /* 0x000000073900720c */ /* 0x000fe20003f64070 */
[----:B------:R-:W-:-:S04]  /*11f00*/  IMAD.MOV R5, RZ, RZ, -R5 ;  /* 0x000000ffff057224 */ /* 0x000fc800078e0a05 */
[----:B------:R-:W-:Y:S02]  /*11f10*/  IMAD R6, R57, R5, R6 ;  /* 0x0000000539067224 */ /* 0x000fe400078e0206 */
[----:B------:R-:W-:-:S03]  /*11f20*/  @!P2 IMAD.MOV R46, RZ, RZ, -R46 ;  /* 0x000000ffff2ea224 */ /* 0x000fc600078e0a2e */
[----:B------:R-:W-:-:S03]  /*11f30*/  ISETP.GT.U32.AND P2, PT, R57, R6, PT ;  /* 0x000000063900720c */ /* 0x000fc60003f44070 */
[----:B------:R-:W-:Y:S02]  /*11f40*/  @!P3 IMAD.IADD R7, R7, 0x1, -R57 ;  /* 0x000000010707b824 */ /* 0x000fe400078e0a39 */
[----:B------:R-:W-:-:S03]  /*11f50*/  @!P4 IMAD.MOV R52, RZ, RZ, -R52 ;  /* 0x000000ffff34c224 */ /* 0x000fc600078e0a34 */
[----:B------:R-:W-:-:S05]  /*11f60*/  ISETP.GT.U32.AND P4, PT, R57, R7, PT ;  /* 0x000000073900720c */ /* 0x000fca0003f84070 */
[----:B------:R-:W-:-:S08]  /*11f70*/  @!P2 IMAD.IADD R6, R6, 0x1, -R57 ;  /* 0x000000010606a824 */ /* 0x000fd000078e0a39 */
[----:B------:R-:W-:Y:S01]  /*11f80*/  @!P4 IMAD.IADD R7, R7, 0x1, -R57 ;  /* 0x000000010707c824 */ /* 0x000fe200078e0a39 */
[----:B------:R-:W-:Y:S02]  /*11f90*/  ISETP.GE.AND P4, PT, R48, RZ, PT ;  /* 0x000000ff3000720c */ /* 0x000fe40003f86270 */
[----:B------:R-:W2:Y:S01]  /*11fa0*/  LDL.LU R48, [R1+0x67c] ;  /* 0x00067c0001307983 */ /* 0x000ea20000300800 */
[----:B------:R-:W-:Y:S01]  /*11fb0*/  @!P5 IMAD.MOV R43, RZ, RZ, -R43 ;  /* 0x000000ffff2bd224 */ /* 0x000fe200078e0a2b */
[----:B------:R-:W-:Y:S01]  /*11fc0*/  ISETP.GT.U32.AND P1, PT, R57, R33, PT ;  /* 0x000000213900720c */ /* 0x000fe20003f24070 */
[----:B------:R-:W-:-:S04]  /*11fd0*/  IMAD.HI.U32 R2, R0, R47, RZ ;  /* 0x0000002f00027227 */ /* 0x000fc800078e00ff */
[----:B------:R-:W-:Y:S01]  /*11fe0*/  IMAD.MOV R2, RZ, RZ, -R2 ;  /* 0x000000ffff027224 */ /* 0x000fe200078e0a02 */
[----:B---3--:R-:W-:-:S05]  /*11ff0*/  IABS R4, R51 ;  /* 0x0000003300047213 */ /* 0x008fca0000000000 */
[----:B------:R-:W-:-:S04]  /*12000*/  IMAD.HI.U32 R5, R0, R4, RZ ;  /* 0x0000000400057227 */ /* 0x000fc800078e00ff */
[----:B------:R-:W-:-:S04]  /*12010*/  IMAD.MOV R5, RZ, RZ, -R5 ;  /* 0x000000ffff057224 */ /* 0x000fc800078e0a05 */
[----:B------:R-:W-:-:S05]  /*12020*/  IMAD R4, R57, R5, R4 ;  /* 0x0000000539047224 */ /* 0x000fca00078e0204 */
[----:B------:R-:W-:-:S13]  /*12030*/  ISETP.GT.U32.AND P2, PT, R57, R4, PT ;  /* 0x000000043900720c */ /* 0x000fda0003f44070 */
[----:B------:R-:W-:Y:S01]  /*12040*/  @!P2 IMAD.IADD R4, R4, 0x1, -R57 ;  /* 0x000000010404a824 */ /* 0x000fe200078e0a39 */
[----:B------:R-:W-:Y:S02]  /*12050*/  ISETP.GE.AND P2, PT, R51, RZ, PT ;  /* 0x000000ff3300720c */ /* 0x000fe40003f46270 */
[----:B------:R-:W3:Y:S02]  /*12060*/  LDL.LU R51, [R1+0x680] ;  /* 0x0006800001337983 */ /* 0x000ee40000300800 */
[C---:B------:R-:W-:Y:S01]  /*12070*/  ISETP.GT.U32.AND P5, PT, R57.reuse, R4, PT ;  /* 0x000000043900720c */ /* 0x040fe20003fa4070 */
[----:B------:R-:W-:-:S12]  /*12080*/  IMAD R47, R57, R2, R47 ;  /* 0x00000002392f7224 */ /* 0x000fd800078e022f */
[----:B------:R-:W-:-:S04]  /*12090*/  @!P5 IMAD.IADD R4, R4, 0x1, -R57 ;  /* 0x000000010404d824 */ /* 0x000fc800078e0a39 */
[----:B------:R-:W-:Y:S02]  /*120a0*/  @!P2 IMAD.MOV R4, RZ, RZ, -R4 ;  /* 0x000000ffff04a224 */ /* 0x000fe400078e0a04 */
[----:B------:R-:W-:Y:S01]  /*120b0*/  @!P1 IMAD.IADD R33, R33, 0x1, -R57 ;  /* 0x0000000121219824 */ /* 0x000fe200078e0a39 */
[----:B------:R-:W-:-:S03]  /*120c0*/  ISETP.GT.U32.AND P1, PT, R57, R47, PT ;  /* 0x0000002f3900720c */ /* 0x000fc60003f24070 */
[----:B------:R-:W-:Y:S01]  /*120d0*/  @!P6 IMAD.MOV R33, RZ, RZ, -R33 ;  /* 0x000000ffff21e224 */ /* 0x000fe200078e0a21 */
[----:B------:R-:W-:-:S09]  /*120e0*/  ISETP.GT.U32.AND P6, PT, R57, R6, PT ;  /* 0x000000063900720c */ /* 0x000fd20003fc4070 */
[----:B------:R-:W-:-:S05]  /*120f0*/  @!P1 IMAD.IADD R47, R47, 0x1, -R57 ;  /* 0x000000012f2f9824 */ /* 0x000fca00078e0a39 */
[----:B------:R-:W-:Y:S01]  /*12100*/  ISETP.GT.U32.AND P1, PT, R57, R47, PT ;  /* 0x0000002f3900720c */ /* 0x000fe20003f24070 */
[----:B------:R-:W-:Y:S01]  /*12110*/  @!P6 IMAD.IADD R6, R6, 0x1, -R57 ;  /* 0x000000010606e824 */ /* 0x000fe200078e0a39 */
[----:B------:R-:W-:Y:S02]  /*12120*/  ISETP.GE.AND P3, PT, R54, RZ, PT ;  /* 0x000000ff3600720c */ /* 0x000fe40003f66270 */
[----:B----4-:R-:W-:Y:S02]  /*12130*/  IABS R54, R59 ;  /* 0x0000003b00367213 */ /* 0x010fe40000000000 */
[----:B------:R-:W-:Y:S02]  /*12140*/  ISETP.GE.AND P6, PT, R59, RZ, PT ;  /* 0x000000ff3b00720c */ /* 0x000fe40003fc6270 */
[----:B-----5:R-:W-:-:S05]  /*12150*/  IABS R5, R61 ;  /* 0x0000003d00057213 */ /* 0x020fca0000000000 */
[----:B------:R-:W-:-:S04]  /*12160*/  @!P1 IMAD.IADD R47, R47, 0x1, -R57 ;  /* 0x000000012f2f9824 */ /* 0x000fc800078e0a39 */
[----:B------:R-:W-:Y:S01]  /*12170*/  @!P0 IMAD.MOV R47, RZ, RZ, -R47 ;  /* 0x000000ffff2f8224 */ /* 0x000fe200078e0a2f */
[----:B------:R-:W-:Y:S02]  /*12180*/  ISETP.GE.AND P0, PT, R61, RZ, PT ;  /* 0x000000ff3d00720c */ /* 0x000fe40003f06270 */
[----:B------:R-:W-:Y:S02]  /*12190*/  IABS R11, R60 ;  /* 0x0000003c000b7213 */ /* 0x000fe40000000000 */
[----:B------:R-:W-:Y:S02]  /*121a0*/  ISETP.GE.AND P5, PT, R60, RZ, PT ;  /* 0x000000ff3c00720c */ /* 0x000fe40003fa6270 */
[----:B--2---:R-:W-:Y:S02]  /*121b0*/  ISETP.GE.AND P2, PT, R53, RZ, PT ;  /* 0x000000ff3500720c */ /* 0x004fe40003f46270 */
[----:B------:R-:W-:Y:S02]  /*121c0*/  IABS R8, R53 ;  /* 0x0000003500087213 */ /* 0x000fe40000000000 */
[----:B------:R-:W2:Y:S04]  /*121d0*/  LDL.LU R53, [R1+0x684] ;  /* 0x0006840001357983 */ /* 0x000ea80000300800 */
[----:B------:R-:W4:Y:S04]  /*121e0*/  LDL.LU R19, [R1+0x688] ;  /* 0x0006880001137983 */ /* 0x000f280000300800 */
[----:B------:R-:W5:Y:S04]  /*121f0*/  LDL.LU R18, [R1+0x68c] ;  /* 0x00068c0001127983 */ /* 0x000f680000300800 */
[----:B------:R-:W2:Y:S04]  /*12200*/  LDL.LU R16, [R1+0x690] ;  /* 0x0006900001107983 */ /* 0x000ea80000300800 */
[----:B------:R-:W2:Y:S04]  /*12210*/  LDL.LU R15, [R1+0x694] ;  /* 0x00069400010f7983 */ /* 0x000ea80000300800 */
[----:B------:R-:W2:Y:S04]  /*12220*/  LDL.LU R13, [R1+0x698] ;  /* 0x00069800010d7983 */ /* 0x000ea80000300800 */
[----:B------:R-:W2:Y:S04]  /*12230*/  LDL.LU R12, [R1+0x69c] ;  /* 0x00069c00010c7983 */ /* 0x000ea80000300800 */
[----:B------:R-:W2:Y:S04]  /*12240*/  LDL.LU R10, [R1+0x6a0] ;  /* 0x0006a000010a7983 */ /* 0x000ea80000300800 */
[----:B------:R-:W2:Y:S04]  /*12250*/  LDL.LU R59, [R1+0x6a4] ;  /* 0x0006a400013b7983 */ /* 0x000ea80000300800 */
[----:B------:R-:W2:Y:S04]  /*12260*/  LDL.LU R61, [R1+0x6a8] ;  /* 0x0006a800013d7983 */ /* 0x000ea80000300800 */
[----:B------:R-:W2:Y:S01]  /*12270*/  LDL.LU R60, [R1+0x6ac] ;  /* 0x0006ac00013c7983 */ /* 0x000ea20000300800 */
[----:B------:R-:W-:-:S04]  /*12280*/  IMAD.HI.U32 R2, R0, R54, RZ ;  /* 0x0000003600027227 */ /* 0x000fc800078e00ff */
[----:B------:R-:W-:-:S04]  /*12290*/  IMAD.MOV R2, RZ, RZ, -R2 ;  /* 0x000000ffff027224 */ /* 0x000fc800078e0a02 */
[----:B------:R-:W-:Y:S02]  /*122a0*/  IMAD R54, R57, R2, R54 ;  /* 0x0000000239367224 */ /* 0x000fe400078e0236 */
[----:B------:R-:W-:-:S03]  /*122b0*/  @!P3 IMAD.MOV R7, RZ, RZ, -R7 ;  /* 0x000000ffff07b224 */ /* 0x000fc600078e0a07 */
[----:B------:R-:W-:Y:S02]  /*122c0*/  ISETP.GT.U32.AND P3, PT, R57, R54, PT ;  /* 0x000000363900720c */ /* 0x000fe40003f64070 */
[----:B------:R-:W-:-:S05]  /*122d0*/  IABS R35, R30 ;  /* 0x0000001e00237213 */ /* 0x000fca0000000000 */
[----:B------:R-:W-:-:S04]  /*122e0*/  IMAD.HI.U32 R2, R0, R35, RZ ;  /* 0x0000002300027227 */ /* 0x000fc800078e00ff */
[----:B------:R-:W-:Y:S02]  /*122f0*/  IMAD.MOV R2, RZ, RZ, -R2 ;  /* 0x000000ffff027224 */ /* 0x000fe400078e0a02 */
[----:B------:R-:W-:Y:S02]  /*12300*/  @!P3 IMAD.IADD R54, R54, 0x1, -R57 ;  /* 0x000000013636b824 */ /* 0x000fe400078e0a39 */
[C---:B------:R-:W-:Y:S02]  /*12310*/  IMAD R35, R57.reuse, R2, R35 ;  /* 0x0000000239237224 */ /* 0x040fe400078e0223 */
[----:B------:R-:W-:Y:S01]  /*12320*/  IMAD.HI.U32 R2, R0, R11, RZ ;  /* 0x0000000b00027227 */ /* 0x000fe200078e00ff */
[----:B------:R-:W-:-:S03]  /*12330*/  ISETP.GT.U32.AND P3, PT, R57, R54, PT ;  /* 0x000000363900720c */ /* 0x000fc60003f64070 */
[----:B------:R-:W-:-:S04]  /*12340*/  IMAD.MOV R2, RZ, RZ, -R2 ;  /* 0x000000ffff027224 */ /* 0x000fc800078e0a02 */
[----:B------:R-:W-:-:S06]  /*12350*/  IMAD R11, R57, R2, R11 ;  /* 0x00000002390b7224 */ /* 0x000fcc00078e020b */
[----:B------:R-:W-:Y:S01]  /*12360*/  @!P3 IMAD.IADD R54, R54, 0x1, -R57 ;  /* 0x000000013636b824 */ /* 0x000fe200078e0a39 */
[----:B------:R-:W-:Y:S01]  /*12370*/  ISETP.GT.U32.AND P3, PT, R57, R11, PT ;  /* 0x0000000b3900720c */ /* 0x000fe20003f64070 */
[----:B------:R-:W-:-:S12]  /*12380*/  IMAD.HI.U32 R2, R0, R5, RZ ;  /* 0x0000000500027227 */ /* 0x000fd800078e00ff */
[----:B------:R-:W-:-:S05]  /*12390*/  @!P3 IMAD.IADD R11, R11, 0x1, -R57 ;  /* 0x000000010b0bb824 */ /* 0x000fca00078e0a39 */
[----:B------:R-:W-:Y:S01]  /*123a0*/  ISETP.GT.U32.AND P3, PT, R57, R11, PT ;  /* 0x0000000b3900720c */ /* 0x000fe20003f64070 */
[----:B------:R-:W-:-:S04]  /*123b0*/  IMAD.MOV R2, RZ, RZ, -R2 ;  /* 0x000000ffff027224 */ /* 0x000fc800078e0a02 */
[----:B------:R-:W-:-:S08]  /*123c0*/  IMAD R5, R57, R2, R5 ;  /* 0x0000000239057224 */ /* 0x000fd000078e0205 */
[----:B------:R-:W-:Y:S01]  /*123d0*/  @!P3 IMAD.IADD R11, R11, 0x1, -R57 ;  /* 0x000000010b0bb824 */ /* 0x000fe200078e0a39 */
[C---:B------:R-:W-:Y:S01]  /*123e0*/  ISETP.GT.U32.AND P3, PT, R57.reuse, R5, PT ;  /* 0x000000053900720c */ /* 0x040fe20003f64070 */
[----:B------:R-:W-:Y:S01]  /*123f0*/  @!P4 IMAD.MOV R6, RZ, RZ, -R6 ;  /* 0x000000ffff06c224 */ /* 0x000fe200078e0a06 */
[----:B------:R-:W-:Y:S02]  /*12400*/  ISETP.GT.U32.AND P4, PT, R57, R35, PT ;  /* 0x000000233900720c */ /* 0x000fe40003f84070 */
[----:B------:R-:W-:Y:S01]  /*12410*/  IABS R17, R48 ;  /* 0x0000003000117213 */ /* 0x000fe20000000000 */
[----:B------:R-:W-:-:S08]  /*12420*/  IMAD.HI.U32 R41, R0, R8, RZ ;  /* 0x0000000800297227 */ /* 0x000fd000078e00ff */
[----:B------:R-:W-:Y:S02]  /*12430*/  @!P3 IMAD.IADD R5, R5, 0x1, -R57 ;  /* 0x000000010505b824 */ /* 0x000fe400078e0a39 */
[----:B------:R-:W-:-:S03]  /*12440*/  IMAD.HI.U32 R39, R0, R17, RZ ;  /* 0x0000001100277227 */ /* 0x000fc600078e00ff */
[----:B------:R-:W-:Y:S01]  /*12450*/  ISETP.GT.U32.AND P3, PT, R57, R5, PT ;  /* 0x000000053900720c */ /* 0x000fe20003f64070 */
[----:B------:R-:W-:Y:S02]  /*12460*/  IMAD.MOV R41, RZ, RZ, -R41 ;  /* 0x000000ffff297224 */ /* 0x000fe400078e0a29 */
[----:B------:R-:W-:Y:S02]  /*12470*/  IMAD.MOV R39, RZ, RZ, -R39 ;  /* 0x000000ffff277224 */ /* 0x000fe400078e0a27 */
[----:B------:R-:W-:Y:S02]  /*12480*/  @!P4 IMAD.IADD R35, R35, 0x1, -R57 ;  /* 0x000000012323c824 */ /* 0x000fe400078e0a39 */
[C---:B------:R-:W-:Y:S02]  /*12490*/  IMAD R8, R57.reuse, R41, R8 ;  /* 0x0000002939087224 */ /* 0x040fe400078e0208 */
[C---:B------:R-:W-:Y:S01]  /*124a0*/  IMAD R17, R57.reuse, R39, R17 ;  /* 0x0000002739117224 */ /* 0x040fe200078e0211 */
[C---:B------:R-:W-:Y:S01]  /*124b0*/  ISETP.GT.U32.AND P4, PT, R57.reuse, R35, PT ;  /* 0x000000233900720c */ /* 0x040fe20003f84070 */
[----:B------:R-:W-:Y:S01]  /*124c0*/  @!P5 IMAD.MOV R11, RZ, RZ, -R11 ;  /* 0x000000ffff0bd224 */ /* 0x000fe200078e0a0b */
[----:B------:R-:W-:Y:S01]  /*124d0*/  ISETP.GT.U32.AND P5, PT, R57, R8, PT ;  /* 0x000000083900720c */ /* 0x000fe20003fa4070 */
[----:B------:R-:W-:Y:S01]  /*124e0*/  @!P3 IMAD.IADD R5, R5, 0x1, -R57 ;  /* 0x000000010505b824 */ /* 0x000fe200078e0a39 */
[----:B------:R-:W-:-:S02]  /*124f0*/  ISETP.GT.U32.AND P3, PT, R57, R17, PT ;  /* 0x000000113900720c */ /* 0x000fc40003f64070 */
[----:B------:R-:W-:Y:S02]  /*12500*/  ISETP.GE.AND P1, PT, R30, RZ, PT ;  /* 0x000000ff1e00720c */ /* 0x000fe40003f26270 */
[----:B---3--:R-:W-:-:S05]  /*12510*/  IABS R30, R51 ;  /* 0x00000033001e7213 */ /* 0x008fca0000000000 */
[--C-:B------:R-:W-:Y:S01]  /*12520*/  @!P4 IMAD.IADD R35, R35, 0x1, -R57.reuse ;  /* 0x000000012323c824 */ /* 0x100fe200078e0a39 */
[----:B------:R-:W-:Y:S01]  /*12530*/  ISETP.GE.AND P4, PT, R51, RZ, PT ;  /* 0x000000ff3300720c */ /* 0x000fe20003f86270 */
[--C-:B------:R-:W-:Y:S02]  /*12540*/  @!P5 IMAD.IADD R8, R8, 0x1, -R57.reuse ;  /* 0x000000010808d824 */ /* 0x100fe400078e0a39 */
[----:B------:R-:W-:-:S03]  /*12550*/  @!P3 IMAD.IADD R17, R17, 0x1, -R57 ;  /* 0x000000011111b824 */ /* 0x000fc600078e0a39 */
[C---:B------:R-:W-:Y:S02]  /*12560*/  ISETP.GT.U32.AND P5, PT, R57.reuse, R8, PT ;  /* 0x000000083900720c */ /* 0x040fe40003fa4070 */
[----:B------:R-:W-:Y:S01]  /*12570*/  ISETP.GT.U32.AND P3, PT, R57, R17, PT ;  /* 0x000000113900720c */ /* 0x000fe20003f64070 */
[----:B------:R-:W-:-:S04]  /*12580*/  IMAD.HI.U32 R23, R0, R30, RZ ;  /* 0x0000001e00177227 */ /* 0x000fc800078e00ff */
[----:B------:R-:W-:Y:S02]  /*12590*/  @!P1 IMAD.MOV R35, RZ, RZ, -R35 ;  /* 0x000000ffff239224 */ /* 0x000fe400078e0a23 */
[----:B------:R-:W-:-:S04]  /*125a0*/  IMAD.MOV R23, RZ, RZ, -R23 ;  /* 0x000000ffff177224 */ /* 0x000fc800078e0a17 */
[--C-:B------:R-:W-:Y:S02]  /*125b0*/  @!P5 IMAD.IADD R8, R8, 0x1, -R57.reuse ;  /* 0x000000010808d824 */ /* 0x100fe400078e0a39 */
[----:B------:R-:W-:Y:S02]  /*125c0*/  @!P3 IMAD.IADD R17, R17, 0x1, -R57 ;  /* 0x000000011111b824 */ /* 0x000fe400078e0a39 */
[C---:B------:R-:W-:Y:S02]  /*125d0*/  IMAD R30, R57.reuse, R23, R30 ;  /* 0x00000017391e7224 */ /* 0x040fe400078e021e */
[----:B------:R-:W-:Y:S01]  /*125e0*/  @!P6 IMAD.MOV R54, RZ, RZ, -R54 ;  /* 0x000000ffff36e224 */ /* 0x000fe200078e0a36 */
[----:B------:R-:W-:Y:S01]  /*125f0*/  ISETP.GE.AND P6, PT, R48, RZ, PT ;  /* 0x000000ff3000720c */ /* 0x000fe20003fc6270 */
[----:B------:R-:W-:Y:S01]  /*12600*/  @!P2 IMAD.MOV R8, RZ, RZ, -R8 ;  /* 0x000000ffff08a224 */ /* 0x000fe200078e0a08 */
[----:B------:R-:W-:Y:S01]  /*12610*/  ISETP.GT.U32.AND P5, PT, R57, R30, PT ;  /* 0x0000001e3900720c */ /* 0x000fe20003fa4070 */
[----:B------:R-:W-:-:S10]  /*12620*/  @!P0 IMAD.MOV R5, RZ, RZ, -R5 ;  /* 0x000000ffff058224 */ /* 0x000fd400078e0a05 */
[----:B------:R-:W-:Y:S02]  /*12630*/  @!P6 IMAD.MOV R17, RZ, RZ, -R17 ;  /* 0x000000ffff11e224 */ /* 0x000fe400078e0a11 */
[----:B------:R-:W-:Y:S01]  /*12640*/  @!P5 IMAD.IADD R30, R30, 0x1, -R57 ;  /* 0x000000011e1ed824 */ /* 0x000fe200078e0a39 */
[----:B----4-:R-:W-:Y:S02]  /*12650*/  IABS R45, R19 ;  /* 0x00000013002d7213 */ /* 0x010fe40000000000 */
[----:B-----5:R-:W-:-:S03]  /*12660*/  IABS R51, R18 ;  /* 0x0000001200337213 */ /* 0x020fc60000000000 */
[----:B------:R-:W-:-:S04]  /*12670*/  IMAD.HI.U32 R41, R0, R45, RZ ;  /* 0x0000002d00297227 */ /* 0x000fc800078e00ff */
[----:B------:R-:W-:Y:S01]  /*12680*/  IMAD.HI.U32 R39, R0, R51, RZ ;  /* 0x0000003300277227 */ /* 0x000fe200078e00ff */
[----:B--2---:R-:W-:-:S03]  /*12690*/  IABS R42, R53 ;  /* 0x00000035002a7213 */ /* 0x004fc60000000000 */
[----:B------:R-:W-:Y:S02]  /*126a0*/  IMAD.MOV R39, RZ, RZ, -R39 ;  /* 0x000000ffff277224 */ /* 0x000fe400078e0a27 */
[----:B------:R-:W-:Y:S02]  /*126b0*/  IMAD.MOV R41, RZ, RZ, -R41 ;  /* 0x000000ffff297224 */ /* 0x000fe400078e0a29 */
[----:B------:R-:W-:Y:S01]  /*126c0*/  IMAD R51, R57, R39, R51 ;  /* 0x0000002739337224 */ /* 0x000fe200078e0233 */
[----:B------:R-:W-:Y:S01]  /*126d0*/  ISETP.GE.AND P1, PT, R53, RZ, PT ;  /* 0x000000ff3500720c */ /* 0x000fe20003f26270 */
[----:B------:R-:W-:Y:S01]  /*126e0*/  IMAD.HI.U32 R2, R0, R42, RZ ;  /* 0x0000002a00027227 */ /* 0x000fe200078e00ff */
[----:B------:R-:W-:Y:S02]  /*126f0*/  IABS R53, R16 ;  /* 0x0000001000357213 */ /* 0x000fe40000000000 */
[----:B------:R-:W-:Y:S01]  /*12700*/  IABS R55, R15 ;  /* 0x0000000f00377213 */ /* 0x000fe20000000000 */
[C---:B------:R-:W-:Y:S01]  /*12710*/  IMAD R45, R57.reuse, R41, R45 ;  /* 0x00000029392d7224 */ /* 0x040fe200078e022d */
[----:B------:R-:W-:Y:S01]  /*12720*/  ISETP.GT.U32.AND P3, PT, R57, R51, PT ;  /* 0x000000333900720c */ /* 0x000fe20003f64070 */
[----:B------:R-:W-:-:S02]  /*12730*/  IMAD.MOV R2, RZ, RZ, -R2 ;  /* 0x000000ffff027224 */ /* 0x000fc400078e0a02 */
[----:B------:R-:W-:Y:S01]  /*12740*/  IMAD.HI.U32 R23, R0, R53, RZ ;  /* 0x0000003500177227 */ /* 0x000fe200078e00ff */
[----:B------:R-:W-:-:S03]  /*12750*/  ISETP.GT.U32.AND P2, PT, R57, R45, PT ;  /* 0x0000002d3900720c */ /* 0x000fc60003f44070 */
[----:B------:R-:W-:Y:S02]  /*12760*/  IMAD R42, R57, R2, R42 ;  /* 0x00000002392a7224 */ /* 0x000fe400078e022a */
[----:B------:R-:W-:Y:S01]  /*12770*/  IMAD.HI.U32 R2, R0, R55, RZ ;  /* 0x0000003700027227 */ /* 0x000fe200078e00ff */
[----:B------:R-:W-:-:S03]  /*12780*/  IABS R39, R12 ;  /* 0x0000000c00277213 */ /* 0x000fc60000000000 */
[----:B------:R-:W-:Y:S02]  /*12790*/  IMAD.MOV R23, RZ, RZ, -R23 ;  /* 0x000000ffff177224 */ /* 0x000fe400078e0a17 */
[----:B------:R-:W-:Y:S01]  /*127a0*/  IMAD.MOV R2, RZ, RZ, -R2 ;  /* 0x000000ffff027224 */ /* 0x000fe200078e0a02 */
[C---:B------:R-:W-:Y:S01]  /*127b0*/  ISETP.GT.U32.AND P0, PT, R57.reuse, R42, PT ;  /* 0x0000002a3900720c */ /* 0x040fe20003f04070 */
[C---:B------:R-:W-:Y:S01]  /*127c0*/  IMAD R53, R57.reuse, R23, R53 ;  /* 0x0000001739357224 */ /* 0x040fe200078e0235 */
[----:B------:R-:W-:Y:S01]  /*127d0*/  IABS R23, R13 ;  /* 0x0000000d00177213 */ /* 0x000fe20000000000 */
[----:B------:R-:W-:Y:S01]  /*127e0*/  IMAD R55, R57, R2, R55 ;  /* 0x0000000239377224 */ /* 0x000fe200078e0237 */
[----:B------:R-:W-:Y:S01]  /*127f0*/  IABS R41, R10 ;  /* 0x0000000a00297213 */ /* 0x000fe20000000000 */
[----:B------:R-:W-:Y:S02]  /*12800*/  @!P3 IMAD.IADD R51, R51, 0x1, -R57 ;  /* 0x000000013333b824 */ /* 0x000fe400078e0a39 */
[----:B------:R-:W-:-:S02]  /*12810*/  IMAD.MOV.U32 R2, RZ, RZ, R39 ;  /* 0x000000ffff027224 */ /* 0x000fc400078e0027 */
[----:B------:R-:W-:Y:S01]  /*12820*/  IMAD.HI.U32 R48, R0, R23, RZ ;  /* 0x0000001700307227 */ /* 0x000fe200078e00ff */
[----:B------:R-:W-:-:S03]  /*12830*/  ISETP.GT.U32.AND P6, PT, R57, R51, PT ;  /* 0x000000333900720c */ /* 0x000fc60003fc4070 */
[----:B------:R-:W-:Y:S02]  /*12840*/  @!P2 IMAD.IADD R45, R45, 0x1, -R57 ;  /* 0x000000012d2da824 */ /* 0x000fe400078e0a39 */
[----:B------:R-:W-:-:S04]  /*12850*/  IMAD.HI.U32 R39, R0, R2, RZ ;  /* 0x0000000200277227 */ /* 0x000fc800078e00ff */
[----:B------:R-:W-:Y:S01]  /*12860*/  IMAD.HI.U32 R22, R0, R41, RZ ;  /* 0x0000002900167227 */ /* 0x000fe200078e00ff */
[----:B------:R-:W-:-:S03]  /*12870*/  ISETP.GT.U32.AND P3, PT, R57, R45, PT ;  /* 0x0000002d3900720c */ /* 0x000fc60003f64070 */
[----:B------:R-:W-:Y:S02]  /*12880*/  IMAD.MOV R58, RZ, RZ, -R48 ;  /* 0x000000ffff3a7224 */ /* 0x000fe400078e0a30 */
[----:B------:R-:W-:Y:S02]  /*12890*/  IMAD.MOV R48, RZ, RZ, -R39 ;  /* 0x000000ffff307224 */ /* 0x000fe400078e0a27 */
[----:B------:R-:W-:Y:S02]  /*128a0*/  IMAD.MOV R39, RZ, RZ, -R22 ;  /* 0x000000ffff277224 */ /* 0x000fe400078e0a16 */
[----:B------:R-:W-:Y:S01]  /*128b0*/  @!P0 IMAD.IADD R42, R42, 0x1, -R57 ;  /* 0x000000012a2a8824 */ /* 0x000fe200078e0a39 */
[C---:B------:R-:W-:Y:S01]  /*128c0*/  ISETP.GT.U32.AND P0, PT, R57.reuse, R30, PT ;  /* 0x0000001e3900720c */ /* 0x040fe20003f04070 */
[C---:B------:R-:W-:Y:S01]  /*128d0*/  IMAD R2, R57.reuse, R48, R2 ;  /* 0x0000003039027224 */ /* 0x040fe200078e0202 */
[C---:B------:R-:W-:Y:S01]  /*128e0*/  ISETP.GT.U32.AND P5, PT, R57.reuse, R53, PT ;  /* 0x000000353900720c */ /* 0x040fe20003fa4070 */
[----:B------:R-:W-:Y:S01]  /*128f0*/  IMAD R41, R57, R39, R41 ;  /* 0x0000002739297224 */ /* 0x000fe200078e0229 */
[----:B------:R-:W-:Y:S01]  /*12900*/  IABS R48, R61 ;  /* 0x0000003d00307213 */ /* 0x000fe20000000000 */
[----:B------:R-:W-:-:S02]  /*12910*/  @!P6 IMAD.IADD R51, R51, 0x1, -R57 ;  /* 0x000000013333e824 */ /* 0x000fc400078e0a39 */
[C---:B------:R-:W-:Y:S01]  /*12920*/  IMAD R23, R57.reuse, R58, R23 ;  /* 0x0000003a39177224 */ /* 0x040fe200078e0217 */
[----:B------:R-:W-:Y:S01]  /*12930*/  ISETP.GT.U32.AND P6, PT, R57, R41, PT ;  /* 0x000000293900720c */ /* 0x000fe20003fc4070 */
[----:B------:R-:W-:-:S04]  /*12940*/  IMAD.HI.U32 R58, R0, R48, RZ ;  /* 0x00000030003a7227 */ /* 0x000fc800078e00ff */
[--C-:B------:R-:W-:Y:S01]  /*12950*/  @!P3 IMAD.IADD R45, R45, 0x1, -R57.reuse ;  /* 0x000000012d2db824 */ /* 0x100fe200078e0a39 */
[C---:B------:R-:W-:Y:S01]  /*12960*/  ISETP.GT.U32.AND P3, PT, R57.reuse, R2, PT ;  /* 0x000000023900720c */ /* 0x040fe20003f64070 */
[----:B------:R-:W-:Y:S02]  /*12970*/  IMAD.MOV R58, RZ, RZ, -R58 ;  /* 0x000000ffff3a7224 */ /* 0x000fe400078e0a3a */
[--C-:B------:R-:W-:Y:S01]  /*12980*/  @!P0 IMAD.IADD R30, R30, 0x1, -R57.reuse ;  /* 0x000000011e1e8824 */ /* 0x100fe200078e0a39 */
[----:B------:R-:W-:Y:S01]  /*12990*/  ISETP.GT.U32.AND P0, PT, R57, R55, PT ;  /* 0x000000373900720c */ /* 0x000fe20003f04070 */
[--C-:B------:R-:W-:Y:S02]  /*129a0*/  @!P5 IMAD.IADD R53, R53, 0x1, -R57.reuse ;  /* 0x000000013535d824 */ /* 0x100fe400078e0a39 */
[----:B------:R-:W-:Y:S02]  /*129b0*/  IMAD R48, R57, R58, R48 ;  /* 0x0000003a39307224 */ /* 0x000fe400078e0230 */
[----:B------:R-:W-:Y:S01]  /*129c0*/  @!P6 IMAD.IADD R41, R41, 0x1, -R57 ;  /* 0x000000012929e824 */ /* 0x000fe200078e0a39 */
[----:B------:R-:W-:-:S02]  /*129d0*/  ISETP.GT.U32.AND P5, PT, R57, R53, PT ;  /* 0x000000353900720c */ /* 0x000fc40003fa4070 */
[----:B------:R-:W-:Y:S01]  /*129e0*/  ISETP.GT.U32.AND P6, PT, R57, R48, PT ;  /* 0x000000303900720c */ /* 0x000fe20003fc4070 */
[--C-:B------:R-:W-:Y:S01]  /*129f0*/  @!P3 IMAD.IADD R2, R2, 0x1, -R57.reuse ;  /* 0x000000010202b824 */ /* 0x100fe200078e0a39 */
[----:B------:R-:W-:Y:S02]  /*12a00*/  ISETP.GE.AND P3, PT, R16, RZ, PT ;  /* 0x000000ff1000720c */ /* 0x000fe40003f66270 */
[----:B------:R-:W-:Y:S01]  /*12a10*/  IABS R56, R59 ;  /* 0x0000003b00387213 */ /* 0x000fe20000000000 */
[----:B------:R-:W-:Y:S01]  /*12a20*/  @!P0 IMAD.IADD R55, R55, 0x1, -R57 ;  /* 0x0000000137378824 */ /* 0x000fe200078e0a39 */
[----:B------:R-:W-:Y:S01]  /*12a30*/  IABS R39, R60 ;  /* 0x0000003c00277213 */ /* 0x000fe20000000000 */
[----:B------:R-:W-:Y:S02]  /*12a40*/  @!P4 IMAD.MOV R30, RZ, RZ, -R30 ;  /* 0x000000ffff1ec224 */ /* 0x000fe400078e0a1e */
[----:B------:R-:W-:Y:S01]  /*12a50*/  IMAD.HI.U32 R21, R0, R56, RZ ;  /* 0x0000003800157227 */ /* 0x000fe200078e00ff */
[----:B------:R-:W-:-:S03]  /*12a60*/  ISETP.GT.U32.AND P4, PT, R57, R55, PT ;  /* 0x000000373900720c */ /* 0x000fc60003f84070 */
[----:B------:R-:W-:-:S04]  /*12a70*/  IMAD.HI.U32 R0, R0, R39, RZ ;  /* 0x0000002700007227 */ /* 0x000fc800078e00ff */
[--C-:B------:R-:W-:Y:S02]  /*12a80*/  @!P5 IMAD.IADD R53, R53, 0x1, -R57.reuse ;  /* 0x000000013535d824 */ /* 0x100fe400078e0a39 */
[----:B------:R-:W-:Y:S02]  /*12a90*/  @!P6 IMAD.IADD R48, R48, 0x1, -R57 ;  /* 0x000000013030e824 */ /* 0x000fe400078e0a39 */
[----:B------:R-:W-:Y:S02]  /*12aa0*/  IMAD.MOV R0, RZ, RZ, -R0 ;  /* 0x000000ffff007224 */ /* 0x000fe400078e0a00 */
[----:B------:R-:W-:Y:S01]  /*12ab0*/  @!P3 IMAD.MOV R53, RZ, RZ, -R53 ;  /* 0x000000ffff35b224 */ /* 0x000fe200078e0a35 */
[C---:B------:R-:W-:Y:S01]  /*12ac0*/  ISETP.GT.U32.AND P3, PT, R57.reuse, R48, PT ;  /* 0x000000303900720c */ /* 0x040fe20003f64070 */
[C---:B------:R-:W-:Y:S01]  /*12ad0*/  IMAD R39, R57.reuse, R0, R39 ;  /* 0x0000000039277224 */ /* 0x040fe200078e0227 */
[----:B------:R-:W-:Y:S01]  /*12ae0*/  ISETP.GT.U32.AND P2, PT, R57, R42, PT ;  /* 0x0000002a3900720c */ /* 0x000fe20003f44070 */
[----:B------:R-:W-:-:S02]  /*12af0*/  @!P4 IMAD.IADD R55, R55, 0x1, -R57 ;  /* 0x000000013737c824 */ /* 0x000fc400078e0a39 */
[----:B------:R-:W-:Y:S01]  /*12b00*/  IMAD.MOV R21, RZ, RZ, -R21 ;  /* 0x000000ffff157224 */ /* 0x000fe200078e0a15 */
[----:B------:R-:W-:-:S03]  /*12b10*/  ISETP.GT.U32.AND P4, PT, R57, R39, PT ;  /* 0x000000273900720c */ /* 0x000fc60003f84070 */
[----:B------:R-:W-:-:S04]  /*12b20*/  IMAD R56, R57, R21, R56 ;  /* 0x0000001539387224 */ /* 0x000fc800078e0238 */
[--C-:B------:R-:W-:Y:S01]  /*12b30*/  @!P3 IMAD.IADD R48, R48, 0x1, -R57.reuse ;  /* 0x000000013030b824 */ /* 0x100fe200078e0a39 */
[----:B------:R-:W-:Y:S01]  /*12b40*/  ISETP.GE.AND P3, PT, R61, RZ, PT ;  /* 0x000000ff3d00720c */ /* 0x000fe20003f66270 */
[--C-:B------:R-:W-:Y:S01]  /*12b50*/  @!P2 IMAD.IADD R42, R42, 0x1, -R57.reuse ;  /* 0x000000012a2aa824 */ /* 0x100fe200078e0a39 */
[----:B------:R-:W0:Y:S01]  /*12b60*/  S2R R61, SR_TID.X ;  /* 0x00000000003d7919 */ /* 0x000e220000002100 */
[C---:B------:R-:W-:Y:S02]  /*12b70*/  ISETP.GT.U32.AND P2, PT, R57.reuse, R23, PT ;  /* 0x000000173900720c */ /* 0x040fe40003f44070 */
[----:B------:R-:W-:Y:S01]  /*12b80*/  ISETP.GT.U32.AND P5, PT, R57, R56, PT ;  /* 0x000000383900720c */ /* 0x000fe20003fa4070 */
[----:B------:R-:W-:Y:S01]  /*12b90*/  @!P4 IMAD.IADD R39, R39, 0x1, -R57 ;  /* 0x000000012727c824 */ /* 0x000fe200078e0a39 */
[----:B------:R-:W-:Y:S02]  /*12ba0*/  ISETP.GE.AND P4, PT, R60, RZ, PT ;  /* 0x000000ff3c00720c */ /* 0x000fe40003f86270 */
[----:B------:R-:W1:Y:S01]  /*12bb0*/  LDC R60, c[0x0][0x230] ;  /* 0x00008c00ff3c7b82 */ /* 0x000e620000000800 */
[----:B------:R-:W-:-:S06]  /*12bc0*/  @!P1 IMAD.MOV R42, RZ, RZ, -R42 ;  /* 0x000000ffff2a9224 */ /* 0x000fcc00078e0a2a */
[--C-:B------:R-:W-:Y:S02]  /*12bd0*/  @!P2 IMAD.IADD R23, R23, 0x1, -R57.reuse ;  /* 0x000000011717a824 */ /* 0x100fe400078e0a39 */
[----:B------:R-:W-:Y:S01]  /*12be0*/  @!P5 IMAD.IADD R56, R56, 0x1, -R57 ;  /* 0x000000013838d824 */ /* 0x000fe200078e0a39 */
[C---:B------:R-:W-:Y:S02]  /*12bf0*/  ISETP.GT.U32.AND P5, PT, R57.reuse, R2, PT ;  /* 0x000000023900720c */ /* 0x040fe40003fa4070 */
[----:B------:R-:W-:Y:S02]  /*12c00*/  ISETP.GT.U32.AND P1, PT, R57, R23, PT ;  /* 0x000000173900720c */ /* 0x000fe40003f24070 */
[----:B------:R-:W-:-:S09]  /*12c10*/  ISETP.GE.AND P0, PT, R19, RZ, PT ;  /* 0x000000ff1300720c */ /* 0x000fd20003f06270 */
[--C-:B------:R-:W-:Y:S01]  /*12c20*/  @!P5 IMAD.IADD R2, R2, 0x1, -R57.reuse ;  /* 0x000000010202d824 */ /* 0x100fe200078e0a39 */
[----:B------:R-:W-:Y:S01]  /*12c30*/  ISETP.GE.AND P5, PT, R12, RZ, PT ;  /* 0x000000ff0c00720c */ /* 0x000fe20003fa6270 */
[----:B------:R-:W-:Y:S01]  /*12c40*/  @!P1 IMAD.IADD R23, R23, 0x1, -R57 ;  /* 0x0000000117179824 */ /* 0x000fe200078e0a39 */
[----:B0-----:R-:W-:Y:S01]  /*12c50*/  LOP3.LUT R12, R61, 0x3, RZ, 0xc0, !PT ;  /* 0x000000033d0c7812 */ /* 0x001fe200078ec0ff */
[----:B-1----:R-:W-:Y:S01]  /*12c60*/  VIADD R60, R60, 0x3f ;  /* 0x0000003f3c3c7836 */ /* 0x002fe20000000000 */
[----:B------:R-:W-:Y:S02]  /*12c70*/  ISETP.GE.AND P1, PT, R13, RZ, PT ;  /* 0x000000ff0d00720c */ /* 0x000fe40003f26270 */
[----:B------:R-:W-:Y:S01]  /*12c80*/  SHF.R.U32.HI R13, RZ, 0x2, R61 ;  /* 0x00000002ff0d7819 */ /* 0x000fe2000001163d */
[----:B------:R-:W-:Y:S01]  /*12c90*/  @!P0 IMAD.MOV R45, RZ, RZ, -R45 ;  /* 0x000000ffff2d8224 */ /* 0x000fe200078e0a2d */
[----:B------:R-:W-:Y:S01]  /*12ca0*/  SHF.R.S32.HI R0, RZ, 0x1f, R60 ;  /* 0x0000001fff007819 */ /* 0x000fe2000001143c */
[----:B------:R-:W-:Y:S01]  /*12cb0*/  IMAD R12, R12, 0x220, RZ ;  /* 0x000002200c0c7824 */ /* 0x000fe200078e02ff */
[----:B------:R-:W-:-:S02]  /*12cc0*/  ISETP.GT.U32.AND P0, PT, R57, R41, PT ;  /* 0x000000293900720c */ /* 0x000fc40003f04070 */
[----:B------:R-:W-:Y:S02]  /*12cd0*/  SGXT.U32 R13, R13, 0x3 ;  /* 0x000000030d0d781a */ /* 0x000fe40000000000 */
[----:B------:R-:W-:Y:S02]  /*12ce0*/  ISETP.GE.AND P6, PT, R15, RZ, PT ;  /* 0x000000ff0f00720c */ /* 0x000fe40003fc6270 */
[----:B------:R-:W-:Y:S02]  /*12cf0*/  LEA.HI R15, R0, R60, RZ, 0x6 ;  /* 0x0000003c000f7211 */ /* 0x000fe400078f30ff */
[----:B------:R-:W-:Y:S02]  /*12d00*/  LOP3.LUT R0, R12, R13, RZ, 0xfc, !PT ;  /* 0x0000000d0c007212 */ /* 0x000fe400078efcff */
[----:B------:R-:W-:Y:S01]  /*12d10*/  ISETP.GE.AND P2, PT, R18, RZ, PT ;  /* 0x000000ff1200720c */ /* 0x000fe20003f46270 */
[----:B------:R-:W-:Y:S02]  /*12d20*/  IMAD.SHL.U32 R58, R61, 0x40, RZ ;  /* 0x000000403d3a7824 */ /* 0x000fe400078e00ff */
[----:B------:R0:W-:Y:S01]  /*12d30*/  STL [R1+0x3b2c], R0 ;  /* 0x003b2c0001007387 */ /* 0x0001e20000100800 */
[----:B------:R-:W-:-:S03]  /*12d40*/  @!P0 IMAD.IADD R41, R41, 0x1, -R57 ;  /* 0x0000000129298824 */ /* 0x000fc600078e0a39 */
[----:B------:R-:W2:Y:S01]  /*12d50*/  LDL.LU R27, [R1+0xb4] ;  /* 0x0000b400011b7983 */ /* 0x000ea20000300800 */
[----:B------:R-:W-:-:S03]  /*12d60*/  ISETP.GE.AND P0, PT, R10, RZ, PT ;  /* 0x000000ff0a00720c */ /* 0x000fc60003f06270 */
[----:B------:R-:W3:Y:S01]  /*12d70*/  LDL.LU R26, [R1+0x98] ;  /* 0x00009800011a7983 */ /* 0x000ee20000300800 */
[----:B0-----:R-:W0:Y:S01]  /*12d80*/  LDC R0, c[0x0][0x23c] ;  /* 0x00008f00ff007b82 */ /* 0x001e220000000800 */
[----:B------:R-:W-:Y:S02]  /*12d90*/  IMAD.SHL.U32 R10, R61, 0x8, RZ ;  /* 0x000000083d0a7824 */ /* 0x000fe400078e00ff */
[----:B------:R-:W4:Y:S01]  /*12da0*/  LDL.LU R24, [R1+0x54] ;  /* 0x0000540001187983 */ /* 0x000f220000300800 */
[----:B------:R-:W-:Y:S01]  /*12db0*/  LOP3.LUT R58, R58, 0x1c0, RZ, 0xc0, !PT ;  /* 0x000001c03a3a7812 */ /* 0x000fe200078ec0ff */
[----:B------:R-:W-:Y:S02]  /*12dc0*/  @!P2 IMAD.MOV R51, RZ, RZ, -R51 ;  /* 0x000000ffff33a224 */ /* 0x000fe400078e0a33 */
[----:B------:R-:W5:Y:S01]  /*12dd0*/  LDL.LU R22, [R1+0x4c] ;  /* 0x00004c0001167983 */ /* 0x000f620000300800 */
[----:B------:R-:W-:-:S03]  /*12de0*/  ISETP.GT.U32.AND P2, PT, R57, R56, PT ;  /* 0x000000383900720c */ /* 0x000fc60003f44070 */
[----:B------:R-:W5:Y:S01]  /*12df0*/  LDL.LU R21, [R1+0x38] ;  /* 0x0000380001157983 */ /* 0x000f620000300800 */
[----:B------:R-:W-:Y:S01]  /*12e00*/  LOP3.LUT R58, R58, 0x30, R10, 0xf8, !PT ;  /* 0x000000303a3a7812 */ /* 0x000fe200078ef80a */
[----:B------:R-:W-:Y:S02]  /*12e10*/  IMAD.SHL.U32 R10, R61, 0x2, RZ ;  /* 0x000000023d0a7824 */ /* 0x000fe400078e00ff */
[----:B------:R-:W5:Y:S01]  /*12e20*/  LDL.LU R19, [R1+0x34] ;  /* 0x0000340001137983 */ /* 0x000f620000300800 */
[----:B------:R-:W-:Y:S01]  /*12e30*/  @!P6 IMAD.MOV R55, RZ, RZ, -R55 ;  /* 0x000000ffff37e224 */ /* 0x000fe200078e0a37 */
[----:B------:R-:W-:Y:S02]  /*12e40*/  ISETP.GT.U32.AND P6, PT, R57, R39, PT ;  /* 0x000000273900720c */ /* 0x000fe40003fc4070 */
[----:B------:R-:W5:Y:S01]  /*12e50*/  LDL.LU R18, [R1+0x30] ;  /* 0x0000300001127983 */ /* 0x000f620000300800 */
[----:B------:R-:W-:-:S03]  /*12e60*/  LOP3.LUT R10, R58, 0x30, R10, 0x78, !PT ;  /* 0x000000303a0a7812 */ /* 0x000fc600078e780a */
[----:B------:R-:W5:Y:S04]  /*12e70*/  LDL.LU R16, [R1+0x2c] ;  /* 0x00002c0001107983 */ /* 0x000f680000300800 */
[----:B------:R-:W5:Y:S04]  /*12e80*/  LDL.LU R15, [R1+0x20] ;  /* 0x00002000010f7983 */ /* 0x000f680000300800 */
[----:B------:R-:W5:Y:S01]  /*12e90*/  LDL.LU R13, [R1+0x1c] ;  /* 0x00001c00010d7983 */ /* 0x000f620000300800 */
[----:B------:R-:W-:Y:S01]  /*12ea0*/  @!P2 IMAD.IADD R56, R56, 0x1, -R57 ;  /* 0x000000013838a824 */ /* 0x000fe200078e0a39 */
[----:B------:R-:W-:-:S02]  /*12eb0*/  LOP3.LUT R61, R61, 0x1f, RZ, 0xc0, !PT ;  /* 0x0000001f3d3d7812 */ /* 0x000fc400078ec0ff */
[----:B------:R-:W5:Y:S01]  /*12ec0*/  LDL.LU R12, [R1+0x18] ;  /* 0x00001800010c7983 */ /* 0x000f620000300800 */
[----:B------:R-:W-:-:S03]  /*12ed0*/  ISETP.GE.AND P2, PT, R59, RZ, PT ;  /* 0x000000ff3b00720c */ /* 0x000fc60003f46270 */
[----:B------:R-:W5:Y:S01]  /*12ee0*/  LDL.LU R10, [R1+0x14] ;  /* 0x00001400010a7983 */ /* 0x000f620000300800 */
[----:B------:R-:W-:-:S03]  /*12ef0*/  @!P6 IMAD.IADD R39, R39, 0x1, -R57 ;  /* 0x000000012727e824 */ /* 0x000fc600078e0a39 */
[----:B------:R-:W5:Y:S01]  /*12f00*/  LDL.LU R59, [R1+0x10] ;  /* 0x00001000013b7983 */ /* 0x000f620000300800 */
[----:B0-----:R-:W-:-:S03]  /*12f10*/  IMAD R57, R61, R0, RZ ;  /* 0x000000003d397224 */ /* 0x001fc600078e02ff */
[----:B------:R-:W5:Y:S04]  /*12f20*/  LDL.LU R60, [R1+0xc] ;  /* 0x00000c00013c7983 */ /* 0x000f680000300800 */
[----:B------:R-:W5:Y:S01]  /*12f30*/  LDL.LU R61, [R1+0x8] ;  /* 0x00000800013d7983 */ /* 0x000f620000300800 */
[----:B------:R-:W-:Y:S01]  /*12f40*/  @!P1 IMAD.MOV R23, RZ, RZ, -R23 ;  /* 0x000000ffff179224 */ /* 0x000fe200078e0a17 */
[----:B------:R-:W-:Y:S02]  /*12f50*/  ISETP.NE.AND P1, PT, R3, RZ, PT ;  /* 0x000000ff0300720c */ /* 0x000fe40003f25270 */
[----:B------:R-:W-:Y:S01]  /*12f60*/  LOP3.LUT R58, RZ, R3, RZ, 0x33, !PT ;  /* 0x00000003ff3a7212 */ /* 0x000fe200078e33ff */
[----:B------:R-:W-:Y:S02]  /*12f70*/  IMAD R3, R0, 0x20, R57 ;  /* 0x0000002000037824 */ /* 0x000fe400078e0239 */
[----:B------:R-:W-:Y:S01]  /*12f80*/  @!P5 IMAD.MOV R2, RZ, RZ, -R2 ;  /* 0x000000ffff02d224 */ /* 0x000fe200078e0a02 */
[----:B------:R-:W-:-:S02]  /*12f90*/  IADD3 R57, P5, R57, UR4, RZ ;  /* 0x0000000439397c10 */ /* 0x000fc4000ffbe0ff */
[----:B------:R-:W-:Y:S01]  /*12fa0*/  IADD3 R3, P6, R3, UR4, RZ ;  /* 0x0000000403037c10 */ /* 0x000fe2000ffde0ff */
[----:B------:R-:W-:Y:S02]  /*12fb0*/  ULDC UR4, c[0x0][0x234] ;  /* 0x00008d0000047ab9 */ /* 0x000fe40000000800 */
[----:B------:R0:W-:Y:S04]  /*12fc0*/  STL [R1+0x3b8c], R57 ;  /* 0x003b8c3901007387 */ /* 0x0001e80000100800 */
[----:B0-----:R-:W5:Y:S04]  /*12fd0*/  LDL.LU R57, [R1] ;  /* 0x0000000001397983 */ /* 0x001f680000300800 */
[----:B------:R0:W-:Y:S04]  /*12fe0*/  STL [R1+0x3b90], R3 ;  /* 0x003b900301007387 */ /* 0x0001e80000100800 */
[----:B0-----:R-:W5:Y:S01]  /*12ff0*/  LDL.LU R3, [R1+0x4] ;  /* 0x0000040001037983 */ /* 0x001f620000300800 */
[----:B--2---:R-:W-:-:S02]  /*13000*/  SEL R27, R58, R27, !P1 ;  /* 0x0000001b3a1b7207 */ /* 0x004fc40004800000 */
[----:B---3--:R-:W-:-:S03]  /*13010*/  SEL R26, R58, R26, !P1 ;  /* 0x0000001a3a1a7207 */ /* 0x008fc60004800000 */
[----:B------:R0:W-:Y:S01]  /*13020*/  STL [R1+0x31c], R27 ;  /* 0x00031c1b01007387 */ /* 0x0001e20000100800 */
[C---:B----4-:R-:W-:Y:S02]  /*13030*/  SEL R24, R58.reuse, R24, !P1 ;  /* 0x000000183a187207 */ /* 0x050fe40004800000 */
[C---:B-----5:R-:W-:Y:S01]  /*13040*/  SEL R22, R58.reuse, R22, !P1 ;  /* 0x000000163a167207 */ /* 0x060fe20004800000 */
[----:B0-----:R-:W2:Y:S01]  /*13050*/  LDL.LU R27, [R1+0x3c58] ;  /* 0x003c5800011b7983 */ /* 0x001ea20000300800 */
[----:B------:R-:W-:-:S03]  /*13060*/  SEL R21, R58, R21, !P1 ;  /* 0x000000153a157207 */ /* 0x000fc60004800000 */
[----:B------:R0:W-:Y:S01]  /*13070*/  STL [R1+0x318], R26 ;  /* 0x0003181a01007387 */ /* 0x0001e20000100800 */
[C---:B------:R-:W-:Y:S02]  /*13080*/  SEL R19, R58.reuse, R19, !P1 ;  /* 0x000000133a137207 */ /* 0x040fe40004800000 */
[C---:B------:R-:W-:Y:S01]  /*13090*/  SEL R18, R58.reuse, R18, !P1 ;  /* 0x000000123a127207 */ /* 0x040fe20004800000 */
[----:B0-----:R-:W3:Y:S04]  /*130a0*/  LDL.LU R26, [R1+0x3c54] ;  /* 0x003c5400011a7983 */ /* 0x001ee80000300800 */
[----:B------:R0:W-:Y:S01]  /*130b0*/  STL [R1+0x314], R24 ;  /* 0x0003141801007387 */ /* 0x0001e20000100800 */
[C---:B------:R-:W-:Y:S02]  /*130c0*/  SEL R16, R58.reuse, R16, !P1 ;  /* 0x000000103a107207 */ /* 0x040fe40004800000 */
[C---:B------:R-:W-:Y:S01]  /*130d0*/  SEL R15, R58.reuse, R15, !P1 ;  /* 0x0000000f3a0f7207 */ /* 0x040fe20004800000 */
[----:B0-----:R-:W4:Y:S04]  /*130e0*/  LDL.LU R24, [R1+0x3c50] ;  /* 0x003c500001187983 */ /* 0x001f280000300800 */
[----:B------:R0:W-:Y:S01]  /*130f0*/  STL [R1+0x310], R22 ;  /* 0x0003101601007387 */ /* 0x0001e20000100800 */
[----:B------:R-:W-:-:S03]  /*13100*/  SEL R13, R58, R13, !P1 ;  /* 0x0000000d3a0d7207 */ /* 0x000fc60004800000 */
[----:B0-----:R-:W5:Y:S04]  /*13110*/  LDL.LU R22, [R1+0x3c4c] ;  /* 0x003c4c0001167983 */ /* 0x001f680000300800 */
[----:B------:R0:W-:Y:S01]  /*13120*/  STL [R1+0x98], R21 ;  /* 0x0000981501007387 */ /* 0x0001e20000100800 */
[----:B------:R-:W-:-:S03]  /*13130*/  SEL R12, R58, R12, !P1 ;  /* 0x0000000c3a0c7207 */ /* 0x000fc60004800000 */
[----:B0-----:R-:W2:Y:S04]  /*13140*/  LDL.LU R21, [R1+0x3c48] ;  /* 0x003c480001157983 */ /* 0x001ea80000300800 */
[----:B------:R0:W-:Y:S01]  /*13150*/  STL [R1+0x30c], R19 ;  /* 0x00030c1301007387 */ /* 0x0001e20000100800 */
[----:B------:R-:W-:-:S03]  /*13160*/  SEL R10, R58, R10, !P1 ;  /* 0x0000000a3a0a7207 */ /* 0x000fc60004800000 */
[----:B0-----:R-:W3:Y:S04]  /*13170*/  LDL.LU R19, [R1+0x3c44] ;  /* 0x003c440001137983 */ /* 0x001ee80000300800 */
[----:B------:R0:W-:Y:S01]  /*13180*/  STL [R1+0x308], R18 ;  /* 0x0003081201007387 */ /* 0x0001e20000100800 */
[----:B------:R-:W-:-:S03]  /*13190*/  SEL R59, R58, R59, !P1 ;  /* 0x0000003b3a3b7207 */ /* 0x000fc60004800000 */
[----:B0-----:R-:W4:Y:S04]  /*131a0*/  LDL.LU R18, [R1+0x3c40] ;  /* 0x003c400001127983 */ /* 0x001f280000300800 */
[----:B------:R0:W-:Y:S01]  /*131b0*/  STL [R1+0x304], R16 ;  /* 0x0003041001007387 */ /* 0x0001e20000100800 */
[----:B------:R-:W-:-:S03]  /*131c0*/  SEL R60, R58, R60, !P1 ;  /* 0x0000003c3a3c7207 */ /* 0x000fc60004800000 */
[----:B0-----:R-:W5:Y:S04]  /*131d0*/  LDL.LU R16, [R1+0x3c3c] ;  /* 0x003c3c0001107983 */ /* 0x001f680000300800 */
[----:B------:R0:W-:Y:S01]  /*131e0*/  STL [R1+0x300], R15 ;  /* 0x0003000f01007387 */ /* 0x0001e20000100800 */
[----:B------:R-:W-:-:S03]  /*131f0*/  SEL R61, R58, R61, !P1 ;  /* 0x0000003d3a3d7207 */ /* 0x000fc60004800000 */
[----:B0-----:R-:W2:Y:S04]  /*13200*/  LDL.LU R15, [R1+0x3c38] ;  /* 0x003c3800010f7983 */ /* 0x001ea80000300800 */
[----:B------:R0:W-:Y:S04]  /*13210*/  STL [R1+0x2fc], R13 ;  /* 0x0002fc0d01007387 */ /* 0x0001e80000100800 */
[----:B0-----:R-:W3:Y:S04]  /*13220*/  LDL.LU R13, [R1+0x3c34] ;  /* 0x003c3400010d7983 */ /* 0x001ee80000300800 */
[----:B------:R0:W-:Y:S04]  /*13230*/  STL [R1+0x2f8], R12 ;  /* 0x0002f80c01007387 */ /* 0x0001e80000100800 */
[----:B0-----:R-:W4:Y:S04]  /*13240*/  LDL.LU R12, [R1+0x3c30] ;  /* 0x003c3000010c7983 */ /* 0x001f280000300800 */
[----:B------:R0:W-:Y:S04]  /*13250*/  STL [R1+0x2f4], R10 ;  /* 0x0002f40a01007387 */ /* 0x0001e80000100800 */
[----:B0-----:R-:W5:Y:S04]  /*13260*/  LDL.LU R10, [R1+0x3c2c] ;  /* 0x003c2c00010a7983 */ /* 0x001f680000300800 */
[----:B------:R0:W-:Y:S04]  /*13270*/  STL [R1+0x2f0], R59 ;  /* 0x0002f03b01007387 */ /* 0x0001e80000100800 */
[----:B0-----:R-:W2:Y:S04]  /*13280*/  LDL.LU R59, [R1+0x3c28] ;  /* 0x003c2800013b7983 */ /* 0x001ea80000300800 */
[----:B------:R0:W-:Y:S04]  /*13290*/  STL [R1+0x2ec], R60 ;  /* 0x0002ec3c01007387 */ /* 0x0001e80000100800 */
[----:B0-----:R-:W3:Y:S04]  /*132a0*/  LDL.LU R60, [R1+0x3c24] ;  /* 0x003c2400013c7983 */ /* 0x001ee80000300800 */
[----:B------:R0:W-:Y:S04]  /*132b0*/  STL [R1+0x2e8], R61 ;  /* 0x0002e83d01007387 */ /* 0x0001e80000100800 */
[----:B0-----:R-:W4:Y:S01]  /*132c0*/  LDL.LU R61, [R1+0x3c20] ;  /* 0x003c2000013d7983 */ /* 0x001f220000300800 */
[----:B------:R-:W-:-:S05]  /*132d0*/  SEL R3, R58, R3, !P1 ;  /* 0x000000033a037207 */ /* 0x000fca0004800000 */
[----:B------:R0:W-:Y:S02]  /*132e0*/  STL [R1+0x2e4], R3 ;  /* 0x0002e40301007387 */ /* 0x0001e40000100800 */
[----:B0-----:R-:W-:-:S05]  /*132f0*/  SEL R3, R58, R57, !P1 ;  /* 0x000000393a037207 */ /* 0x001fca0004800000 */
[----:B------:R2:W-:Y:S02]  /*13300*/  STL [R1+0x2e0], R3 ;  /* 0x0002e00301007387 */ /* 0x0005e40000100800 */
[C---:B--2---:R-:W-:Y:S02]  /*13310*/  SEL R3, R58.reuse, R59, !P1 ;  /* 0x0000003b3a037207 */ /* 0x044fe40004800000 */
[C---:B---3--:R-:W-:Y:S02]  /*13320*/  SEL R60, R58.reuse, R60, !P1 ;  /* 0x0000003c3a3c7207 */ /* 0x048fe40004800000 */
[----:B----4-:R-:W-:-:S05]  /*13330*/  SEL R57, R58, R61, !P1 ;  /* 0x0000003d3a397207 */ /* 0x010fca0004800000 */
[----:B------:R5:W-:Y:S04]  /*13340*/  STL [R1+0x2dc], R57 ;  /* 0x0002dc3901007387 */ /* 0x000be80000100800 */
[----:B------:R-:W-:Y:S01]  /*13350*/  STL [R1+0x2d8], R60 ;  /* 0x0002d83c01007387 */ /* 0x000fe20000100800 */
[C---:B-----5:R-:W-:Y:S02]  /*13360*/  SEL R57, R58.reuse, R10, !P1 ;  /* 0x0000000a3a397207 */ /* 0x060fe40004800000 */
[C---:B------:R-:W-:Y:S01]  /*13370*/  SEL R10, R58.reuse, R12, !P1 ;  /* 0x0000000c3a0a7207 */ /* 0x040fe20004800000 */
[----:B------:R0:W-:Y:S01]  /*13380*/  STL [R1+0x2d4], R3 ;  /* 0x0002d40301007387 */ /* 0x0001e20000100800 */
[----:B------:R-:W-:-:S03]  /*13390*/  SEL R12, R58, R15, !P1 ;  /* 0x0000000f3a0c7207 */ /* 0x000fc60004800000 */
[----:B------:R-:W-:Y:S04]  /*133a0*/  STL [R1+0x2d0], R57 ;  /* 0x0002d03901007387 */ /* 0x000fe80000100800 */
[----:B------:R1:W-:Y:S01]  /*133b0*/  STL [R1+0x54], R10 ;  /* 0x0000540a01007387 */ /* 0x0003e20000100800 */
[----:B0-----:R-:W-:-:S05]  /*133c0*/  SEL R3, R58, R13, !P1 ;  /* 0x0000000d3a037207 */ /* 0x001fca0004800000 */
[----:B------:R0:W-:Y:S01]  /*133d0*/  STL [R1+0x2cc], R3 ;  /* 0x0002cc0301007387 */ /* 0x0001e20000100800 */
[----:B-1----:R-:W-:-:S03]  /*133e0*/  SEL R10, R58, R16, !P1 ;  /* 0x000000103a0a7207 */ /* 0x002fc60004800000 */
[----:B------:R-:W-:Y:S01]  /*133f0*/  STL [R1+0x4c], R12 ;  /* 0x00004c0c01007387 */ /* 0x000fe20000100800 */
[----:B0-----:R-:W-:-:S03]  /*13400*/  SEL R3, R58, R18, !P1 ;  /* 0x000000123a037207 */ /* 0x001fc60004800000 */
[----:B------:R-:W2:Y:S04]  /*13410*/  LDL.LU R18, [R1+0x390] ;  /* 0x0003900001127983 */ /* 0x000ea80000300800 */
[----:B------:R0:W-:Y:S04]  /*13420*/  STL [R1+0x2c8], R10 ;  /* 0x0002c80a01007387 */ /* 0x0001e80000100800 */
[----:B------:R1:W-:Y:S01]  /*13430*/  STL [R1+0x2c4], R3 ;  /* 0x0002c40301007387 */ /* 0x0003e20000100800 */
[----:B0-----:R-:W-:-:S03]  /*13440*/  SEL R10, R58, R19, !P1 ;  /* 0x000000133a0a7207 */ /* 0x001fc60004800000 */
[----:B------:R-:W3:Y:S01]  /*13450*/  LDL.LU R19, [R1+0x388] ;  /* 0x0003880001137983 */ /* 0x000ee20000300800 */
[----:B-1----:R-:W-:-:S03]  /*13460*/  SEL R3, R58, R21, !P1 ;  /* 0x000000153a037207 */ /* 0x002fc60004800000 */
[----:B------:R0:W-:Y:S04]  /*13470*/  STL [R1+0x2c0], R10 ;  /* 0x0002c00a01007387 */ /* 0x0001e80000100800 */
[----:B------:R-:W4:Y:S04]  /*13480*/  LDL.LU R16, [R1+0x280] ;  /* 0x0002800001107983 */ /* 0x000f280000300800 */
[----:B------:R1:W-:Y:S01]  /*13490*/  STL [R1+0x2bc], R3 ;  /* 0x0002bc0301007387 */ /* 0x0003e20000100800 */
[----:B0-----:R-:W-:-:S03]  /*134a0*/  SEL R10, R58, R22, !P1 ;  /* 0x000000163a0a7207 */ /* 0x001fc60004800000 */
[----:B------:R-:W5:Y:S04]  /*134b0*/  LDL.LU R15, [R1+0x3bc] ;  /* 0x0003bc00010f7983 */ /* 0x000f680000300800 */
[----:B------:R0:W-:Y:S01]  /*134c0*/  STL [R1+0x2b8], R10 ;  /* 0x0002b80a01007387 */ /* 0x0001e20000100800 */
[----:B-1----:R-:W-:-:S03]  /*134d0*/  SEL R3, R58, R24, !P1 ;  /* 0x000000183a037207 */ /* 0x002fc60004800000 */
[----:B------:R-:W5:Y:S04]  /*134e0*/  LDL.LU R60, [R1+0x38c] ;  /* 0x00038c00013c7983 */ /* 0x000f680000300800 */
[----:B------:R1:W-:Y:S01]  /*134f0*/  STL [R1+0x2b4], R3 ;  /* 0x0002b40301007387 */ /* 0x0003e20000100800 */
[----:B0-----:R-:W-:-:S03]  /*13500*/  SEL R10, R58, R26, !P1 ;  /* 0x0000001a3a0a7207 */ /* 0x001fc60004800000 */
[----:B------:R-:W5:Y:S04]  /*13510*/  LDL.LU R61, [R1+0x394] ;  /* 0x00039400013d7983 */ /* 0x000f680000300800 */
[----:B------:R0:W-:Y:S01]  /*13520*/  STL [R1+0x2b0], R10 ;  /* 0x0002b00a01007387 */ /* 0x0001e20000100800 */
[----:B-1----:R-:W-:-:S03]  /*13530*/  SEL R3, R58, R27, !P1 ;  /* 0x0000001b3a037207 */ /* 0x002fc60004800000 */
[----:B------:R-:W4:Y:S01]  /*13540*/  LDL.LU R27, [R1+0x3a8] ;  /* 0x0003a800011b7983 */ /* 0x000f220000300800 */
[----:B------:R-:W-:-:S03]  /*13550*/  SEL R12, R58, R31, !P1 ;  /* 0x0000001f3a0c7207 */ /* 0x000fc60004800000 */
[----:B------:R-:W5:Y:S01]  /*13560*/  LDL.LU R57, [R1+0x3b0] ;  /* 0x0003b00001397983 */ /* 0x000f620000300800 */
[----:B0-----:R-:W-:-:S03]  /*13570*/  SEL R10, R58, R29, !P1 ;  /* 0x0000001d3a0a7207 */ /* 0x001fc60004800000 */
[----:B------:R0:W-:Y:S04]  /*13580*/  STL [R1+0x2ac], R3 ;  /* 0x0002ac0301007387 */ /* 0x0001e80000100800 */
[----:B0-----:R-:W5:Y:S04]  /*13590*/  LDL.LU R3, [R1+0x3b4] ;  /* 0x0003b40001037983 */ /* 0x001f680000300800 */
[----:B------:R-:W2:Y:S04]  /*135a0*/  LDL.LU R29, [R1+0x358] ;  /* 0x00035800011d7983 */ /* 0x000ea80000300800 */
[----:B------:R-:W3:Y:S04]  /*135b0*/  LDL.LU R31, [R1+0x338] ;  /* 0x00033800011f7983 */ /* 0x000ee80000300800 */
[----:B------:R-:W5:Y:S04]  /*135c0*/  LDL.LU R59, [R1+0x398] ;  /* 0x00039800013b7983 */ /* 0x000f680000300800 */
[----:B------:R0:W-:Y:S04]  /*135d0*/  STL [R1+0x2a8], R12 ;  /* 0x0002a80c01007387 */ /* 0x0001e80000100800 */
[----:B------:R-:W5:Y:S01]  /*135e0*/  LDL.LU R26, [R1+0x3ac] ;  /* 0x0003ac00011a7983 */ /* 0x000f620000300800 */
[----:B------:R-:W-:-:S03]  /*135f0*/  SEL R21, R58, R37, !P1 ;  /* 0x000000253a157207 */ /* 0x000fc60004800000 */
[----:B------:R-:W5:Y:S01]  /*13600*/  LDL.LU R24, [R1+0x39c] ;  /* 0x00039c0001187983 */ /* 0x000f620000300800 */
[C---:B0-----:R-:W-:Y:S02]  /*13610*/  SEL R12, R58.reuse, R32, !P1 ;  /* 0x000000203a0c7207 */ /* 0x041fe40004800000 */
[C---:B------:R-:W-:Y:S01]  /*13620*/  SEL R32, R58.reuse, R36, !P1 ;  /* 0x000000243a207207 */ /* 0x040fe20004800000 */
[----:B------:R-:W5:Y:S04]  /*13630*/  LDL.LU R22, [R1+0x3a4] ;  /* 0x0003a40001167983 */ /* 0x000f680000300800 */
[----:B------:R0:W-:Y:S01]  /*13640*/  STL [R1+0x2a0], R32 ;  /* 0x0002a02001007387 */ /* 0x0001e20000100800 */
[----:B------:R-:W-:-:S03]  /*13650*/  SEL R13, R58, R34, !P1 ;  /* 0x000000223a0d7207 */ /* 0x000fc60004800000 */
[----:B------:R1:W-:Y:S01]  /*13660*/  STL [R1+0x29c], R21 ;  /* 0x00029c1501007387 */ /* 0x0003e20000100800 */
[C---:B------:R-:W-:Y:S02]  /*13670*/  SEL R34, R58.reuse, R40, !P1 ;  /* 0x000000283a227207 */ /* 0x040fe40004800000 */
[C---:B0-----:R-:W-:Y:S01]  /*13680*/  SEL R32, R58.reuse, R38, !P1 ;  /* 0x000000263a207207 */ /* 0x041fe20004800000 */
[----:B-1----:R-:W5:Y:S04]  /*13690*/  LDL.LU R21, [R1+0x3a0] ;  /* 0x0003a00001157983 */ /* 0x002f680000300800 */
[----:B------:R3:W-:Y:S04]  /*136a0*/  STL [R1+0x298], R32 ;  /* 0x0002982001007387 */ /* 0x0007e80000100800 */
[----:B------:R-:W-:Y:S01]  /*136b0*/  STL [R1+0x294], R34 ;  /* 0x0002942201007387 */ /* 0x000fe20000100800 */
[----:B--2---:R-:W-:-:S02]  /*136c0*/  SEL R29, R58, R29, !P1 ;  /* 0x0000001d3a1d7207 */ /* 0x004fc40004800000 */
[C---:B---3--:R-:W-:Y:S02]  /*136d0*/  SEL R32, R58.reuse, R31, !P1 ;  /* 0x0000001f3a207207 */ /* 0x048fe40004800000 */
[----:B------:R-:W-:-:S03]  /*136e0*/  SEL R31, R58, R19, !P1 ;  /* 0x000000133a1f7207 */ /* 0x000fc60004800000 */
[----:B------:R-:W-:Y:S04]  /*136f0*/  STL [R1+0x338], R32 ;  /* 0x0003382001007387 */ /* 0x000fe80000100800 */
[----:B------:R-:W2:Y:S04]  /*13700*/  LDL.LU R19, [R1+0x380] ;  /* 0x0003800001137983 */ /* 0x000ea80000300800 */
[----:B------:R0:W-:Y:S04]  /*13710*/  STL [R1+0x358], R29 ;  /* 0x0003581d01007387 */ /* 0x0001e80000100800 */
[----:B------:R4:W-:Y:S01]  /*13720*/  STL [R1+0x388], R31 ;  /* 0x0003881f01007387 */ /* 0x0009e20000100800 */
[----:B0-----:R-:W-:-:S03]  /*13730*/  SEL R29, R58, R18, !P1 ;  /* 0x000000123a1d7207 */ /* 0x001fc60004800000 */
[----:B------:R-:W3:Y:S01]  /*13740*/  LDL.LU R18, [R1+0x384] ;  /* 0x0003840001127983 */ /* 0x000ee20000300800 */
[----:B----4-:R-:W-:-:S03]  /*13750*/  SEL R31, R58, R27, !P1 ;  /* 0x0000001b3a1f7207 */ /* 0x010fc60004800000 */
[----:B------:R0:W-:Y:S04]  /*13760*/  STL [R1+0x390], R29 ;  /* 0x0003901d01007387 */ /* 0x0001e80000100800 */
[----:B------:R-:W4:Y:S04]  /*13770*/  LDL.LU R27, [R1+0x37c] ;  /* 0x00037c00011b7983 */ /* 0x000f280000300800 */
[----:B------:R5:W-:Y:S01]  /*13780*/  STL [R1+0x3a8], R31 ;  /* 0x0003a81f01007387 */ /* 0x000be20000100800 */
[----:B0-----:R-:W-:-:S03]  /*13790*/  SEL R29, R58, R16, !P1 ;  /* 0x000000103a1d7207 */ /* 0x001fc60004800000 */
[----:B------:R-:W4:Y:S04]  /*137a0*/  LDL.LU R16, [R1+0x378] ;  /* 0x0003780001107983 */ /* 0x000f280000300800 */
[----:B------:R0:W-:Y:S01]  /*137b0*/  STL [R1+0x3b8], R29 ;  /* 0x0003b81d01007387 */ /* 0x0001e20000100800 */
[----:B-----5:R-:W-:-:S03]  /*137c0*/  SEL R31, R58, R15, !P1 ;  /* 0x0000000f3a1f7207 */ /* 0x020fc60004800000 */
[----:B------:R-:W5:Y:S04]  /*137d0*/  LDL.LU R15, [R1+0x374] ;  /* 0x00037400010f7983 */ /* 0x000f680000300800 */
[----:B------:R1:W-:Y:S01]  /*137e0*/  STL [R1+0x3cc], R31 ;  /* 0x0003cc1f01007387 */ /* 0x0003e20000100800 */
[----:B0-----:R-:W-:-:S03]  /*137f0*/  SEL R29, R58, R60, !P1 ;  /* 0x0000003c3a1d7207 */ /* 0x001fc60004800000 */
[----:B------:R-:W5:Y:S04]  /*13800*/  LDL.LU R60, [R1+0x370] ;  /* 0x00037000013c7983 */ /* 0x000f680000300800 */
[----:B------:R0:W-:Y:S01]  /*13810*/  STL [R1+0x3d0], R29 ;  /* 0x0003d01d01007387 */ /* 0x0001e20000100800 */
[----:B-1----:R-:W-:-:S03]  /*13820*/  SEL R31, R58, R61, !P1 ;  /* 0x0000003d3a1f7207 */ /* 0x002fc60004800000 */
[----:B------:R-:W5:Y:S01]  /*13830*/  LDL.LU R61, [R1+0x36c] ;  /* 0x00036c00013d7983 */ /* 0x000f620000300800 */
[----:B0-----:R-:W-:-:S03]  /*13840*/  SEL R29, R58, R57, !P1 ;  /* 0x000000393a1d7207 */ /* 0x001fc60004800000 */
[----:B------:R0:W-:Y:S04]  /*13850*/  STL [R1+0x3c8], R31 ;  /* 0x0003c81f01007387 */ /* 0x0001e80000100800 */
[----:B------:R-:W5:Y:S04]  /*13860*/  LDL.LU R57, [R1+0x368] ;  /* 0x0003680001397983 */ /* 0x000f680000300800 */
        /* <DEDUP_REMOVED lines=9> */
[----:B------:R-:W-:Y:S01]  /*13900*/  STL [R1+0x3b4], R31 ;  /* 0x0003b41f01007387 */ /* 0x000fe20000100800 */
[----:B-1----:R-:W-:-:S03]  /*13910*/  SEL R29, R58, R24, !P1 ;  /* 0x000000183a1d7207 */ /* 0x002fc60004800000 */
[----:B------:R-:W5:Y:S04]  /*13920*/  LDL.LU R34, [R1+0x354] ;  /* 0x0003540001227983 */ /* 0x000f680000300800 */
[----:B------:R-:W5:Y:S04]  /*13930*/  LDL.LU R24, [R1+0x350] ;  /* 0x0003500001187983 */ /* 0x000f680000300800 */
[----:B------:R0:W-:Y:S01]  /*13940*/  STL [R1+0x3b0], R29 ;  /* 0x0003b01d01007387 */ /* 0x0001e20000100800 */
[----:B------:R-:W-:-:S03]  /*13950*/  SEL R21, R58, R21, !P1 ;  /* 0x000000153a157207 */ /* 0x000fc60004800000 */
[----:B------:R-:W5:Y:S01]  /*13960*/  LDL.LU R32, [R1+0x348] ;  /* 0x0003480001207983 */ /* 0x000f620000300800 */
[----:B0-----:R-:W-:-:S03]  /*13970*/  SEL R29, R58, R22, !P1 ;  /* 0x000000163a1d7207 */ /* 0x001fc60004800000 */
[----:B------:R-:W5:Y:S04]  /*13980*/  LDL.LU R22, [R1+0x34c] ;  /* 0x00034c0001167983 */ /* 0x000f680000300800 */
[----:B------:R0:W-:Y:S04]  /*13990*/  STL [R1+0x3ac], R29 ;  /* 0x0003ac1d01007387 */ /* 0x0001e80000100800 */
[----:B------:R-:W5:Y:S04]  /*139a0*/  LDL.LU R31, [R1+0x344] ;  /* 0x00034400011f7983 */ /* 0x000f680000300800 */
[----:B0-----:R-:W5:Y:S04]  /*139b0*/  LDL.LU R29, [R1+0x340] ;  /* 0x00034000011d7983 */ /* 0x001f680000300800 */
[----:B------:R0:W-:Y:S04]  /*139c0*/  STL [R1+0x3a4], R21 ;  /* 0x0003a41501007387 */ /* 0x0001e80000100800 */
[----:B0-----:R-:W5:Y:S01]  /*139d0*/  LDL.LU R21, [R1+0x33c] ;  /* 0x00033c0001157983 */ /* 0x001f620000300800 */
[----:B--2---:R-:W-:-:S03]  /*139e0*/  SEL R37, R58, R19, !P1 ;  /* 0x000000133a257207 */ /* 0x004fc60004800000 */
[----:B------:R-:W2:Y:S04]  /*139f0*/  LDL.LU R19, [R1+0x334] ;  /* 0x0003340001137983 */ /* 0x000ea80000300800 */
[----:B------:R4:W-:Y:S01]  /*13a00*/  STL [R1+0x3a0], R37 ;  /* 0x0003a02501007387 */ /* 0x0009e20000100800 */
[----:B---3--:R-:W-:-:S03]  /*13a10*/  SEL R36, R58, R18, !P1 ;  /* 0x000000123a247207 */ /* 0x008fc60004800000 */
[----:B------:R-:W3:Y:S04]  /*13a20*/  LDL.LU R18, [R1+0x330] ;  /* 0x0003300001127983 */ /* 0x000ee80000300800 */
[----:B------:R0:W-:Y:S01]  /*13a30*/  STL [R1+0x39c], R36 ;  /* 0x00039c2401007387 */ /* 0x0001e20000100800 */
[----:B----4-:R-:W-:-:S03]  /*13a40*/  SEL R37, R58, R27, !P1 ;  /* 0x0000001b3a257207 */ /* 0x010fc60004800000 */
        /* <DEDUP_REMOVED lines=15> */
[----:B------:R-:W5:Y:S01]  /*13b40*/  LDL.LU R57, [R1+0x28c] ;  /* 0x00028c0001397983 */ /* 0x000f620000300800 */
[----:B-1----:R-:W-:-:S03]  /*13b50*/  SEL R37, R58, R3, !P1 ;  /* 0x000000033a257207 */ /* 0x002fc60004800000 */
[----:B------:R0:W-:Y:S04]  /*13b60*/  STL [R1+0x37c], R36 ;  /* 0x00037c2401007387 */ /* 0x0001e80000100800 */
[----:B------:R-:W5:Y:S04]  /*13b70*/  LDL.LU R3, [R1+0x284] ;  /* 0x0002840001037983 */ /* 0x000f680000300800 */
[----:B------:R1:W-:Y:S01]  /*13b80*/  STL [R1+0x378], R37 ;  /* 0x0003782501007387 */ /* 0x0003e20000100800 */
[----:B0-----:R-:W-:-:S03]  /*13b90*/  SEL R36, R58, R59, !P1 ;  /* 0x0000003b3a247207 */ /* 0x001fc60004800000 */
[----:B------:R-:W5:Y:S04]  /*13ba0*/  LDL.LU R59, [R1+0x288] ;  /* 0x00028800013b7983 */ /* 0x000f680000300800 */
[----:B------:R0:W-:Y:S01]  /*13bb0*/  STL [R1+0x374], R36 ;  /* 0x0003742401007387 */ /* 0x0001e20000100800 */
[----:B-1----:R-:W-:-:S03]  /*13bc0*/  SEL R37, R58, R26, !P1 ;  /* 0x0000001a3a257207 */ /* 0x002fc60004800000 */
[----:B------:R-:W5:Y:S01]  /*13bd0*/  LDL.LU R26, [R1+0x1d8] ;  /* 0x0001d800011a7983 */ /* 0x000f620000300800 */
[C---:B0-----:R-:W-:Y:S02]  /*13be0*/  SEL R36, R58.reuse, R34, !P1 ;  /* 0x000000223a247207 */ /* 0x041fe40004800000 */
[C---:B------:R-:W-:Y:S01]  /*13bf0*/  SEL R34, R58.reuse, R24, !P1 ;  /* 0x000000183a227207 */ /* 0x040fe20004800000 */
[----:B------:R-:W-:Y:S04]  /*13c00*/  STL [R1+0x370], R37 ;  /* 0x0003702501007387 */ /* 0x000fe80000100800 */
[----:B------:R-:W5:Y:S01]  /*13c10*/  LDL.LU R24, [R1+0x27c] ;  /* 0x00027c0001187983 */ /* 0x000f620000300800 */
[----:B------:R-:W-:-:S03]  /*13c20*/  SEL R32, R58, R32, !P1 ;  /* 0x000000203a207207 */ /* 0x000fc60004800000 */
[----:B------:R-:W-:Y:S04]  /*13c30*/  STL [R1+0x36c], R36 ;  /* 0x00036c2401007387 */ /* 0x000fe80000100800 */
[----:B------:R0:W-:Y:S02]  /*13c40*/  STL [R1+0x368], R34 ;  /* 0x0003682201007387 */ /* 0x0001e40000100800 */
[C---:B0-----:R-:W-:Y:S02]  /*13c50*/  SEL R34, R58.reuse, R22, !P1 ;  /* 0x000000163a227207 */ /* 0x041fe40004800000 */
[----:B------:R-:W5:Y:S04]  /*13c60*/  LDL.LU R22, [R1+0x258] ;  /* 0x0002580001167983 */ /* 0x000f680000300800 */
[----:B------:R0:W-:Y:S01]  /*13c70*/  STL [R1+0x364], R32 ;  /* 0x0003642001007387 */ /* 0x0001e20000100800 */
[----:B------:R-:W-:-:S03]  /*13c80*/  SEL R29, R58, R29, !P1 ;  /* 0x0000001d3a1d7207 */ /* 0x000fc60004800000 */
[----:B------:R-:W-:Y:S01]  /*13c90*/  STL [R1+0x360], R34 ;  /* 0x0003602201007387 */ /* 0x000fe20000100800 */
[C---:B0-----:R-:W-:Y:S02]  /*13ca0*/  SEL R32, R58.reuse, R31, !P1 ;  /* 0x0000001f3a207207 */ /* 0x041fe40004800000 */
[----:B------:R-:W-:-:S03]  /*13cb0*/  SEL R31, R58, R21, !P1 ;  /* 0x000000153a1f7207 */ /* 0x000fc60004800000 */
[----:B------:R-:W-:Y:S04]  /*13cc0*/  STL [R1+0x35c], R32 ;  /* 0x00035c2001007387 */ /* 0x000fe80000100800 */
[----:B------:R-:W5:Y:S04]  /*13cd0*/  LDL.LU R21, [R1+0x25c] ;  /* 0x00025c0001157983 */ /* 0x000f680000300800 */
[----:B------:R2:W-:Y:S04]  /*13ce0*/  STL [R1+0x354], R29 ;  /* 0x0003541d01007387 */ /* 0x0005e80000100800 */
[----:B------:R3:W-:Y:S01]  /*13cf0*/  STL [R1+0x350], R31 ;  /* 0x0003501f01007387 */ /* 0x0007e20000100800 */
        /* <DEDUP_REMOVED lines=29> */
[----:B------:R-:W-:Y:S01]  /*13ed0*/  STL [R1+0x324], R31 ;  /* 0x0003241f01007387 */ /* 0x000fe20000100800 */
[----:B0-----:R-:W-:-:S03]  /*13ee0*/  SEL R29, R58, R26, !P1 ;  /* 0x0000001a3a1d7207 */ /* 0x001fc60004800000 */
[----:B------:R-:W5:Y:S04]  /*13ef0*/  LDL.LU R34, [R1+0x244] ;  /* 0x0002440001227983 */ /* 0x000f680000300800 */
[----:B------:R-:W5:Y:S04]  /*13f00*/  LDL.LU R26, [R1+0x240] ;  /* 0x00024000011a7983 */ /* 0x000f680000300800 */
[----:B------:R0:W-:Y:S04]  /*13f10*/  STL [R1+0x320], R29 ;  /* 0x0003201d01007387 */ /* 0x0001e80000100800 */
[----:B------:R-:W5:Y:S01]  /*13f20*/  LDL.LU R32, [R1+0x23c] ;  /* 0x00023c0001207983 */ /* 0x000f620000300800 */
[----:B0-----:R-:W-:-:S03]  /*13f30*/  SEL R29, R58, R24, !P1 ;  /* 0x000000183a1d7207 */ /* 0x001fc60004800000 */
[----:B------:R-:W5:Y:S04]  /*13f40*/  LDL.LU R24, [R1+0x230] ;  /* 0x0002300001187983 */ /* 0x000f680000300800 */
[----:B------:R0:W-:Y:S01]  /*13f50*/  STL [R1+0x290], R29 ;  /* 0x0002901d01007387 */ /* 0x0001e20000100800 */
[----:B------:R-:W-:-:S03]  /*13f60*/  SEL R22, R58, R22, !P1 ;  /* 0x000000163a167207 */ /* 0x000fc60004800000 */
[----:B------:R-:W5:Y:S04]  /*13f70*/  LDL.LU R31, [R1+0x22c] ;  /* 0x00022c00011f7983 */ /* 0x000f680000300800 */
[----:B0-----:R-:W5:Y:S04]  /*13f80*/  LDL.LU R29, [R1+0x228] ;  /* 0x00022800011d7983 */ /* 0x001f680000300800 */
[----:B------:R0:W-:Y:S04]  /*13f90*/  STL [R1+0x28c], R22 ;  /* 0x00028c1601007387 */ /* 0x0001e80000100800 */
[----:B0-----:R-:W5:Y:S01]  /*13fa0*/  LDL.LU R22, [R1+0x224] ;  /* 0x0002240001167983 */ /* 0x001f620000300800 */
[----:B------:R-:W-:-:S03]  /*13fb0*/  SEL R37, R58, R21, !P1 ;  /* 0x000000153a257207 */ /* 0x000fc60004800000 */
[----:B------:R-:W5:Y:S04]  /*13fc0*/  LDL.LU R21, [R1+0x220] ;  /* 0x0002200001157983 */ /* 0x000f680000300800 */
        /* <DEDUP_REMOVED lines=31> */
[----:B------:R-:W-:Y:S01]  /*141c0*/  STL [R1+0x260], R37 ;  /* 0x0002602501007387 */ /* 0x000fe20000100800 */
[----:B------:R-:W-:-:S03]  /*141d0*/  SEL R34, R58, R26, !P1 ;  /* 0x0000001a3a227207 */ /* 0x000fc60004800000 */
[----:B------:R-:W5:Y:S04]  /*141e0*/  LDL.LU R26, [R1+0x1f4] ;  /* 0x0001f400011a7983 */ /* 0x000f680000300800 */
[----:B------:R-:W-:Y:S01]  /*141f0*/  STL [R1+0x25c], R36 ;  /* 0x00025c2401007387 */ /* 0x000fe20000100800 */
[----:B------:R-:W-:-:S03]  /*14200*/  SEL R32, R58, R32, !P1 ;  /* 0x000000203a207207 */ /* 0x000fc60004800000 */
[----:B------:R0:W-:Y:S02]  /*14210*/  STL [R1+0x258], R34 ;  /* 0x0002582201007387 */ /* 0x0001e40000100800 */
[C---:B0-----:R-:W-:Y:S02]  /*14220*/  SEL R34, R58.reuse, R24, !P1 ;  /* 0x000000183a227207 */ /* 0x041fe40004800000 */
[----:B------:R-:W5:Y:S04]  /*14230*/  LDL.LU R24, [R1+0x1f0] ;  /* 0x0001f00001187983 */ /* 0x000f680000300800 */
[----:B------:R0:W-:Y:S04]  /*14240*/  STL [R1+0x254], R32 ;  /* 0x0002542001007387 */ /* 0x0001e80000100800 */
[----:B------:R-:W-:Y:S01]  /*14250*/  STL [R1+0x250], R34 ;  /* 0x0002502201007387 */ /* 0x000fe20000100800 */
[----:B0-----:R-:W-:-:S02]  /*14260*/  SEL R32, R58, R31, !P1 ;  /* 0x0000001f3a207207 */ /* 0x001fc40004800000 */
[----:B------:R-:W-:-:S03]  /*14270*/  SEL R31, R58, R29, !P1 ;  /* 0x0000001d3a1f7207 */ /* 0x000fc60004800000 */
[----:B------:R-:W-:Y:S01]  /*14280*/  STL [R1+0x24c], R32 ;  /* 0x00024c2001007387 */ /* 0x000fe20000100800 */
[----:B------:R-:W-:-:S03]  /*14290*/  SEL R29, R58, R22, !P1 ;  /* 0x000000163a1d7207 */ /* 0x000fc60004800000 */
[----:B------:R-:W5:Y:S04]  /*142a0*/  LDL.LU R22, [R1+0x1ec] ;  /* 0x0001ec0001167983 */ /* 0x000f680000300800 */
[----:B------:R0:W-:Y:S04]  /*142b0*/  STL [R1+0x244], R31 ;  /* 0x0002441f01007387 */ /* 0x0001e80000100800 */
[----:B------:R2:W-:Y:S01]  /*142c0*/  STL [R1+0x240], R29 ;  /* 0x0002401d01007387 */ /* 0x0005e20000100800 */
[----:B0-----:R-:W-:-:S03]  /*142d0*/  SEL R31, R58, R21, !P1 ;  /* 0x000000153a1f7207 */ /* 0x001fc60004800000 */
[----:B------:R-:W5:Y:S04]  /*142e0*/  LDL.LU R21, [R1+0x1e8] ;  /* 0x0001e80001157983 */ /* 0x000f680000300800 */
[----:B------:R3:W-:Y:S01]  /*142f0*/  STL [R1+0x23c], R31 ;  /* 0x00023c1f01007387 */ /* 0x0007e20000100800 */
[----:B--2---:R-:W-:-:S03]  /*14300*/  SEL R29, R58, R19, !P1 ;  /* 0x000000133a1d7207 */ /* 0x004fc60004800000 */
[----:B------:R-:W2:Y:S04]  /*14310*/  LDL.LU R19, [R1+0x1e4] ;  /* 0x0001e40001137983 */ /* 0x000ea80000300800 */
[----:B------:R4:W-:Y:S01]  /*14320*/  STL [R1+0x230], R29 ;  /* 0x0002301d01007387 */ /* 0x0009e20000100800 */
[----:B---3--:R-:W-:-:S03]  /*14330*/  SEL R31, R58, R18, !P1 ;  /* 0x000000123a1f7207 */ /* 0x008fc60004800000 */
[----:B------:R-:W3:Y:S04]  /*14340*/  LDL.LU R18, [R1+0x1dc] ;  /* 0x0001dc0001127983 */ /* 0x000ee80000300800 */
[----:B------:R-:W-:Y:S01]  /*14350*/  STL [R1+0x22c], R31 ;  /* 0x00022c1f01007387 */ /* 0x000fe20000100800 */
[----:B----4-:R-:W-:-:S03]  /*14360*/  SEL R29, R58, R27, !P1 ;  /* 0x0000001b3a1d7207 */ /* 0x010fc60004800000 */
[----:B------:R-:W4:Y:S04]  /*14370*/  LDL.LU R34, [R1+0x1e0] ;  /* 0x0001e00001227983 */ /* 0x000f280000300800 */
[----:B------:R5:W-:Y:S01]  /*14380*/  STL [R1+0x228], R29 ;  /* 0x0002281d01007387 */ /* 0x000be20000100800 */
[----:B------:R-:W-:-:S03]  /*14390*/  SEL R27, R58, R16, !P1 ;  /* 0x000000103a1b7207 */ /* 0x000fc60004800000 */
        /* <DEDUP_REMOVED lines=16> */
[----:B------:R-:W-:Y:S04]  /*144a0*/  STL [R1+0x210], R29 ;  /* 0x0002101d01007387 */ /* 0x000fe80000100800 */
[----:B------:R-:W5:Y:S01]  /*144b0*/  LDL.LU R32, [R1+0x1c4] ;  /* 0x0001c40001207983 */ /* 0x000f620000300800 */
[----:B0-----:R-:W-:-:S03]  /*144c0*/  SEL R27, R58, R59, !P1 ;  /* 0x0000003b3a1b7207 */ /* 0x001fc60004800000 */
[----:B------:R-:W5:Y:S04]  /*144d0*/  LDL.LU R59, [R1+0x1b8] ;  /* 0x0001b800013b7983 */ /* 0x000f680000300800 */
[----:B------:R0:W-:Y:S04]  /*144e0*/  STL [R1+0x20c], R27 ;  /* 0x00020c1b01007387 */ /* 0x0001e80000100800 */
[----:B------:R-:W5:Y:S01]  /*144f0*/  LDL.LU R31, [R1+0x1c0] ;  /* 0x0001c000011f7983 */ /* 0x000f620000300800 */
[----:B0-----:R-:W-:-:S03]  /*14500*/  SEL R27, R58, R26, !P1 ;  /* 0x0000001a3a1b7207 */ /* 0x001fc60004800000 */
[----:B------:R-:W5:Y:S04]  /*14510*/  LDL.LU R26, [R1+0x1bc] ;  /* 0x0001bc00011a7983 */ /* 0x000f680000300800 */
[----:B------:R0:W-:Y:S04]  /*14520*/  STL [R1+0x208], R27 ;  /* 0x0002081b01007387 */ /* 0x0001e80000100800 */
[----:B------:R-:W5:Y:S01]  /*14530*/  LDL.LU R29, [R1+0x1a0] ;  /* 0x0001a000011d7983 */ /* 0x000f620000300800 */
[----:B------:R-:W-:-:S03]  /*14540*/  SEL R24, R58, R24, !P1 ;  /* 0x000000183a187207 */ /* 0x000fc60004800000 */
[----:B0-----:R-:W5:Y:S04]  /*14550*/  LDL.LU R27, [R1+0x1a4] ;  /* 0x0001a400011b7983 */ /* 0x001f680000300800 */
[----:B------:R0:W-:Y:S04]  /*14560*/  STL [R1+0x204], R24 ;  /* 0x0002041801007387 */ /* 0x0001e80000100800 */
[----:B0-----:R-:W5:Y:S01]  /*14570*/  LDL.LU R24, [R1+0x19c] ;  /* 0x00019c0001187983 */ /* 0x001f620000300800 */
[----:B------:R-:W-:-:S03]  /*14580*/  SEL R36, R58, R22, !P1 ;  /* 0x000000163a247207 */ /* 0x000fc60004800000 */
[----:B------:R-:W5:Y:S04]  /*14590*/  LDL.LU R22, [R1+0x198] ;  /* 0x0001980001167983 */ /* 0x000f680000300800 */
[----:B------:R2:W-:Y:S01]  /*145a0*/  STL [R1+0x200], R36 ;  /* 0x0002002401007387 */ /* 0x0005e20000100800 */
[----:B------:R-:W-:-:S03]  /*145b0*/  SEL R37, R58, R21, !P1 ;  /* 0x000000153a257207 */ /* 0x000fc60004800000 */
[----:B------:R-:W5:Y:S04]  /*145c0*/  LDL.LU R21, [R1+0x194] ;  /* 0x0001940001157983 */ /* 0x000f680000300800 */
[----:B------:R3:W-:Y:S01]  /*145d0*/  STL [R1+0x1fc], R37 ;  /* 0x0001fc2501007387 */ /* 0x0007e20000100800 */
[C---:B------:R-:W-:Y:S02]  /*145e0*/  SEL R9, R58.reuse, R9, !P1 ;  /* 0x000000093a097207 */ /* 0x040fe40004800000 */
[C---:B--2---:R-:W-:Y:S02]  /*145f0*/  SEL R36, R58.reuse, R19, !P1 ;  /* 0x000000133a247207 */ /* 0x044fe40004800000 */
[----:B------:R-:W2:Y:S04]  /*14600*/  LDL.LU R19, [R1+0x190] ;  /* 0x0001900001137983 */ /* 0x000ea80000300800 */
[----:B------:R4:W-:Y:S01]  /*14610*/  STL [R1+0x1f8], R36 ;  /* 0x0001f82401007387 */ /* 0x0009e20000100800 */
[----:B---3--:R-:W-:-:S03]  /*14620*/  SEL R37, R58, R18, !P1 ;  /* 0x000000123a257207 */ /* 0x008fc60004800000 */
[----:B------:R-:W3:Y:S01]  /*14630*/  LDL.LU R18, [R1+0x18c] ;  /* 0x00018c0001127983 */ /* 0x000ee20000300800 */
[----:B----4-:R-:W-:-:S03]  /*14640*/  SEL R36, R58, R34, !P1 ;  /* 0x000000223a247207 */ /* 0x010fc60004800000 */
[----:B------:R-:W-:Y:S04]  /*14650*/  STL [R1+0x1f4], R37 ;  /* 0x0001f42501007387 */ /* 0x000fe80000100800 */
[----:B------:R-:W-:Y:S01]  /*14660*/  STL [R1+0x1f0], R36 ;  /* 0x0001f02401007387 */ /* 0x000fe20000100800 */
[----:B------:R-:W-:-:S03]  /*14670*/  SEL R34, R58, R16, !P1 ;  /* 0x000000103a227207 */ /* 0x000fc60004800000 */
[----:B------:R-:W4:Y:S04]  /*14680*/  LDL.LU R16, [R1+0x188] ;  /* 0x0001880001107983 */ /* 0x000f280000300800 */
[----:B------:R5:W-:Y:S04]  /*14690*/  STL [R1+0x1ec], R9 ;  /* 0x0001ec0901007387 */ /* 0x000be80000100800 */
[----:B------:R0:W-:Y:S01]  /*146a0*/  STL [R1+0x1e8], R34 ;  /* 0x0001e82201007387 */ /* 0x0001e20000100800 */
[----:B-----5:R-:W-:-:S03]  /*146b0*/  SEL R9, R58, R15, !P1 ;  /* 0x0000000f3a097207 */ /* 0x020fc60004800000 */
        /* <DEDUP_REMOVED lines=11> */
[----:B------:R-:W-:Y:S04]  /*14770*/  STL [R1+0x1d8], R34 ;  /* 0x0001d82201007387 */ /* 0x000fe80000100800 */
[----:B------:R-:W5:Y:S01]  /*14780*/  LDL.LU R3, [R1+0x168] ;  /* 0x0001680001037983 */ /* 0x000f620000300800 */
[----:B------:R-:W-:-:S03]  /*14790*/  SEL R32, R58, R32, !P1 ;  /* 0x000000203a207207 */ /* 0x000fc60004800000 */
[----:B------:R0:W-:Y:S02]  /*147a0*/  STL [R1+0x1d4], R9 ;  /* 0x0001d40901007387 */ /* 0x0001e40000100800 */
[C---:B0-----:R-:W-:Y:S02]  /*147b0*/  SEL R9, R58.reuse, R59, !P1 ;  /* 0x0000003b3a097207 */ /* 0x041fe40004800000 */
[----:B------:R-:W5:Y:S01]  /*147c0*/  LDL.LU R59, [R1+0x16c] ;  /* 0x00016c00013b7983 */ /* 0x000f620000300800 */
[----:B------:R-:W-:-:S03]  /*147d0*/  SEL R31, R58, R31, !P1 ;  /* 0x0000001f3a1f7207 */ /* 0x000fc60004800000 */
[----:B------:R-:W-:Y:S04]  /*147e0*/  STL [R1+0x1d0], R32 ;  /* 0x0001d02001007387 */ /* 0x000fe80000100800 */
[----:B------:R0:W-:Y:S01]  /*147f0*/  STL [R1+0x1cc], R9 ;  /* 0x0001cc0901007387 */ /* 0x0001e20000100800 */
[C---:B------:R-:W-:Y:S02]  /*14800*/  SEL R29, R58.reuse, R29, !P1 ;  /* 0x0000001d3a1d7207 */ /* 0x040fe40004800000 */
[C---:B0-----:R-:W-:Y:S02]  /*14810*/  SEL R9, R58.reuse, R26, !P1 ;  /* 0x0000001a3a097207 */ /* 0x041fe40004800000 */
[----:B------:R-:W5:Y:S01]  /*14820*/  LDL.LU R26, [R1+0x174] ;  /* 0x00017400011a7983 */ /* 0x000f620000300800 */
[----:B------:R-:W-:-:S03]  /*14830*/  SEL R27, R58, R27, !P1 ;  /* 0x0000001b3a1b7207 */ /* 0x000fc60004800000 */
[----:B------:R-:W-:Y:S04]  /*14840*/  STL [R1+0x1c4], R31 ;  /* 0x0001c41f01007387 */ /* 0x000fe80000100800 */
[----:B------:R0:W-:Y:S04]  /*14850*/  STL [R1+0x1c0], R9 ;  /* 0x0001c00901007387 */ /* 0x0001e80000100800 */
[----:B------:R-:W-:Y:S01]  /*14860*/  STL [R1+0x1bc], R29 ;  /* 0x0001bc1d01007387 */ /* 0x000fe20000100800 */
[----:B0-----:R-:W-:-:S03]  /*14870*/  SEL R9, R58, R24, !P1 ;  /* 0x000000183a097207 */ /* 0x001fc60004800000 */
[----:B------:R-:W5:Y:S04]  /*14880*/  LDL.LU R24, [R1+0x170] ;  /* 0x0001700001187983 */ /* 0x000f680000300800 */
[----:B------:R0:W-:Y:S04]  /*14890*/  STL [R1+0x1b8], R27 ;  /* 0x0001b81b01007387 */ /* 0x0001e80000100800 */
[----:B------:R1:W-:Y:S01]  /*148a0*/  STL [R1+0x1b0], R9 ;  /* 0x0001b00901007387 */ /* 0x0003e20000100800 */
[----:B0-----:R-:W-:-:S03]  /*148b0*/  SEL R27, R58, R22, !P1 ;  /* 0x000000163a1b7207 */ /* 0x001fc60004800000 */
[----:B------:R-:W5:Y:S01]  /*148c0*/  LDL.LU R22, [R1+0x164] ;  /* 0x0001640001167983 */ /* 0x000f620000300800 */
[----:B-1----:R-:W-:-:S03]  /*148d0*/  SEL R9, R58, R21, !P1 ;  /* 0x000000153a097207 */ /* 0x002fc60004800000 */
[----:B------:R2:W-:Y:S04]  /*148e0*/  STL [R1+0x1ac], R27 ;  /* 0x0001ac1b01007387 */ /* 0x0005e80000100800 */
[----:B------:R-:W5:Y:S04]  /*148f0*/  LDL.LU R21, [R1+0x15c] ;  /* 0x00015c0001157983 */ /* 0x000f680000300800 */
[----:B------:R3:W-:Y:S01]  /*14900*/  STL [R1+0x1a8], R9 ;  /* 0x0001a80901007387 */ /* 0x0007e20000100800 */
[----:B--2---:R-:W-:-:S03]  /*14910*/  SEL R27, R58, R19, !P1 ;  /* 0x000000133a1b7207 */ /* 0x004fc60004800000 */
[----:B------:R-:W2:Y:S04]  /*14920*/  LDL.LU R19, [R1+0x150] ;  /* 0x0001500001137983 */ /* 0x000ea80000300800 */
[----:B------:R4:W-:Y:S04]  /*14930*/  STL [R1+0x1a4], R27 ;  /* 0x0001a41b01007387 */ /* 0x0009e80000100800 */
[----:B------:R-:W2:Y:S04]  /*14940*/  LDL.LU R36, [R1+0x158] ;  /* 0x0001580001247983 */ /* 0x000ea80000300800 */
[----:B------:R-:W2:Y:S01]  /*14950*/  LDL.LU R34, [R1+0x128] ;  /* 0x0001280001227983 */ /* 0x000ea20000300800 */
[----:B---3--:R-:W-:-:S05]  /*14960*/  SEL R9, R58, R18, !P1 ;  /* 0x000000123a097207 */ /* 0x008fca0004800000 */
[----:B------:R5:W-:Y:S04]  /*14970*/  STL [R1+0x1a0], R9 ;  /* 0x0001a00901007387 */ /* 0x000be80000100800 */
[----:B------:R-:W3:Y:S01]  /*14980*/  LDL.LU R18, [R1+0x12c] ;  /* 0x00012c0001127983 */ /* 0x000ee20000300800 */
[----:B----4-:R-:W-:-:S03]  /*14990*/  SEL R27, R58, R16, !P1 ;  /* 0x000000103a1b7207 */ /* 0x010fc60004800000 */
        /* <DEDUP_REMOVED lines=13> */
[----:B------:R-:W-:Y:S04]  /*14a70*/  STL [R1+0x18c], R27 ;  /* 0x00018c1b01007387 */ /* 0x000fe80000100800 */
[----:B------:R-:W5:Y:S01]  /*14a80*/  LDL.LU R32, [R1+0x138] ;  /* 0x0001380001207983 */ /* 0x000f620000300800 */
[----:B-1----:R-:W-:-:S03]  /*14a90*/  SEL R9, R58, R3, !P1 ;  /* 0x000000033a097207 */ /* 0x002fc60004800000 */
[----:B------:R-:W5:Y:S04]  /*14aa0*/  LDL.LU R3, [R1+0x134] ;  /* 0x0001340001037983 */ /* 0x000f680000300800 */
[----:B------:R0:W-:Y:S04]  /*14ab0*/  STL [R1+0x188], R9 ;  /* 0x0001880901007387 */ /* 0x0001e80000100800 */
[----:B------:R-:W5:Y:S01]  /*14ac0*/  LDL.LU R31, [R1+0x11c] ;  /* 0x00011c00011f7983 */ /* 0x000f620000300800 */
[----:B0-----:R-:W-:-:S03]  /*14ad0*/  SEL R9, R58, R59, !P1 ;  /* 0x0000003b3a097207 */ /* 0x001fc60004800000 */
[----:B------:R-:W5:Y:S04]  /*14ae0*/  LDL.LU R59, [R1+0x124] ;  /* 0x00012400013b7983 */ /* 0x000f680000300800 */
[----:B------:R0:W-:Y:S04]  /*14af0*/  STL [R1+0x184], R9 ;  /* 0x0001840901007387 */ /* 0x0001e80000100800 */
[----:B------:R-:W5:Y:S04]  /*14b00*/  LDL.LU R29, [R1+0x120] ;  /* 0x00012000011d7983 */ /* 0x000f680000300800 */
[----:B------:R-:W5:Y:S01]  /*14b10*/  LDL.LU R27, [R1+0x114] ;  /* 0x00011400011b7983 */ /* 0x000f620000300800 */
[----:B0-----:R-:W-:-:S05]  /*14b20*/  SEL R9, R58, R26, !P1 ;  /* 0x0000001a3a097207 */ /* 0x001fca0004800000 */
[----:B------:R0:W-:Y:S04]  /*14b30*/  STL [R1+0x180], R9 ;  /* 0x0001800901007387 */ /* 0x0001e80000100800 */
[----:B------:R-:W5:Y:S01]  /*14b40*/  LDL.LU R26, [R1+0x118] ;  /* 0x00011800011a7983 */ /* 0x000f620000300800 */
[----:B------:R-:W-:-:S03]  /*14b50*/  SEL R37, R58, R24, !P1 ;  /* 0x000000183a257207 */ /* 0x000fc60004800000 */
[----:B------:R-:W5:Y:S04]  /*14b60*/  LDL.LU R24, [R1+0xcc] ;  /* 0x0000cc0001187983 */ /* 0x000f680000300800 */
[----:B------:R1:W-:Y:S01]  /*14b70*/  STL [R1+0x17c], R37 ;  /* 0x00017c2501007387 */ /* 0x0003e20000100800 */
[----:B0-----:R-:W-:-:S03]  /*14b80*/  SEL R9, R58, R22, !P1 ;  /* 0x000000163a097207 */ /* 0x001fc60004800000 */
[----:B------:R-:W5:Y:S04]  /*14b90*/  LDL.LU R22, [R1+0x104] ;  /* 0x0001040001167983 */ /* 0x000f680000300800 */
[----:B------:R2:W-:Y:S01]  /*14ba0*/  STL [R1+0x174], R9 ;  /* 0x0001740901007387 */ /* 0x0005e20000100800 */
[----:B-1----:R-:W-:-:S03]  /*14bb0*/  SEL R37, R58, R21, !P1 ;  /* 0x000000153a257207 */ /* 0x002fc60004800000 */
[----:B------:R-:W5:Y:S04]  /*14bc0*/  LDL.LU R21, [R1+0x108] ;  /* 0x0001080001157983 */ /* 0x000f680000300800 */
[----:B------:R-:W-:Y:S01]  /*14bd0*/  STL [R1+0x170], R37 ;  /* 0x0001702501007387 */ /* 0x000fe20000100800 */
[----:B--2---:R-:W-:-:S03]  /*14be0*/  SEL R9, R58, R19, !P1 ;  /* 0x000000133a097207 */ /* 0x004fc60004800000 */
[----:B------:R-:W2:Y:S04]  /*14bf0*/  LDL.LU R19, [R1+0x10c] ;  /* 0x00010c0001137983 */ /* 0x000ea80000300800 */
[----:B------:R0:W-:Y:S01]  /*14c00*/  STL [R1+0x16c], R9 ;  /* 0x00016c0901007387 */ /* 0x0001e20000100800 */
[----:B------:R-:W-:-:S05]  /*14c10*/  SEL R36, R58, R36, !P1 ;  /* 0x000000243a247207 */ /* 0x000fca0004800000 */
[----:B------:R-:W-:Y:S01]  /*14c20*/  STL [R1+0x168], R36 ;  /* 0x0001682401007387 */ /* 0x000fe20000100800 */
[C---:B0-----:R-:W-:Y:S02]  /*14c30*/  SEL R9, R58.reuse, R34, !P1 ;  /* 0x000000223a097207 */ /* 0x041fe40004800000 */
[C---:B---3--:R-:W-:Y:S02]  /*14c40*/  SEL R34, R58.reuse, R18, !P1 ;  /* 0x000000123a227207 */ /* 0x048fe40004800000 */
[----:B------:R-:W3:Y:S04]  /*14c50*/  LDL.LU R18, [R1+0x110] ;  /* 0x0001100001127983 */ /* 0x000ee80000300800 */
[----:B------:R4:W-:Y:S04]  /*14c60*/  STL [R1+0x164], R9 ;  /* 0x0001640901007387 */ /* 0x0009e80000100800 */
[----:B------:R5:W-:Y:S01]  /*14c70*/  STL [R1+0x160], R34 ;  /* 0x0001602201007387 */ /* 0x000be20000100800 */
        /* <DEDUP_REMOVED lines=40> */
[----:B------:R3:W-:Y:S04]  /*14f00*/  STL [R1+0x11c], R27 ;  /* 0x00011c1b01007387 */ /* 0x0007e80000100800 */
[----:B------:R-:W5:Y:S04]  /*14f10*/  LDL.LU R36, [R1+0xe4] ;  /* 0x0000e40001247983 */ /* 0x000f680000300800 */
[----:B------:R-:W5:Y:S01]  /*14f20*/  LDL.LU R34, [R1+0xe0] ;  /* 0x0000e00001227983 */ /* 0x000f620000300800 */
[----:B--2---:R-:W-:-:S05]  /*14f30*/  SEL R9, R58, R19, !P1 ;  /* 0x000000133a097207 */ /* 0x004fca0004800000 */
[----:B------:R4:W-:Y:S04]  /*14f40*/  STL [R1+0x118], R9 ;  /* 0x0001180901007387 */ /* 0x0009e80000100800 */
[----:B------:R-:W2:Y:S01]  /*14f50*/  LDL.LU R19, [R1+0xd8] ;  /* 0x0000d80001137983 */ /* 0x000ea20000300800 */
[----:B---3--:R-:W-:-:S03]  /*14f60*/  SEL R27, R58, R18, !P1 ;  /* 0x000000123a1b7207 */ /* 0x008fc60004800000 */
[----:B------:R-:W3:Y:S04]  /*14f70*/  LDL.LU R18, [R1+0xd0] ;  /* 0x0000d00001127983 */ /* 0x000ee80000300800 */
        /* <DEDUP_REMOVED lines=38> */
[----:B------:R0:W-:Y:S04]  /*151e0*/  STL [R1+0xe8], R9 ;  /* 0x0000e80901007387 */ /* 0x0001e80000100800 */
[----:B------:R-:W-:Y:S01]  /*151f0*/  STL [R1+0xe4], R36 ;  /* 0x0000e42401007387 */ /* 0x000fe20000100800 */
[C---:B0-----:R-:W-:Y:S02]  /*15200*/  SEL R9, R58.reuse, R34, !P1 ;  /* 0x000000223a097207 */ /* 0x041fe40004800000 */
[C---:B--2---:R-:W-:Y:S02]  /*15210*/  SEL R34, R58.reuse, R19, !P1 ;  /* 0x000000133a227207 */ /* 0x044fe40004800000 */
[----:B------:R-:W2:Y:S04]  /*15220*/  LDL.LU R19, [R1+0x78] ;  /* 0x0000780001137983 */ /* 0x000ea80000300800 */
[----:B------:R3:W-:Y:S04]  /*15230*/  STL [R1+0xe0], R9 ;  /* 0x0000e00901007387 */ /* 0x0007e80000100800 */
[----:B------:R4:W-:Y:S01]  /*15240*/  STL [R1+0xd8], R34 ;  /* 0x0000d82201007387 */ /* 0x0009e20000100800 */
[----:B---3--:R-:W-:-:S03]  /*15250*/  SEL R9, R58, R18, !P1 ;  /* 0x000000123a097207 */ /* 0x008fc60004800000 */
[----:B------:R-:W3:Y:S04]  /*15260*/  LDL.LU R18, [R1+0x80] ;  /* 0x0000800001127983 */ /* 0x000ee80000300800 */
[----:B------:R5:W-:Y:S01]  /*15270*/  STL [R1+0xd0], R9 ;  /* 0x0000d00901007387 */ /* 0x000be20000100800 */
[----:B----4-:R-:W-:-:S03]  /*15280*/  SEL R34, R58, R16, !P1 ;  /* 0x000000103a227207 */ /* 0x010fc60004800000 */
[----:B------:R-:W4:Y:S04]  /*15290*/  LDL.LU R16, [R1+0x90] ;  /* 0x0000900001107983 */ /* 0x000f280000300800 */
[----:B------:R0:W-:Y:S01]  /*152a0*/  STL [R1+0xcc], R34 ;  /* 0x0000cc2201007387 */ /* 0x0001e20000100800 */
[----:B-----5:R-:W-:-:S03]  /*152b0*/  SEL R9, R58, R15, !P1 ;  /* 0x0000000f3a097207 */ /* 0x020fc60004800000 */
[----:B------:R-:W5:Y:S01]  /*152c0*/  LDL.LU R15, [R1+0x94] ;  /* 0x00009400010f7983 */ /* 0x000f620000300800 */
[----:B0-----:R-:W-:-:S03]  /*152d0*/  SEL R34, R58, R60, !P1 ;  /* 0x0000003c3a227207 */ /* 0x001fc60004800000 */
[----:B------:R0:W-:Y:S04]  /*152e0*/  STL [R1+0xc8], R9 ;  /* 0x0000c80901007387 */ /* 0x0001e80000100800 */
[----:B------:R-:W5:Y:S04]  /*152f0*/  LDL.LU R60, [R1+0x84] ;  /* 0x00008400013c7983 */ /* 0x000f680000300800 */
[----:B------:R-:W-:Y:S01]  /*15300*/  STL [R1+0xc4], R34 ;  /* 0x0000c42201007387 */ /* 0x000fe20000100800 */
[----:B0-----:R-:W-:-:S03]  /*15310*/  SEL R9, R58, R61, !P1 ;  /* 0x0000003d3a097207 */ /* 0x001fc60004800000 */
        /* <DEDUP_REMOVED lines=14> */
[----:B------:R1:W-:Y:S01]  /*15400*/  STL [R1+0xac], R29 ;  /* 0x0000ac1d01007387 */ /* 0x0003e20000100800 */
[----:B0-----:R-:W-:-:S03]  /*15410*/  SEL R9, R58, R59, !P1 ;  /* 0x0000003b3a097207 */ /* 0x001fc60004800000 */
[----:B------:R-:W5:Y:S04]  /*15420*/  LDL.LU R59, [R1+0x68] ;  /* 0x00006800013b7983 */ /* 0x000f680000300800 */
[----:B------:R-:W-:Y:S01]  /*15430*/  STL [R1+0x38], R27 ;  /* 0x0000381b01007387 */ /* 0x000fe20000100800 */
[----:B------:R-:W-:-:S03]  /*15440*/  SEL R26, R58, R26, !P1 ;  /* 0x0000001a3a1a7207 */ /* 0x000fc60004800000 */
[----:B------:R0:W-:Y:S04]  /*15450*/  STL [R1+0x34], R9 ;  /* 0x0000340901007387 */ /* 0x0001e80000100800 */
[----:B------:R-:W5:Y:S04]  /*15460*/  LDL.LU R31, [R1+0x6c] ;  /* 0x00006c00011f7983 */ /* 0x000f680000300800 */
[----:B------:R0:W-:Y:S04]  /*15470*/  STL [R1+0x30], R26 ;  /* 0x0000301a01007387 */ /* 0x0001e80000100800 */
[----:B-1----:R-:W5:Y:S01]  /*15480*/  LDL.LU R29, [R1+0x74] ;  /* 0x00007400011d7983 */ /* 0x002f620000300800 */
[----:B0-----:R-:W-:-:S05]  /*15490*/  SEL R9, R58, R24, !P1 ;  /* 0x000000183a097207 */ /* 0x001fca0004800000 */
[----:B------:R0:W-:Y:S04]  /*154a0*/  STL [R1+0x2c], R9 ;  /* 0x00002c0901007387 */ /* 0x0001e80000100800 */
[----:B------:R-:W5:Y:S01]  /*154b0*/  LDL.LU R27, [R1+0x70] ;  /* 0x00007000011b7983 */ /* 0x000f620000300800 */
[----:B------:R-:W-:-:S05]  /*154c0*/  SEL R22, R58, R22, !P1 ;  /* 0x000000163a167207 */ /* 0x000fca0004800000 */
[----:B------:R1:W-:Y:S04]  /*154d0*/  STL [R1+0x28], R22 ;  /* 0x0000281601007387 */ /* 0x0003e80000100800 */
[----:B------:R-:W5:Y:S01]  /*154e0*/  LDL.LU R26, [R1+0x64] ;  /* 0x00006400011a7983 */ /* 0x000f620000300800 */
[C---:B0-----:R-:W-:Y:S02]  /*154f0*/  SEL R9, R58.reuse, R21, !P1 ;  /* 0x000000153a097207 */ /* 0x041fe40004800000 */
[C---:B------:R-:W-:Y:S02]  /*15500*/  SEL R21, R58.reuse, R44, !P1 ;  /* 0x0000002c3a157207 */ /* 0x040fe40004800000 */
[C---:B-1----:R-:W-:Y:S01]  /*15510*/  SEL R22, R58.reuse, R50, !P1 ;  /* 0x000000323a167207 */ /* 0x042fe20004800000 */
[----:B------:R2:W-:Y:S04]  /*15520*/  STL [R1+0x24], R9 ;  /* 0x0000240901007387 */ /* 0x0005e80000100800 */
[----:B------:R-:W-:Y:S01]  /*15530*/  STL [R1+0x20], R22 ;  /* 0x0000201601007387 */ /* 0x000fe20000100800 */
[----:B--2---:R-:W-:-:S03]  /*15540*/  SEL R9, R58, R19, !P1 ;  /* 0x000000133a097207 */ /* 0x004fc60004800000 */
[----:B------:R-:W2:Y:S04]  /*15550*/  LDL.LU R19, [R1+0x60] ;  /* 0x0000600001137983 */ /* 0x000ea80000300800 */
[----:B------:R0:W-:Y:S04]  /*15560*/  STL [R1+0x1c], R21 ;  /* 0x00001c1501007387 */ /* 0x0001e80000100800 */
[----:B------:R4:W-:Y:S01]  /*15570*/  STL [R1+0x18], R9 ;  /* 0x0000180901007387 */ /* 0x0009e20000100800 */
[----:B---3--:R-:W-:-:S03]  /*15580*/  SEL R18, R58, R18, !P1 ;  /* 0x000000123a127207 */ /* 0x008fc60004800000 */
[----:B0-----:R-:W3:Y:S04]  /*15590*/  LDL.LU R21, [R1+0x58] ;  /* 0x0000580001157983 */ /* 0x001ee80000300800 */
[----:B------:R-:W-:Y:S04]  /*155a0*/  STL [R1+0x14], R18 ;  /* 0x0000141201007387 */ /* 0x000fe80000100800 */
[----:B------:R-:W3:Y:S01]  /*155b0*/  LDL.LU R22, [R1+0x5c] ;  /* 0x00005c0001167983 */ /* 0x000ee20000300800 */
[----:B----4-:R-:W-:-:S05]  /*155c0*/  SEL R9, R58, R16, !P1 ;  /* 0x000000103a097207 */ /* 0x010fca0004800000 */
[----:B------:R0:W-:Y:S01]  /*155d0*/  STL [R1+0x10], R9 ;  /* 0x0000100901007387 */ /* 0x0001e20000100800 */
[----:B-----5:R-:W-:-:S03]  /*155e0*/  SEL R15, R58, R15, !P1 ;  /* 0x0000000f3a0f7207 */ /* 0x020fc60004800000 */
[----:B------:R-:W4:Y:S04]  /*155f0*/  LDL.LU R24, [R1+0x50] ;  /* 0x0000500001187983 */ /* 0x000f280000300800 */
[----:B------:R1:W-:Y:S04]  /*15600*/  STL [R1+0xc], R15 ;  /* 0x00000c0f01007387 */ /* 0x0003e80000100800 */
[----:B------:R-:W5:Y:S01]  /*15610*/  LDL.LU R16, [R1+0x44] ;  /* 0x0000440001107983 */ /* 0x000f620000300800 */
[----:B0-----:R-:W-:-:S05]  /*15620*/  SEL R9, R58, R60, !P1 ;  /* 0x0000003c3a097207 */ /* 0x001fca0004800000 */
[----:B------:R0:W-:Y:S01]  /*15630*/  STL [R1+0x8], R9 ;  /* 0x0000080901007387 */ /* 0x0001e20000100800 */
[----:B------:R-:W-:-:S03]  /*15640*/  SEL R61, R58, R61, !P1 ;  /* 0x0000003d3a3d7207 */ /* 0x000fc60004800000 */
[----:B------:R-:W5:Y:S04]  /*15650*/  LDL.LU R18, [R1+0x48] ;  /* 0x0000480001127983 */ /* 0x000f680000300800 */
[----:B------:R-:W-:Y:S04]  /*15660*/  STL [R1+0x3ba8], R61 ;  /* 0x003ba83d01007387 */ /* 0x000fe80000100800 */
[----:B-1----:R-:W5:Y:S01]  /*15670*/  LDL.LU R15, [R1+0x40] ;  /* 0x00004000010f7983 */ /* 0x002f620000300800 */
[C---:B------:R-:W-:Y:S01]  /*15680*/  SEL R60, R58.reuse, R25, !P1 ;  /* 0x000000193a3c7207 */ /* 0x040fe20004800000 */
[----:B0-----:R-:W0:Y:S01]  /*15690*/  S2R R9, SR_TID.X ;  /* 0x0000000000097919 */ /* 0x001e220000002100 */
[----:B------:R-:W-:-:S02]  /*156a0*/  SEL R57, R58, R57, !P1 ;  /* 0x000000393a397207 */ /* 0x000fc40004800000 */
[----:B------:R-:W-:-:S03]  /*156b0*/  SEL R49, R58, R49, !P1 ;  /* 0x000000313a317207 */ /* 0x000fc60004800000 */
[----:B------:R-:W-:Y:S01]  /*156c0*/  STL [R1+0x3bac], R57 ;  /* 0x003bac3901007387 */ /* 0x000fe20000100800 */
[C---:B------:R-:W-:Y:S02]  /*156d0*/  SEL R28, R58.reuse, R28, !P1 ;  /* 0x0000001c3a1c7207 */ /* 0x040fe40004800000 */
[----:B------:R-:W-:-:S05]  /*156e0*/  SEL R3, R58, R3, !P1 ;  /* 0x000000033a037207 */ /* 0x000fca0004800000 */
[----:B------:R-:W-:Y:S04]  /*156f0*/  STL [R1+0x3bb0], R3 ;  /* 0x003bb00301007387 */ /* 0x000fe80000100800 */
[----:B------:R-:W-:Y:S01]  /*15700*/  STL [R1+0x3bb4], R60 ;  /* 0x003bb43c01007387 */ /* 0x000fe20000100800 */
[----:B------:R-:W-:-:S05]  /*15710*/  SEL R59, R58, R59, !P1 ;  /* 0x0000003b3a3b7207 */ /* 0x000fca0004800000 */
[----:B------:R-:W-:Y:S01]  /*15720*/  STL [R1+0x3bb8], R59 ;  /* 0x003bb83b01007387 */ /* 0x000fe20000100800 */
[C---:B------:R-:W-:Y:S02]  /*15730*/  SEL R50, R58.reuse, R31, !P1 ;  /* 0x0000001f3a327207 */ /* 0x040fe40004800000 */
[----:B------:R-:W-:-:S03]  /*15740*/  SEL R44, R58, R29, !P1 ;  /* 0x0000001d3a2c7207 */ /* 0x000fc60004800000 */
[----:B------:R-:W-:Y:S04]  /*15750*/  STL [R1+0x3bbc], R50 ;  /* 0x003bbc3201007387 */ /* 0x000fe80000100800 */
[----:B------:R-:W-:Y:S01]  /*15760*/  STL [R1+0x3bc0], R44 ;  /* 0x003bc02c01007387 */ /* 0x000fe20000100800 */
[----:B------:R-:W-:-:S05]  /*15770*/  SEL R40, R58, R27, !P1 ;  /* 0x0000001b3a287207 */ /* 0x000fca0004800000 */
[----:B------:R-:W-:Y:S01]  /*15780*/  STL [R1+0x3bc4], R40 ;  /* 0x003bc42801007387 */ /* 0x000fe20000100800 */
[----:B------:R-:W-:-:S05]  /*15790*/  SEL R38, R58, R26, !P1 ;  /* 0x0000001a3a267207 */ /* 0x000fca0004800000 */
[----:B------:R-:W-:Y:S04]  /*157a0*/  STL [R1+0x3bc8], R38 ;  /* 0x003bc82601007387 */ /* 0x000fe80000100800 */
[----:B------:R-:W-:Y:S01]  /*157b0*/  STL [R1+0x3bcc], R49 ;  /* 0x003bcc3101007387 */ /* 0x000fe20000100800 */
[C---:B------:R-:W-:Y:S02]  /*157c0*/  SEL R52, R58.reuse, R52, !P1 ;  /* 0x000000343a347207 */ /* 0x040fe40004800000 */
[C---:B------:R-:W-:Y:S02]  /*157d0*/  SEL R26, R58.reuse, R14, !P1 ;  /* 0x0000000e3a1a7207 */ /* 0x040fe40004800000 */
[C---:B------:R-:W-:Y:S02]  /*157e0*/  SEL R46, R58.reuse, R46, !P1 ;  /* 0x0000002e3a2e7207 */ /* 0x040fe40004800000 */
[----:B------:R-:W-:-:S02]  /*157f0*/  SEL R20, R58, R20, !P1 ;  /* 0x000000143a147207 */ /* 0x000fc40004800000 */
[C---:B------:R-:W-:Y:S02]  /*15800*/  SEL R33, R58.reuse, R33, !P1 ;  /* 0x000000213a217207 */ /* 0x040fe40004800000 */
[C---:B------:R-:W-:Y:S02]  /*15810*/  SEL R27, R58.reuse, R7, !P1 ;  /* 0x000000073a1b7207 */ /* 0x040fe40004800000 */
[C---:B------:R-:W-:Y:S02]  /*15820*/  SEL R43, R58.reuse, R43, !P1 ;  /* 0x0000002b3a2b7207 */ /* 0x040fe40004800000 */
[C---:B------:R-:W-:Y:S02]  /*15830*/  SEL R29, R58.reuse, R6, !P1 ;  /* 0x000000063a1d7207 */ /* 0x040fe40004800000 */
[C---:B------:R-:W-:Y:S02]  /*15840*/  SEL R47, R58.reuse, R47, !P1 ;  /* 0x0000002f3a2f7207 */ /* 0x040fe40004800000 */
[----:B------:R-:W-:-:S02]  /*15850*/  SEL R31, R58, R4, !P1 ;  /* 0x000000043a1f7207 */ /* 0x000fc40004800000 */
[C---:B------:R-:W-:Y:S02]  /*15860*/  SEL R54, R58.reuse, R54, !P1 ;  /* 0x000000363a367207 */ /* 0x040fe40004800000 */
[----:B0-----:R-:W-:Y:S02]  /*15870*/  LOP3.LUT R9, R9, 0x1f, RZ, 0xc0, !PT ;  /* 0x0000001f09097812 */ /* 0x001fe400078ec0ff */
[----:B------:R-:W-:-:S03]  /*15880*/  SEL R35, R58, R35, !P1 ;  /* 0x000000233a237207 */ /* 0x000fc60004800000 */
[----:B------:R-:W-:-:S04]  /*15890*/  IMAD R9, R9, R0, RZ ;  /* 0x0000000009097224 */ /* 0x000fc800078e02ff */
[----:B------:R-:W-:Y:S01]  /*158a0*/  IMAD R9, R0, 0x20, R9 ;  /* 0x0000002000097824 */ /* 0x000fe200078e0209 */
[----:B--2---:R-:W-:-:S05]  /*158b0*/  SEL R19, R58, R19, !P1 ;  /* 0x000000133a137207 */ /* 0x004fca0004800000 */
[----:B------:R-:W-:Y:S01]  /*158c0*/  STL [R1+0x3bd0], R19 ;  /* 0x003bd01301007387 */ /* 0x000fe20000100800 */
[C---:B---3--:R-:W-:Y:S02]  /*158d0*/  SEL R21, R58.reuse, R21, !P1 ;  /* 0x000000153a157207 */ /* 0x048fe40004800000 */
[----:B------:R-:W-:-:S03]  /*158e0*/  SEL R22, R58, R22, !P1 ;  /* 0x000000163a167207 */ /* 0x000fc60004800000 */
[----:B------:R-:W-:Y:S04]  /*158f0*/  STL [R1+0x3bd4], R21 ;  /* 0x003bd41501007387 */ /* 0x000fe80000100800 */
[----:B------:R-:W-:Y:S01]  /*15900*/  STL [R1+0x3bd8], R22 ;  /* 0x003bd81601007387 */ /* 0x000fe20000100800 */
[C---:B----4-:R-:W-:Y:S02]  /*15910*/  SEL R24, R58.reuse, R24, !P1 ;  /* 0x000000183a187207 */ /* 0x050fe40004800000 */
[C---:B-----5:R-:W-:Y:S02]  /*15920*/  SEL R25, R58.reuse, R15, !P1 ;  /* 0x0000000f3a197207 */ /* 0x060fe40004800000 */
[----:B------:R-:W0:Y:S01]  /*15930*/  S2R R15, SR_TID.X ;  /* 0x00000000000f7919 */ /* 0x000e220000002100 */
[----:B------:R-:W-:-:S02]  /*15940*/  SEL R16, R58, R16, !P1 ;  /* 0x000000103a107207 */ /* 0x000fc40004800000 */
[----:B------:R-:W-:Y:S01]  /*15950*/  SEL R18, R58, R18, !P1 ;  /* 0x000000123a127207 */ /* 0x000fe20004800000 */
[----:B------:R-:W-:Y:S04]  /*15960*/  STL [R1+0x3bdc], R24 ;  /* 0x003bdc1801007387 */ /* 0x000fe80000100800 */
[----:B------:R-:W-:Y:S04]  /*15970*/  STL [R1+0x3be0], R16 ;  /* 0x003be01001007387 */ /* 0x000fe80000100800 */
[----:B------:R-:W-:Y:S04]  /*15980*/  STL [R1+0x3be4], R18 ;  /* 0x003be41201007387 */ /* 0x000fe80000100800 */
[----:B------:R-:W-:Y:S04]  /*15990*/  STL [R1+0x3be8], R28 ;  /* 0x003be81c01007387 */ /* 0x000fe80000100800 */
[----:B------:R-:W-:Y:S04]  /*159a0*/  STL [R1+0x3bec], R25 ;  /* 0x003bec1901007387 */ /* 0x000fe80000100800 */
[----:B------:R-:W-:Y:S04]  /*159b0*/  STL [R1+0x3bf0], R52 ;  /* 0x003bf03401007387 */ /* 0x000fe80000100800 */
[----:B------:R-:W-:Y:S04]  /*159c0*/  STL [R1+0x3bf4], R26 ;  /* 0x003bf41a01007387 */ /* 0x000fe80000100800 */
[----:B------:R-:W-:Y:S01]  /*159d0*/  STL [R1+0x3bf8], R46 ;  /* 0x003bf82e01007387 */ /* 0x000fe20000100800 */
[----:B0-----:R-:W-:-:S03]  /*159e0*/  LOP3.LUT R15, R15, 0x1f, RZ, 0xc0, !PT ;  /* 0x0000001f0f0f7812 */ /* 0x001fc600078ec0ff */
[----:B------:R-:W-:Y:S04]  /*159f0*/  STL [R1+0x3bfc], R20 ;  /* 0x003bfc1401007387 */ /* 0x000fe80000100800 */
[----:B------:R0:W-:Y:S04]  /*15a00*/  STL [R1+0x3c00], R33 ;  /* 0x003c002101007387 */ /* 0x0001e80000100800 */
[----:B------:R-:W-:Y:S01]  /*15a10*/  STL [R1+0x3c04], R27 ;  /* 0x003c041b01007387 */ /* 0x000fe20000100800 */
[----:B------:R-:W-:-:S03]  /*15a20*/  IMAD R15, R15, R0, RZ ;  /* 0x000000000f0f7224 */ /* 0x000fc600078e02ff */
[----:B------:R-:W-:Y:S04]  /*15a30*/  STL [R1+0x3c08], R43 ;  /* 0x003c082b01007387 */ /* 0x000fe80000100800 */
[----:B------:R-:W-:Y:S04]  /*15a40*/  STL [R1+0x3c0c], R29 ;  /* 0x003c0c1d01007387 */ /* 0x000fe80000100800 */
[----:B------:R-:W-:Y:S04]  /*15a50*/  STL [R1+0x3c10], R47 ;  /* 0x003c102f01007387 */ /* 0x000fe80000100800 */
[----:B------:R-:W-:Y:S04]  /*15a60*/  STL [R1+0x3c14], R31 ;  /* 0x003c141f01007387 */ /* 0x000fe80000100800 */
[----:B------:R-:W-:Y:S01]  /*15a70*/  STL [R1+0x3c18], R54 ;  /* 0x003c183601007387 */ /* 0x000fe20000100800 */
[----:B------:R-:W-:-:S03]  /*15a80*/  LEA.HI.X.SX32 R15, R15, UR5, 0x1, P5 ;  /* 0x000000050f0f7c11 */ /* 0x000fc6000a8f0eff */
[----:B------:R-:W-:Y:S04]  /*15a90*/  STL [R1+0x3c1c], R35 ;  /* 0x003c1c2301007387 */ /* 0x000fe80000100800 */
[----:B------:R-:W2:Y:S04]  /*15aa0*/  LDL.LU R7, [R1+0x3e4] ;  /* 0x0003e40001077983 */ /* 0x000ea80000300800 */
[----:B0-----:R-:W3:Y:S04]  /*15ab0*/  LDL.LU R33, [R1+0x3e0] ;  /* 0x0003e00001217983 */ /* 0x001ee80000300800 */
[----:B------:R-:W4:Y:S04]  /*15ac0*/  LDL.LU R20, [R1+0x3dc] ;  /* 0x0003dc0001147983 */ /* 0x000f280000300800 */
[----:B------:R-:W5:Y:S04]  /*15ad0*/  LDL.LU R0, [R1+0x3d8] ;  /* 0x0003d80001007983 */ /* 0x000f680000300800 */
[----:B------:R0:W-:Y:S04]  /*15ae0*/  STL [R1+0x3b84], R15 ;  /* 0x003b840f01007387 */ /* 0x0001e80000100800 */
[----:B------:R-:W5:Y:S04]  /*15af0*/  LDL.LU R46, [R1+0x31c] ;  /* 0x00031c00012e7983 */ /* 0x000f680000300800 */
[----:B------:R-:W0:Y:S04]  /*15b00*/  LDL.LU R57, [R1+0x318] ;  /* 0x0003180001397983 */ /* 0x000e280000300800 */
[----:B------:R-:W5:Y:S04]  /*15b10*/  LDL.LU R61, [R1+0x314] ;  /* 0x00031400013d7983 */ /* 0x000f680000300800 */
        /* <DEDUP_REMOVED lines=15> */
[----:B------:R-:W5:Y:S01]  /*15c10*/  LDL.LU R59, [R1+0x2d8] ;  /* 0x0002d800013b7983 */ /* 0x000f620000300800 */
[----:B------:R-:W-:Y:S01]  /*15c20*/  LEA.HI.X.SX32 R14, R9, UR5, 0x1, P6 ;  /* 0x00000005090e7c11 */ /* 0x000fe2000b0f0eff */
[----:B------:R-:W-:-:S02]  /*15c30*/  ULDC UR5, c[0x0][0x240] ;  /* 0x0000900000057ab9 */ /* 0x000fc40000000800 */
[----:B------:R-:W5:Y:S01]  /*15c40*/  LDL.LU R60, [R1+0x2d4] ;  /* 0x0002d400013c7983 */ /* 0x000f620000300800 */
[----:B------:R-:W-:-:S03]  /*15c50*/  SEL R34, R58, R5, !P1 ;  /* 0x000000053a227207 */ /* 0x000fc60004800000 */
[----:B------:R-:W5:Y:S01]  /*15c60*/  LDL.LU R3, [R1+0x2d0] ;  /* 0x0002d00001037983 */ /* 0x000f620000300800 */
[----:B------:R-:W-:-:S03]  /*15c70*/  SEL R37, R58, R2, !P1 ;  /* 0x000000023a257207 */ /* 0x000fc60004800000 */
[----:B------:R-:W5:Y:S04]  /*15c80*/  LDL.LU R9, [R1+0x54] ;  /* 0x0000540001097983 */ /* 0x000f680000300800 */
[----:B------:R-:W-:Y:S01]  /*15c90*/  STL [R1+0x3b88], R14 ;  /* 0x003b880e01007387 */ /* 0x000fe20000100800 */
[----:B--2---:R-:W-:Y:S02]  /*15ca0*/  IMAD R5, R7, UR4, RZ ;  /* 0x0000000407057c24 */ /* 0x004fe4000f8e02ff */
[----:B---3--:R-:W-:-:S03]  /*15cb0*/  IMAD R4, R33, UR4, RZ ;  /* 0x0000000421047c24 */ /* 0x008fc6000f8e02ff */
[----:B------:R-:W-:Y:S01]  /*15cc0*/  STL [R1+0x728], R5 ;  /* 0x0007280501007387 */ /* 0x000fe20000100800 */
[----:B----4-:R-:W-:Y:S02]  /*15cd0*/  IMAD R2, R20, UR4, RZ ;  /* 0x0000000414027c24 */ /* 0x010fe4000f8e02ff */
[----:B-----5:R-:W-:Y:S01]  /*15ce0*/  IMAD R0, R0, UR4, RZ ;  /* 0x0000000400007c24 */ /* 0x020fe2000f8e02ff */
[----:B------:R-:W-:Y:S01]  /*15cf0*/  STL [R1+0x72c], R4 ;  /* 0x00072c0401007387 */ /* 0x000fe20000100800 */
[----:B------:R-:W-:Y:S02]  /*15d00*/  @!P0 IMAD.MOV R41, RZ, RZ, -R41 ;  /* 0x000000ffff298224 */ /* 0x000fe400078e0a29 */
[----:B------:R-:W-:Y:S01]  /*15d10*/  @!P2 IMAD.MOV R56, RZ, RZ, -R56 ;  /* 0x000000ffff38a224 */ /* 0x000fe200078e0a38 */
[----:B------:R1:W-:Y:S01]  /*15d20*/  STL [R1+0x3b30], R0 ;  /* 0x003b300001007387 */ /* 0x0003e20000100800 */
[----:B------:R-:W-:Y:S02]  /*15d30*/  @!P3 IMAD.MOV R48, RZ, RZ, -R48 ;  /* 0x000000ffff30b224 */ /* 0x000fe400078e0a30 */
[----:B------:R-:W-:Y:S01]  /*15d40*/  @!P4 IMAD.MOV R39, RZ, RZ, -R39 ;  /* 0x000000ffff27c224 */ /* 0x000fe200078e0a27 */
[----:B------:R2:W-:Y:S01]  /*15d50*/  STL [R1+0x730], R2 ;  /* 0x0007300201007387 */ /* 0x0005e20000100800 */
[----:B0-----:R-:W-:Y:S01]  /*15d60*/  IMAD R15, R57, UR5, RZ ;  /* 0x00000005390f7c24 */ /* 0x001fe2000f8e02ff */
[----:B------:R-:W-:-:S02]  /*15d70*/  SEL R32, R58, R11, !P1 ;  /* 0x0000000b3a207207 */ /* 0x000fc40004800000 */
[----:B------:R-:W3:Y:S01]  /*15d80*/  LDL.LU R57, [R1+0x2cc] ;  /* 0x0002cc0001397983 */ /* 0x000ee20000300800 */
[C---:B------:R-:W-:Y:S01]  /*15d90*/  SEL R36, R58.reuse, R8, !P1 ;  /* 0x000000083a247207 */ /* 0x040fe20004800000 */
[----:B-1----:R-:W-:Y:S01]  /*15da0*/  IMAD R0, R61, UR5, RZ ;  /* 0x000000053d007c24 */ /* 0x002fe2000f8e02ff */
[C---:B------:R-:W-:Y:S01]  /*15db0*/  SEL R17, R58.reuse, R17, !P1 ;  /* 0x000000113a117207 */ /* 0x040fe20004800000 */
[----:B------:R-:W4:Y:S01]  /*15dc0*/  LDL.LU R61, [R1+0x4c] ;  /* 0x00004c00013d7983 */ /* 0x000f220000300800 */
[----:B------:R-:W-:Y:S01]  /*15dd0*/  SEL R30, R58, R30, !P1 ;  /* 0x0000001e3a1e7207 */ /* 0x000fe20004800000 */
[----:B------:R-:W-:Y:S01]  /*15de0*/  IMAD R4, R26, UR5, RZ ;  /* 0x000000051a047c24 */ /* 0x000fe2000f8e02ff */
[C---:B------:R-:W-:Y:S01]  /*15df0*/  SEL R42, R58.reuse, R42, !P1 ;  /* 0x0000002a3a2a7207 */ /* 0x040fe20004800000 */
[----:B------:R0:W-:Y:S01]  /*15e00*/  STL [R1+0xa0], R0 ;  /* 0x0000a00001007387 */ /* 0x0001e20000100800 */
[----:B------:R-:W-:Y:S01]  /*15e10*/  SEL R45, R58, R45, !P1 ;  /* 0x0000002d3a2d7207 */ /* 0x000fe20004800000 */
[----:B--2---:R-:W-:Y:S01]  /*15e20*/  IMAD R2, R52, UR5, RZ ;  /* 0x0000000534027c24 */ /* 0x004fe2000f8e02ff */
[C---:B------:R-:W-:Y:S01]  /*15e30*/  SEL R51, R58.reuse, R51, !P1 ;  /* 0x000000333a337207 */ /* 0x040fe20004800000 */
[----:B------:R1:W-:Y:S01]  /*15e40*/  STL [R1+0x9c], R4 ;  /* 0x00009c0401007387 */ /* 0x0003e20000100800 */
[----:B------:R-:W-:-:S02]  /*15e50*/  SEL R53, R58, R53, !P1 ;  /* 0x000000353a357207 */ /* 0x000fc40004800000 */
[C---:B------:R-:W-:Y:S02]  /*15e60*/  SEL R55, R58.reuse, R55, !P1 ;  /* 0x000000373a377207 */ /* 0x040fe40004800000 */
[----:B------:R-:W-:Y:S01]  /*15e70*/  SEL R23, R58, R23, !P1 ;  /* 0x000000173a177207 */ /* 0x000fe20004800000 */
[----:B0-----:R-:W-:Y:S01]  /*15e80*/  IMAD R0, R25, UR5, RZ ;  /* 0x0000000519007c24 */ /* 0x001fe2000f8e02ff */
[----:B------:R0:W-:Y:S01]  /*15e90*/  STL [R1+0x98], R2 ;  /* 0x0000980201007387 */ /* 0x0001e20000100800 */
[----:B------:R-:W-:Y:S01]  /*15ea0*/  IMAD R14, R46, UR5, RZ ;  /* 0x000000052e0e7c24 */ /* 0x000fe2000f8e02ff */
[----:B------:R-:W-:Y:S01]  /*15eb0*/  UIMAD UR51, UR18, 0x3f, URZ ;  /* 0x0000003f123378a4 */ /* 0x000fe2000f8e023f */
[----:B-1----:R-:W-:Y:S01]  /*15ec0*/  IMAD R4, R28, UR5, RZ ;  /* 0x000000051c047c24 */ /* 0x002fe2000f8e02ff */
[----:B------:R1:W-:Y:S01]  /*15ed0*/  STL [R1+0x94], R0 ;  /* 0x0000940001007387 */ /* 0x0003e20000100800 */
[----:B------:R-:W-:Y:S01]  /*15ee0*/  IMAD R10, R10, UR5, RZ ;  /* 0x000000050a0a7c24 */ /* 0x000fe2000f8e02ff */
[----:B------:R-:W-:Y:S01]  /*15ef0*/  UIMAD UR50, UR18, 0x3e, URZ ;  /* 0x0000003e123278a4 */ /* 0x000fe2000f8e023f */
[----:B------:R-:W-:Y:S01]  /*15f00*/  IMAD R12, R12, UR5, RZ ;  /* 0x000000050c0c7c24 */ /* 0x000fe2000f8e02ff */
[----:B------:R-:W-:Y:S01]  /*15f10*/  UIMAD UR49, UR18, 0x3d, URZ ;  /* 0x0000003d123178a4 */ /* 0x000fe2000f8e023f */
[----:B0-----:R-:W-:Y:S01]  /*15f20*/  IMAD R2, R18, UR5, RZ ;  /* 0x0000000512027c24 */ /* 0x001fe2000f8e02ff */
[----:B------:R0:W-:Y:S01]  /*15f30*/  STL [R1+0x90], R4 ;  /* 0x0000900401007387 */ /* 0x0001e20000100800 */
[----:B------:R-:W-:Y:S01]  /*15f40*/  IMAD R13, R13, UR5, RZ ;  /* 0x000000050d0d7c24 */ /* 0x000fe2000f8e02ff */
[----:B------:R-:W-:Y:S01]  /*15f50*/  UIMAD UR48, UR18, 0x3c, URZ ;  /* 0x0000003c123078a4 */ /* 0x000fe2000f8e023f */
[----:B-1----:R-:W-:Y:S01]  /*15f60*/  IMAD R0, R16, UR5, RZ ;  /* 0x0000000510007c24 */ /* 0x002fe2000f8e02ff */
[----:B------:R1:W-:Y:S01]  /*15f70*/  STL [R1+0x8c], R2 ;  /* 0x00008c0201007387 */ /* 0x0003e20000100800 */
[----:B------:R-:W-:-:S02]  /*15f80*/  UIMAD UR47, UR18, 0x3b, URZ ;  /* 0x0000003b122f78a4 */ /* 0x000fc4000f8e023f */
[----:B------:R-:W-:Y:S02]  /*15f90*/  UIMAD UR46, UR18, 0x3a, URZ ;  /* 0x0000003a122e78a4 */ /* 0x000fe4000f8e023f */
[----:B------:R-:W-:Y:S01]  /*15fa0*/  UIMAD UR43, UR18, 0x39, URZ ;  /* 0x00000039122b78a4 */ /* 0x000fe2000f8e023f */
[----:B0-----:R-:W-:Y:S01]  /*15fb0*/  IMAD R4, R24, UR5, RZ ;  /* 0x0000000518047c24 */ /* 0x001fe2000f8e02ff */
[----:B------:R0:W-:Y:S01]  /*15fc0*/  STL [R1+0x88], R0 ;  /* 0x0000880001007387 */ /* 0x0001e20000100800 */
[----:B------:R-:W-:Y:S01]  /*15fd0*/  UIMAD UR42, UR18, 0x38, URZ ;  /* 0x00000038122a78a4 */ /* 0x000fe2000f8e023f */
[----:B-1----:R-:W-:Y:S02]  /*15fe0*/  IMAD R2, R22, UR5, RZ ;  /* 0x0000000516027c24 */ /* 0x002fe4000f8e02ff */
[----:B------:R1:W-:Y:S01]  /*15ff0*/  STL [R1+0x84], R4 ;  /* 0x0000840401007387 */ /* 0x0003e20000100800 */
[----:B------:R-:W-:Y:S02]  /*16000*/  UIMAD UR41, UR18, 0x37, URZ ;  /* 0x00000037122978a4 */ /* 0x000fe4000f8e023f */
[----:B------:R-:W-:-:S02]  /*16010*/  UIMAD UR40, UR18, 0x36, URZ ;  /* 0x00000036122878a4 */ /* 0x000fc4000f8e023f */
[----:B------:R-:W-:Y:S01]  /*16020*/  UIMAD UR39, UR18, 0x35, URZ ;  /* 0x00000035122778a4 */ /* 0x000fe2000f8e023f */
[----:B0-----:R-:W-:Y:S01]  /*16030*/  IMAD R0, R21, UR5, RZ ;  /* 0x0000000515007c24 */ /* 0x001fe2000f8e02ff */
[----:B------:R0:W-:Y:S01]  /*16040*/  STL [R1+0x80], R2 ;  /* 0x0000800201007387 */ /* 0x0001e20000100800 */
[----:B------:R-:W-:Y:S01]  /*16050*/  UIMAD UR38, UR18, 0x34, URZ ;  /* 0x00000034122678a4 */ /* 0x000fe2000f8e023f */
[----:B-1----:R-:W-:Y:S02]  /*16060*/  IMAD R4, R19, UR5, RZ ;  /* 0x0000000513047c24 */ /* 0x002fe4000f8e02ff */
[----:B------:R1:W-:Y:S01]  /*16070*/  STL [R1+0x7c], R0 ;  /* 0x00007c0001007387 */ /* 0x0003e20000100800 */
[----:B------:R-:W-:Y:S02]  /*16080*/  UIMAD UR37, UR18, 0x33, URZ ;  /* 0x00000033122578a4 */ /* 0x000fe4000f8e023f */
[----:B------:R-:W-:Y:S01]  /*16090*/  UIMAD UR34, UR18, 0x32, URZ ;  /* 0x00000032122278a4 */ /* 0x000fe2000f8e023f */
[----:B------:R-:W-:Y:S01]  /*160a0*/  ULDC UR4, c[0x0][0x238] ;  /* 0x00008e0000047ab9 */ /* 0x000fe20000000800 */
[----:B0-----:R-:W-:Y:S01]  /*160b0*/  IMAD R2, R49, UR5, RZ ;  /* 0x0000000531027c24 */ /* 0x001fe2000f8e02ff */
[----:B------:R0:W-:Y:S01]  /*160c0*/  STL [R1+0x78], R4 ;  /* 0x0000780401007387 */ /* 0x0001e20000100800 */
[----:B-1----:R-:W-:-:S03]  /*160d0*/  IMAD R0, R38, UR5, RZ ;  /* 0x0000000526007c24 */ /* 0x002fc6000f8e02ff */
[----:B------:R1:W-:Y:S01]  /*160e0*/  STL [R1+0x74], R2 ;  /* 0x0000740201007387 */ /* 0x0003e20000100800 */
[----:B0-----:R-:W-:-:S03]  /*160f0*/  IMAD R4, R40, UR5, RZ ;  /* 0x0000000528047c24 */ /* 0x001fc6000f8e02ff */
        /* <DEDUP_REMOVED lines=8> */
[----:B------:R-:W-:Y:S01]  /*16180*/  STL [R1+0x5c], R4 ;  /* 0x00005c0401007387 */ /* 0x000fe20000100800 */
[----:B-1----:R-:W-:-:S03]  /*16190*/  IMAD R0, R9, UR5, RZ ;  /* 0x0000000509007c24 */ /* 0x002fc6000f8e02ff */
[----:B------:R-:W2:Y:S04]  /*161a0*/  LDL.LU R6, [R1+0x2c8] ;  /* 0x0002c80001067983 */ /* 0x000ea80000300800 */
[----:B------:R3:W-:Y:S01]  /*161b0*/  STL [R1+0x58], R2 ;  /* 0x0000580201007387 */ /* 0x0007e20000100800 */
[----:B------:R-:W-:-:S03]  /*161c0*/  SEL R41, R58, R41, !P1 ;  /* 0x000000293a297207 */ /* 0x000fc60004800000 */
[----:B------:R-:W5:Y:S01]  /*161d0*/  LDL.LU R43, [R1+0x2c4] ;  /* 0x0002c400012b7983 */ /* 0x000f620000300800 */
[----:B------:R-:W-:-:S03]  /*161e0*/  SEL R56, R58, R56, !P1 ;  /* 0x000000383a387207 */ /* 0x000fc60004800000 */
[----:B------:R4:W-:Y:S01]  /*161f0*/  STL [R1+0x54], R0 ;  /* 0x0000540001007387 */ /* 0x0009e20000100800 */
[C---:B------:R-:W-:Y:S02]  /*16200*/  SEL R48, R58.reuse, R48, !P1 ;  /* 0x000000303a307207 */ /* 0x040fe40004800000 */
[----:B------:R-:W-:Y:S01]  /*16210*/  SEL R39, R58, R39, !P1 ;  /* 0x000000273a277207 */ /* 0x000fe20004800000 */
[----:B------:R-:W5:Y:S01]  /*16220*/  LDL.LU R27, [R1+0x2c0] ;  /* 0x0002c000011b7983 */ /* 0x000f620000300800 */
[----:B------:R-:W-:-:S03]  /*16230*/  IMAD R58, R59, UR5, RZ ;  /* 0x000000053b3a7c24 */ /* 0x000fc6000f8e02ff */
[----:B------:R-:W5:Y:S04]  /*16240*/  LDL.LU R7, [R1+0x2bc] ;  /* 0x0002bc0001077983 */ /* 0x000f680000300800 */
[----:B------:R-:W5:Y:S04]  /*16250*/  LDL.LU R33, [R1+0x2b8] ;  /* 0x0002b80001217983 */ /* 0x000f680000300800 */
[----:B------:R-:W5:Y:S04]  /*16260*/  LDL.LU R20, [R1+0x2b4] ;  /* 0x0002b40001147983 */ /* 0x000f680000300800 */
[----:B------:R-:W5:Y:S04]  /*16270*/  LDL.LU R46, [R1+0x2b0] ;  /* 0x0002b000012e7983 */ /* 0x000f680000300800 */
[----:B------:R-:W5:Y:S04]  /*16280*/  LDL.LU R9, [R1+0x2ac] ;  /* 0x0002ac0001097983 */ /* 0x000f680000300800 */
[----:B------:R-:W5:Y:S04]  /*16290*/  LDL.LU R26, [R1+0x2a8] ;  /* 0x0002a800011a7983 */ /* 0x000f680000300800 */
[----:B------:R-:W-:Y:S04]  /*162a0*/  STL [R1+0x60], R58 ;  /* 0x0000603a01007387 */ /* 0x000fe80000100800 */
[----:B------:R-:W5:Y:S01]  /*162b0*/  LDL.LU R52, [R1+0x2a0] ;  /* 0x0002a00001347983 */ /* 0x000f620000300800 */
[----:B---3--:R-:W-:-:S02]  /*162c0*/  IMAD R2, R57, UR5, RZ ;  /* 0x0000000539027c24 */ /* 0x008fc4000f8e02ff */
[----:B----4-:R-:W-:-:S03]  /*162d0*/  IMAD R0, R61, UR5, RZ ;  /* 0x000000053d007c24 */ /* 0x010fc6000f8e02ff */
[----:B------:R-:W-:Y:S04]  /*162e0*/  STL [R1+0x50], R2 ;  /* 0x0000500201007387 */ /* 0x000fe80000100800 */
[----:B------:R-:W3:Y:S04]  /*162f0*/  LDL.LU R25, [R1+0x29c] ;  /* 0x00029c0001197983 */ /* 0x000ee80000300800 */
[----:B------:R2:W-:Y:S04]  /*16300*/  STL [R1+0x4c], R0 ;  /* 0x00004c0001007387 */ /* 0x0005e80000100800 */
[----:B------:R-:W4:Y:S04]  /*16310*/  LDL.LU R28, [R1+0x298] ;  /* 0x00029800011c7983 */ /* 0x000f280000300800 */
        /* <DEDUP_REMOVED lines=15> */
[----:B------:R-:W4:Y:S01]  /*16410*/  LDL.LU R61, [R1+0x3ac] ;  /* 0x0003ac00013d7983 */ /* 0x000f220000300800 */
[----:B--2---:R-:W-:-:S05]  /*16420*/  IMAD R0, R6, UR5, RZ ;  /* 0x0000000506007c24 */ /* 0x004fca000f8e02ff */
[----:B------:R3:W-:Y:S01]  /*16430*/  STL [R1+0x48], R0 ;  /* 0x0000480001007387 */ /* 0x0007e20000100800 */
[----:B-----5:R-:W-:Y:S02]  /*16440*/  IMAD R5, R7, UR5, RZ ;  /* 0x0000000507057c24 */ /* 0x020fe4000f8e02ff */
[----:B------:R-:W-:Y:S02]  /*16450*/  IMAD R7, R20, UR5, RZ ;  /* 0x0000000514077c24 */ /* 0x000fe4000f8e02ff */
[----:B------:R-:W-:Y:S02]  /*16460*/  IMAD R11, R26, UR5, RZ ;  /* 0x000000051a0b7c24 */ /* 0x000fe4000f8e02ff */
[----:B------:R-:W-:-:S05]  /*16470*/  IMAD R26, R52, UR5, RZ ;  /* 0x00000005341a7c24 */ /* 0x000fca000f8e02ff */
[----:B------:R-:W-:Y:S01]  /*16480*/  STL [R1+0x130], R26 ;  /* 0x0001301a01007387 */ /* 0x000fe20000100800 */
[----:B------:R-:W-:Y:S02]  /*16490*/  IMAD R2, R43, UR5, RZ ;  /* 0x000000052b027c24 */ /* 0x000fe4000f8e02ff */
[----:B------:R-:W-:Y:S02]  /*164a0*/  IMAD R4, R27, UR5, RZ ;  /* 0x000000051b047c24 */ /* 0x000fe4000f8e02ff */
[----:B------:R-:W-:Y:S02]  /*164b0*/  IMAD R6, R33, UR5, RZ ;  /* 0x0000000521067c24 */ /* 0x000fe4000f8e02ff */
[----:B------:R-:W-:Y:S02]  /*164c0*/  IMAD R8, R46, UR5, RZ ;  /* 0x000000052e087c24 */ /* 0x000fe4000f8e02ff */
[----:B---3--:R-:W-:-:S05]  /*164d0*/  IMAD R0, R25, UR5, RZ ;  /* 0x0000000519007c24 */ /* 0x008fca000f8e02ff */
[----:B------:R0:W-:Y:S01]  /*164e0*/  STL [R1+0x154], R0 ;  /* 0x0001540001007387 */ /* 0x0001e20000100800 */
[----:B----4-:R-:W-:Y:S02]  /*164f0*/  IMAD R20, R28, UR5, RZ ;  /* 0x000000051c147c24 */ /* 0x010fe4000f8e02ff */
[----:B------:R-:W-:-:S03]  /*16500*/  IMAD R18, R18, UR5, RZ ;  /* 0x0000000512127c24 */ /* 0x000fc6000f8e02ff */
[----:B------:R-:W-:Y:S01]  /*16510*/  STL [R1+0x178], R20 ;  /* 0x0001781401007387 */ /* 0x000fe20000100800 */
[----:B0-----:R-:W-:-:S03]  /*16520*/  IMAD R0, R16, UR5, RZ ;  /* 0x0000000510007c24 */ /* 0x001fc6000f8e02ff */
[----:B------:R0:W-:Y:S01]  /*16530*/  STL [R1+0x1b4], R18 ;  /* 0x0001b41201007387 */ /* 0x0001e20000100800 */
[----:B------:R-:W-:-:S03]  /*16540*/  IMAD R16, R24, UR5, RZ ;  /* 0x0000000518107c24 */ /* 0x000fc6000f8e02ff */
[----:B------:R1:W-:Y:S01]  /*16550*/  STL [R1+0x1c8], R0 ;  /* 0x0001c80001007387 */ /* 0x0003e20000100800 */
[----:B0-----:R-:W-:-:S03]  /*16560*/  IMAD R18, R22, UR5, RZ ;  /* 0x0000000516127c24 */ /* 0x001fc6000f8e02ff */
[----:B------:R0:W-:Y:S01]  /*16570*/  STL [R1+0x234], R16 ;  /* 0x0002341001007387 */ /* 0x0001e20000100800 */
[----:B-1----:R-:W-:-:S03]  /*16580*/  IMAD R0, R21, UR5, RZ ;  /* 0x0000000515007c24 */ /* 0x002fc6000f8e02ff */
[----:B------:R1:W-:Y:S04]  /*16590*/  STL [R1+0x238], R18 ;  /* 0x0002381201007387 */ /* 0x0003e80000100800 */
[----:B------:R2:W-:Y:S01]  /*165a0*/  STL [R1+0x248], R0 ;  /* 0x0002480001007387 */ /* 0x0005e20000100800 */
[----:B0-----:R-:W-:Y:S02]  /*165b0*/  IMAD R16, R19, UR5, RZ ;  /* 0x0000000513107c24 */ /* 0x001fe4000f8e02ff */
[----:B-1----:R-:W-:-:S03]  /*165c0*/  IMAD R18, R49, UR5, RZ ;  /* 0x0000000531127c24 */ /* 0x002fc6000f8e02ff */
[----:B------:R0:W-:Y:S01]  /*165d0*/  STL [R1+0x294], R16 ;  /* 0x0002941001007387 */ /* 0x0001e20000100800 */
[----:B--2---:R-:W-:-:S03]  /*165e0*/  IMAD R0, R38, UR5, RZ ;  /* 0x0000000526007c24 */ /* 0x004fc6000f8e02ff */
        /* <DEDUP_REMOVED lines=12> */
[----:B------:R-:W-:Y:S04]  /*166b0*/  STL [R1+0x2b0], R18 ;  /* 0x0002b01201007387 */ /* 0x000fe80000100800 */
[----:B------:R1:W-:Y:S01]  /*166c0*/  STL [R1+0x2b4], R0 ;  /* 0x0002b40001007387 */ /* 0x0003e20000100800 */
[----:B0-----:R-:W-:Y:S02]  /*166d0*/  IMAD R16, R57, UR5, RZ ;  /* 0x0000000539107c24 */ /* 0x001fe4000f8e02ff */
[----:B------:R-:W-:Y:S01]  /*166e0*/  IMAD R3, R61, UR5, RZ ;  /* 0x000000053d037c24 */ /* 0x000fe2000f8e02ff */
[----:B-1----:R-:W2:Y:S04]  /*166f0*/  LDL.LU R0, [R1+0x3a4] ;  /* 0x0003a40001007983 */ /* 0x002ea80000300800 */
[----:B------:R0:W-:Y:S04]  /*16700*/  STL [R1+0x2b8], R16 ;  /* 0x0002b81001007387 */ /* 0x0001e80000100800 */
[----:B------:R-:W3:Y:S04]  /*16710*/  LDL.LU R35, [R1+0x3a0] ;  /* 0x0003a00001237983 */ /* 0x000ee80000300800 */
[----:B------:R1:W-:Y:S04]  /*16720*/  STL [R1+0x2bc], R3 ;  /* 0x0002bc0301007387 */ /* 0x0003e80000100800 */
[----:B------:R-:W4:Y:S04]  /*16730*/  LDL.LU R54, [R1+0x39c] ;  /* 0x00039c0001367983 */ /* 0x000f280000300800 */
        /* <DEDUP_REMOVED lines=13> */
[----:B0-----:R-:W5:Y:S04]  /*16810*/  LDL.LU R16, [R1+0x35c] ;  /* 0x00035c0001107983 */ /* 0x001f680000300800 */
        /* <DEDUP_REMOVED lines=11> */
[----:B-1----:R-:W5:Y:S04]  /*168d0*/  LDL.LU R3, [R1+0x324] ;  /* 0x0003240001037983 */ /* 0x002f680000300800 */
[----:B------:R-:W5:Y:S04]  /*168e0*/  LDL.LU R57, [R1+0x320] ;  /* 0x0003200001397983 */ /* 0x000f680000300800 */
[----:B------:R-:W5:Y:S01]  /*168f0*/  LDL.LU R61, [R1+0x290] ;  /* 0x00029000013d7983 */ /* 0x000f620000300800 */
[----:B--2---:R-:W-:-:S05]  /*16900*/  IMAD R0, R0, UR5, RZ ;  /* 0x0000000500007c24 */ /* 0x004fca000f8e02ff */
[----:B------:R3:W-:Y:S02]  /*16910*/  STL [R1+0x2c0], R0 ;  /* 0x0002c00001007387 */ /* 0x0007e40000100800 */
[----:B---3--:R-:W-:Y:S02]  /*16920*/  IMAD R0, R35, UR5, RZ ;  /* 0x0000000523007c24 */ /* 0x008fe4000f8e02ff */
[----:B----4-:R-:W-:Y:S02]  /*16930*/  IMAD R35, R54, UR5, RZ ;  /* 0x0000000536237c24 */ /* 0x010fe4000f8e02ff */
[----:B-----5:R-:W-:Y:S01]  /*16940*/  IMAD R31, R31, UR5, RZ ;  /* 0x000000051f1f7c24 */ /* 0x020fe2000f8e02ff */
[----:B------:R0:W-:Y:S04]  /*16950*/  STL [R1+0x2c4], R0 ;  /* 0x0002c40001007387 */ /* 0x0001e80000100800 */
        /* <DEDUP_REMOVED lines=8> */
[----:B------:R-:W-:Y:S01]  /*169e0*/  STL [R1+0x2d8], R31 ;  /* 0x0002d81f01007387 */ /* 0x000fe20000100800 */
[----:B------:R-:W-:-:S03]  /*169f0*/  IMAD R27, R20, UR5, RZ ;  /* 0x00000005141b7c24 */ /* 0x000fc6000f8e02ff */
[----:B------:R1:W-:Y:S01]  /*16a00*/  STL [R1+0x2dc], R0 ;  /* 0x0002dc0001007387 */ /* 0x0003e20000100800 */
[----:B0-----:R-:W-:Y:S02]  /*16a10*/  IMAD R29, R33, UR5, RZ ;  /* 0x00000005211d7c24 */ /* 0x001fe4000f8e02ff */
[----:B------:R-:W-:-:S03]  /*16a20*/  IMAD R20, R26, UR5, RZ ;  /* 0x000000051a147c24 */ /* 0x000fc6000f8e02ff */
[----:B------:R-:W-:Y:S01]  /*16a30*/  STL [R1+0x2e0], R29 ;  /* 0x0002e01d01007387 */ /* 0x000fe20000100800 */
[----:B-1----:R-:W-:-:S03]  /*16a40*/  IMAD R0, R46, UR5, RZ ;  /* 0x000000052e007c24 */ /* 0x002fc6000f8e02ff */
[----:B------:R-:W-:Y:S01]  /*16a50*/  STL [R1+0x2e4], R27 ;  /* 0x0002e41b01007387 */ /* 0x000fe20000100800 */
[----:B------:R-:W-:-:S03]  /*16a60*/  IMAD R26, R52, UR5, RZ ;  /* 0x00000005341a7c24 */ /* 0x000fc6000f8e02ff */
[----:B------:R0:W-:Y:S01]  /*16a70*/  STL [R1+0x2e8], R0 ;  /* 0x0002e80001007387 */ /* 0x0001e20000100800 */
[----:B------:R-:W-:-:S03]  /*16a80*/  IMAD R18, R18, UR5, RZ ;  /* 0x0000000512127c24 */ /* 0x000fc6000f8e02ff */
[----:B------:R1:W-:Y:S01]  /*16a90*/  STL [R1+0x2ec], R20 ;  /* 0x0002ec1401007387 */ /* 0x0003e20000100800 */
[----:B0-----:R-:W-:-:S03]  /*16aa0*/  IMAD R0, R25, UR5, RZ ;  /* 0x0000000519007c24 */ /* 0x001fc6000f8e02ff */
[----:B------:R-:W-:Y:S01]  /*16ab0*/  STL [R1+0x2f0], R26 ;  /* 0x0002f01a01007387 */ /* 0x000fe20000100800 */
[----:B-1----:R-:W-:-:S03]  /*16ac0*/  IMAD R20, R28, UR5, RZ ;  /* 0x000000051c147c24 */ /* 0x002fc6000f8e02ff */
        /* <DEDUP_REMOVED lines=253> */
[----:B----4-:R-:W-:-:S03]  /*17aa0*/  IMAD R35, R54, UR5, RZ ;  /* 0x0000000536237c24 */ /* 0x010fc6000f8e02ff */
[----:B------:R5:W-:Y:S04]  /*17ab0*/  STL [R1+0x3a8], R0 ;  /* 0x0003a80001007387 */ /* 0x000be80000100800 */
[----:B------:R-:W-:Y:S01]  /*17ac0*/  STL [R1+0x3b0], R35 ;  /* 0x0003b02301007387 */ /* 0x000fe20000100800 */
[----:B-----5:R-:W-:Y:S02]  /*17ad0*/  IMAD R0, R31, UR5, RZ ;  /* 0x000000051f007c24 */ /* 0x020fe4000f8e02ff */
[----:B------:R-:W-:Y:S02]  /*17ae0*/  IMAD R31, R47, UR5, RZ ;  /* 0x000000052f1f7c24 */ /* 0x000fe4000f8e02ff */
[----:B------:R-:W-:Y:S01]  /*17af0*/  IMAD R29, R29, UR5, RZ ;  /* 0x000000051d1d7c24 */ /* 0x000fe2000f8e02ff */
[----:B------:R0:W-:Y:S01]  /*17b00*/  STL [R1+0x3b4], R0 ;  /* 0x0003b40001007387 */ /* 0x0001e20000100800 */
[----:B------:R-:W-:-:S03]  /*17b10*/  IMAD R27, R27, UR5, RZ ;  /* 0x000000051b1b7c24 */ /* 0x000fc6000f8e02ff */
[----:B------:R-:W-:Y:S01]  /*17b20*/  STL [R1+0x3bc], R31 ;  /* 0x0003bc1f01007387 */ /* 0x000fe20000100800 */
[----:B0-----:R-:W-:-:S03]  /*17b30*/  IMAD R0, R43, UR5, RZ ;  /* 0x000000052b007c24 */ /* 0x001fc6000f8e02ff */
[----:B------:R0:W-:Y:S04]  /*17b40*/  STL [R1+0x3c0], R29 ;  /* 0x0003c01d01007387 */ /* 0x0001e80000100800 */
        /* <DEDUP_REMOVED lines=11> */
[----:B------:R0:W-:Y:S01]  /*17c00*/  STL [R1+0x3e8], R20 ;  /* 0x0003e81401007387 */ /* 0x0001e20000100800 */
[----:B------:R-:W-:-:S03]  /*17c10*/  IMAD R16, R16, UR5, RZ ;  /* 0x0000000510107c24 */ /* 0x000fc6000f8e02ff */
[----:B------:R1:W-:Y:S01]  /*17c20*/  STL [R1+0x3f0], R0 ;  /* 0x0003f00001007387 */ /* 0x0003e20000100800 */
[----:B0-----:R-:W-:-:S03]  /*17c30*/  IMAD R20, R28, UR5, RZ ;  /* 0x000000051c147c24 */ /* 0x001fc6000f8e02ff */
[----:B------:R-:W-:Y:S01]  /*17c40*/  STL [R1+0x3f4], R25 ;  /* 0x0003f41901007387 */ /* 0x000fe20000100800 */
[----:B-1----:R-:W-:-:S03]  /*17c50*/  IMAD R0, R18, UR5, RZ ;  /* 0x0000000512007c24 */ /* 0x002fc6000f8e02ff */
[----:B------:R-:W-:Y:S01]  /*17c60*/  STL [R1+0x3fc], R20 ;  /* 0x0003fc1401007387 */ /* 0x000fe20000100800 */
[----:B------:R-:W-:-:S03]  /*17c70*/  IMAD R18, R24, UR5, RZ ;  /* 0x0000000518127c24 */ /* 0x000fc6000f8e02ff */
[----:B------:R0:W-:Y:S04]  /*17c80*/  STL [R1+0x400], R0 ;  /* 0x0004000001007387 */ /* 0x0001e80000100800 */
        /* <DEDUP_REMOVED lines=20> */
[----:B------:R-:W-:Y:S01]  /*17dd0*/  STL [R1+0x448], R18 ;  /* 0x0004481201007387 */ /* 0x000fe20000100800 */
[----:B--2---:R-:W-:-:S03]  /*17de0*/  IMAD R16, R3, UR5, RZ ;  /* 0x0000000503107c24 */ /* 0x004fc6000f8e02ff */
[----:B------:R0:W-:Y:S01]  /*17df0*/  STL [R1+0x450], R0 ;  /* 0x0004500001007387 */ /* 0x0001e20000100800 */
[----:B------:R-:W-:-:S03]  /*17e00*/  IMAD R3, R57, UR5, RZ ;  /* 0x0000000539037c24 */ /* 0x000fc6000f8e02ff */
[----:B------:R1:W-:Y:S04]  /*17e10*/  STL [R1+0x454], R16 ;  /* 0x0004541001007387 */ /* 0x0003e80000100800 */
[----:B------:R-:W2:Y:S01]  /*17e20*/  LDL.LU R35, [R1+0xf8] ;  /* 0x0000f80001237983 */ /* 0x000ea20000300800 */
[----:B0-----:R-:W-:-:S03]  /*17e30*/  IMAD R0, R61, UR5, RZ ;  /* 0x000000053d007c24 */ /* 0x001fc6000f8e02ff */
[----:B------:R0:W-:Y:S04]  /*17e40*/  STL [R1+0x45c], R3 ;  /* 0x00045c0301007387 */ /* 0x0001e80000100800 */
[----:B------:R-:W3:Y:S04]  /*17e50*/  LDL.LU R54, [R1+0xf4] ;  /* 0x0000f40001367983 */ /* 0x000ee80000300800 */
[----:B------:R4:W-:Y:S04]  /*17e60*/  STL [R1+0x460], R0 ;  /* 0x0004600001007387 */ /* 0x0009e80000100800 */
        /* <DEDUP_REMOVED lines=28> */
[----:B----4-:R-:W4:Y:S01]  /*18030*/  LDL.LU R0, [R1+0x8] ;  /* 0x0000080001007983 */ /* 0x010f220000300800 */
[----:B--2---:R-:W-:-:S05]  /*18040*/  IMAD R35, R35, UR5, RZ ;  /* 0x0000000523237c24 */ /* 0x004fca000f8e02ff */
[----:B------:R0:W-:Y:S01]  /*18050*/  STL [R1+0x468], R35 ;  /* 0x0004682301007387 */ /* 0x0001e20000100800 */
[----:B---3--:R-:W-:-:S03]  /*18060*/  IMAD R54, R54, UR5, RZ ;  /* 0x0000000536367c24 */ /* 0x008fc6000f8e02ff */
[----:B0-----:R-:W2:Y:S01]  /*18070*/  LDL.LU R35, [R1+0x3c1c] ;  /* 0x003c1c0001237983 */ /* 0x001ea20000300800 */
[----:B-----5:R-:W-:-:S03]  /*18080*/  IMAD R31, R31, UR5, RZ ;  /* 0x000000051f1f7c24 */ /* 0x020fc6000f8e02ff */
[----:B------:R0:W-:Y:S01]  /*18090*/  STL [R1+0x46c], R54 ;  /* 0x00046c3601007387 */ /* 0x0001e20000100800 */
[----:B------:R-:W-:Y:S02]  /*180a0*/  IMAD R47, R47, UR5, RZ ;  /* 0x000000052f2f7c24 */ /* 0x000fe4000f8e02ff */
[----:B------:R-:W-:Y:S01]  /*180b0*/  IMAD R29, R29, UR5, RZ ;  /* 0x000000051d1d7c24 */ /* 0x000fe2000f8e02ff */
[----:B0-----:R-:W3:Y:S01]  /*180c0*/  LDL.LU R54, [R1+0x3c18] ;  /* 0x003c180001367983 */ /* 0x001ee20000300800 */
[----:B------:R-:W-:-:S03]  /*180d0*/  IMAD R43, R43, UR5, RZ ;  /* 0x000000052b2b7c24 */ /* 0x000fc6000f8e02ff */
[----:B------:R0:W-:Y:S01]  /*180e0*/  STL [R1+0x474], R31 ;  /* 0x0004741f01007387 */ /* 0x0001e20000100800 */
[----:B------:R-:W-:Y:S02]  /*180f0*/  IMAD R27, R27, UR5, RZ ;  /* 0x000000051b1b7c24 */ /* 0x000fe4000f8e02ff */
[----:B------:R-:W-:Y:S01]  /*18100*/  IMAD R33, R33, UR5, RZ ;  /* 0x0000000521217c24 */ /* 0x000fe2000f8e02ff */
[----:B0-----:R-:W5:Y:S04]  /*18110*/  LDL.LU R31, [R1+0x3c14] ;  /* 0x003c1400011f7983 */ /* 0x001f680000300800 */
[----:B------:R0:W-:Y:S01]  /*18120*/  STL [R1+0x47c], R47 ;  /* 0x00047c2f01007387 */ /* 0x0001e20000100800 */
[----:B------:R-:W-:Y:S02]  /*18130*/  IMAD R20, R20, UR5, RZ ;  /* 0x0000000514147c24 */ /* 0x000fe4000f8e02ff */
[----:B------:R-:W-:Y:S01]  /*18140*/  IMAD R46, R46, UR5, RZ ;  /* 0x000000052e2e7c24 */ /* 0x000fe2000f8e02ff */
[----:B0-----:R-:W2:Y:S04]  /*18150*/  LDL.LU R47, [R1+0x3c10] ;  /* 0x003c1000012f7983 */ /* 0x001ea80000300800 */
[----:B------:R0:W-:Y:S01]  /*18160*/  STL [R1+0x480], R29 ;  /* 0x0004801d01007387 */ /* 0x0001e20000100800 */
[----:B------:R-:W-:-:S03]  /*18170*/  IMAD R26, R26, UR5, RZ ;  /* 0x000000051a1a7c24 */ /* 0x000fc6000f8e02ff */
[----:B0-----:R-:W3:Y:S04]  /*18180*/  LDL.LU R29, [R1+0x3c0c] ;  /* 0x003c0c00011d7983 */ /* 0x001ee80000300800 */
[----:B------:R0:W-:Y:S01]  /*18190*/  STL [R1+0x488], R43 ;  /* 0x0004882b01007387 */ /* 0x0001e20000100800 */
[----:B------:R-:W-:-:S03]  /*181a0*/  IMAD R52, R52, UR5, RZ ;  /* 0x0000000534347c24 */ /* 0x000fc6000f8e02ff */
[----:B0-----:R-:W5:Y:S04]  /*181b0*/  LDL.LU R43, [R1+0x3c08] ;  /* 0x003c0800012b7983 */ /* 0x001f680000300800 */
[----:B------:R0:W-:Y:S01]  /*181c0*/  STL [R1+0x48c], R27 ;  /* 0x00048c1b01007387 */ /* 0x0001e20000100800 */
[----:B------:R-:W-:-:S03]  /*181d0*/  IMAD R25, R25, UR5, RZ ;  /* 0x0000000519197c24 */ /* 0x000fc6000f8e02ff */
        /* <DEDUP_REMOVED lines=48> */
[----:B0-----:R-:W5:Y:S04]  /*184e0*/  LDL.LU R40, [R1+0x3bc4] ;  /* 0x003bc40001287983 */ /* 0x001f680000300800 */
[----:B------:R0:W-:Y:S01]  /*184f0*/  STL [R1+0x4f8], R44 ;  /* 0x0004f82c01007387 */ /* 0x0001e20000100800 */
[----:B------:R-:W-:-:S03]  /*18500*/  IMAD R61, R61, UR5, RZ ;  /* 0x000000053d3d7c24 */ /* 0x000fc6000f8e02ff */
[----:B0-----:R-:W2:Y:S04]  /*18510*/  LDL.LU R44, [R1+0x3bc0] ;  /* 0x003bc000012c7983 */ /* 0x001ea80000300800 */
[----:B------:R0:W-:Y:S04]  /*18520*/  STL [R1+0x500], R50 ;  /* 0x0005003201007387 */ /* 0x0001e80000100800 */
        /* <DEDUP_REMOVED lines=10> */
[----:B0-----:R-:W2:Y:S01]  /*185d0*/  LDL.LU R61, [R1+0x3ba8] ;  /* 0x003ba800013d7983 */ /* 0x001ea20000300800 */
[----:B----4-:R-:W-:-:S05]  /*185e0*/  IMAD R0, R0, UR5, RZ ;  /* 0x0000000500007c24 */ /* 0x010fca000f8e02ff */
[----:B------:R0:W-:Y:S01]  /*185f0*/  STL [R1+0x528], R0 ;  /* 0x0005280001007387 */ /* 0x0001e20000100800 */
[----:B---3--:R-:W-:Y:S02]  /*18600*/  IMAD R19, R19, UR5, RZ ;  /* 0x0000000513137c24 */ /* 0x008fe4000f8e02ff */
[----:B-----5:R-:W-:Y:S02]  /*18610*/  IMAD R40, R40, UR5, RZ ;  /* 0x0000000528287c24 */ /* 0x020fe4000f8e02ff */
[----:B--2---:R-:W-:Y:S02]  /*18620*/  IMAD R3, R3, UR5, RZ ;  /* 0x0000000503037c24 */ /* 0x004fe4000f8e02ff */
[----:B------:R-:W-:Y:S02]  /*18630*/  IMAD R57, R57, UR5, RZ ;  /* 0x0000000539397c24 */ /* 0x000fe4000f8e02ff */
[----:B0-----:R-:W-:-:S05]  /*18640*/  IMAD R0, R61, UR5, RZ ;  /* 0x000000053d007c24 */ /* 0x001fca000f8e02ff */
[----:B------:R0:W-:Y:S04]  /*18650*/  STL [R1+0x52c], R0 ;  /* 0x00052c0001007387 */ /* 0x0001e80000100800 */
        /* <DEDUP_REMOVED lines=8> */
[----:B------:R0:W-:Y:S04]  /*186e0*/  STL [R1+0x54c], R3 ;  /* 0x00054c0301007387 */ /* 0x0001e80000100800 */
[----:B------:R1:W-:Y:S01]  /*186f0*/  STL [R1+0x554], R0 ;  /* 0x0005540001007387 */ /* 0x0003e20000100800 */
[----:B0-----:R-:W-:-:S03]  /*18700*/  IMAD R3, R38, UR5, RZ ;  /* 0x0000000526037c24 */ /* 0x001fc6000f8e02ff */
[----:B------:R-:W-:Y:S01]  /*18710*/  STL [R1+0x558], R40 ;  /* 0x0005582801007387 */ /* 0x000fe20000100800 */
[----:B-1----:R-:W-:-:S03]  /*18720*/  IMAD R0, R49, UR5, RZ ;  /* 0x0000000531007c24 */ /* 0x002fc6000f8e02ff */
        /* <DEDUP_REMOVED lines=9> */
[----:B------:R-:W-:Y:S01]  /*187c0*/  STL [R1+0x580], R19 ;  /* 0x0005801301007387 */ /* 0x000fe20000100800 */
[----:B------:R-:W-:Y:S02]  /*187d0*/  IMAD R16, R28, UR5, RZ ;  /* 0x000000051c107c24 */ /* 0x000fe4000f8e02ff */
[----:B--2---:R-:W-:Y:S01]  /*187e0*/  IMAD R0, R18, UR5, RZ ;  /* 0x0000000512007c24 */ /* 0x004fe2000f8e02ff */
[----:B------:R0:W-:Y:S04]  /*187f0*/  STL [R1+0x584], R3 ;  /* 0x0005840301007387 */ /* 0x0001e80000100800 */
        /* <DEDUP_REMOVED lines=44> */
[----:B------:R-:W-:Y:S04]  /*18ac0*/  STL [R1+0x618], R16 ;  /* 0x0006181001007387 */ /* 0x000fe80000100800 */
[----:B------:R-:W2:Y:S01]  /*18ad0*/  LDL R52, [R1+0xa0] ;  /* 0x0000a00001347983 */ /* 0x000ea20000100800 */
[----:B0-----:R-:W-:-:S03]  /*18ae0*/  IMAD R0, R55, UR5, RZ ;  /* 0x0000000537007c24 */ /* 0x001fc6000f8e02ff */
[----:B------:R-:W-:Y:S04]  /*18af0*/  STL [R1+0x620], R3 ;  /* 0x0006200301007387 */ /* 0x000fe80000100800 */
[----:B------:R-:W3:Y:S04]  /*18b00*/  LDL R25, [R1+0x9c] ;  /* 0x00009c0001197983 */ /* 0x000ee80000100800 */
[----:B------:R0:W-:Y:S04]  /*18b10*/  STL [R1+0x624], R0 ;  /* 0x0006240001007387 */ /* 0x0001e80000100800 */
[----:B------:R-:W4:Y:S04]  /*18b20*/  LDL R28, [R1+0x98] ;  /* 0x00009800011c7983 */ /* 0x000f280000100800 */
[----:B------:R-:W5:Y:S01]  /*18b30*/  LDL R44, [R1+0x94] ;  /* 0x00009400012c7983 */ /* 0x000f620000100800 */
[----:B0-----:R-:W-:-:S03]  /*18b40*/  IMAD R0, R41, UR5, RZ ;  /* 0x0000000529007c24 */ /* 0x001fc6000f8e02ff */
[----:B------:R-:W5:Y:S04]  /*18b50*/  LDL R50, [R1+0x90] ;  /* 0x0000900001327983 */ /* 0x000f680000100800 */
[----:B------:R-:W5:Y:S04]  /*18b60*/  LDL R18, [R1+0x8c] ;  /* 0x00008c0001127983 */ /* 0x000f680000100800 */
[----:B------:R0:W-:Y:S04]  /*18b70*/  STL [R1+0x638], R0 ;  /* 0x0006380001007387 */ /* 0x0001e80000100800 */
[----:B------:R-:W5:Y:S04]  /*18b80*/  LDL R16, [R1+0x88] ;  /* 0x0000880001107983 */ /* 0x000f680000100800 */
        /* <DEDUP_REMOVED lines=8> */
[----:B------:R-:W5:Y:S01]  /*18c10*/  LDL R60, [R1+0x68] ;  /* 0x00006800013c7983 */ /* 0x000f620000100800 */
[----:B------:R-:W-:-:S02]  /*18c20*/  IMAD R3, R23, UR5, RZ ;  /* 0x0000000517037c24 */ /* 0x000fc4000f8e02ff */
[----:B------:R-:W-:-:S03]  /*18c30*/  IMAD R57, R37, UR5, RZ ;  /* 0x0000000525397c24 */ /* 0x000fc6000f8e02ff */
[----:B------:R-:W-:Y:S04]  /*18c40*/  STL [R1+0x62c], R3 ;  /* 0x00062c0301007387 */ /* 0x000fe80000100800 */
[----:B------:R1:W-:Y:S01]  /*18c50*/  STL [R1+0x3b94], R3 ;  /* 0x003b940301007387 */ /* 0x0003e20000100800 */
[----:B------:R-:W-:-:S03]  /*18c60*/  IMAD R17, R39, UR5, RZ ;  /* 0x0000000527117c24 */ /* 0x000fc6000f8e02ff */
[----:B------:R-:W-:Y:S01]  /*18c70*/  STL [R1+0x630], R57 ;  /* 0x0006303901007387 */ /* 0x000fe20000100800 */
[----:B0-----:R-:W-:Y:S02]  /*18c80*/  IMAD R0, R56, UR5, RZ ;  /* 0x0000000538007c24 */ /* 0x001fe4000f8e02ff */
[----:B-1----:R-:W-:Y:S01]  /*18c90*/  IMAD R3, R48, UR5, RZ ;  /* 0x0000000530037c24 */ /* 0x002fe2000f8e02ff */
[----:B------:R-:W-:Y:S04]  /*18ca0*/  STL [R1+0x3b98], R57 ;  /* 0x003b983901007387 */ /* 0x000fe80000100800 */
[----:B------:R0:W-:Y:S04]  /*18cb0*/  STL [R1+0x644], R3 ;  /* 0x0006440301007387 */ /* 0x0001e80000100800 */
[----:B------:R-:W-:Y:S01]  /*18cc0*/  STL [R1+0x3b9c], R14 ;  /* 0x003b9c0e01007387 */ /* 0x000fe20000100800 */
[----:B0-----:R-:W-:-:S03]  /*18cd0*/  SHF.R.S32.HI R3, RZ, 0x1f, R14 ;  /* 0x0000001fff037819 */ /* 0x001fc6000001140e */
[----:B------:R-:W-:Y:S04]  /*18ce0*/  STL [R1+0x64c], R17 ;  /* 0x00064c1101007387 */ /* 0x000fe80000100800 */
[----:B------:R-:W-:Y:S04]  /*18cf0*/  STL [R1+0x640], R0 ;  /* 0x0006400001007387 */ /* 0x000fe80000100800 */
[----:B------:R-:W-:Y:S04]  /*18d00*/  STL [R1+0x44], R3 ;  /* 0x0000440301007387 */ /* 0x000fe80000100800 */
[----:B------:R0:W-:Y:S04]  /*18d10*/  STL [R1+0x3ba0], R0 ;  /* 0x003ba00001007387 */ /* 0x0001e80000100800 */
[----:B------:R-:W5:Y:S01]  /*18d20*/  LDL R40, [R1+0x54] ;  /* 0x0000540001287983 */ /* 0x000f620000100800 */
[----:B0-----:R-:W-:-:S03]  /*18d30*/  SHF.R.S32.HI R0, RZ, 0x1f, R15 ;  /* 0x0000001fff007819 */ /* 0x001fc6000001140f */
[----:B------:R-:W-:Y:S04]  /*18d40*/  STL [R1+0x3ba4], R15 ;  /* 0x003ba40f01007387 */ /* 0x000fe80000100800 */
[----:B------:R2:W-:Y:S02]  /*18d50*/  STL [R1+0x40], R0 ;  /* 0x0000400001007387 */ /* 0x0005e40000100800 */
[----:B--2---:R-:W-:-:S05]  /*18d60*/  SHF.R.S32.HI R0, RZ, 0x1f, R52 ;  /* 0x0000001fff007819 */ /* 0x004fca0000011434 */
[----:B------:R5:W-:Y:S01]  /*18d70*/  STL [R1+0x38], R0 ;  /* 0x0000380001007387 */ /* 0x000be20000100800 */
[----:B---3--:R-:W-:-:S05]  /*18d80*/  SHF.R.S32.HI R14, RZ, 0x1f, R25 ;  /* 0x0000001fff0e7819 */ /* 0x008fca0000011419 */
[----:B------:R-:W-:Y:S01]  /*18d90*/  STL [R1+0x34], R14 ;  /* 0x0000340e01007387 */ /* 0x000fe20000100800 */
[----:B----4-:R-:W-:Y:S02]  /*18da0*/  SHF.R.S32.HI R3, RZ, 0x1f, R28 ;  /* 0x0000001fff037819 */ /* 0x010fe4000001141c */
[----:B-----5:R-:W-:Y:S02]  /*18db0*/  SHF.R.S32.HI R0, RZ, 0x1f, R44 ;  /* 0x0000001fff007819 */ /* 0x020fe4000001142c */
[----:B------:R-:W2:Y:S04]  /*18dc0*/  LDL R44, [R1+0x4c] ;  /* 0x00004c00012c7983 */ /* 0x000ea80000100800 */
[----:B------:R0:W-:Y:S04]  /*18dd0*/  STL [R1+0x30], R3 ;  /* 0x0000300301007387 */ /* 0x0001e80000100800 */
[----:B------:R1:W-:Y:S01]  /*18de0*/  STL [R1+0x2c], R0 ;  /* 0x00002c0001007387 */ /* 0x0003e20000100800 */
[----:B0-----:R-:W-:-:S03]  /*18df0*/  SHF.R.S32.HI R3, RZ, 0x1f, R50 ;  /* 0x0000001fff037819 */ /* 0x001fc60000011432 */
[----:B------:R-:W3:Y:S01]  /*18e00*/  LDL R50, [R1+0x48] ;  /* 0x0000480001327983 */ /* 0x000ee20000100800 */
[----:B-1----:R-:W-:-:S03]  /*18e10*/  SHF.R.S32.HI R0, RZ, 0x1f, R18 ;  /* 0x0000001fff007819 */ /* 0x002fc60000011412 */
[----:B------:R0:W-:Y:S01]  /*18e20*/  STL [R1+0x28], R3 ;  /* 0x0000280301007387 */ /* 0x0001e20000100800 */
[----:B------:R-:W-:-:S03]  /*18e30*/  SHF.R.S32.HI R14, RZ, 0x1f, R16 ;  /* 0x0000001fff0e7819 */ /* 0x000fc60000011410 */
[----:B------:R1:W-:Y:S01]  /*18e40*/  STL [R1+0x24], R0 ;  /* 0x0000240001007387 */ /* 0x0003e20000100800 */
[----:B0-----:R-:W-:-:S03]  /*18e50*/  SHF.R.S32.HI R3, RZ, 0x1f, R24 ;  /* 0x0000001fff037819 */ /* 0x001fc60000011418 */
[----:B------:R0:W-:Y:S01]  /*18e60*/  STL [R1+0x20], R14 ;  /* 0x0000200e01007387 */ /* 0x0001e20000100800 */
[----:B-1----:R-:W-:-:S03]  /*18e70*/  SHF.R.S32.HI R0, RZ, 0x1f, R22 ;  /* 0x0000001fff007819 */ /* 0x002fc60000011416 */
[----:B------:R1:W-:Y:S04]  /*18e80*/  STL [R1+0x1c], R3 ;  /* 0x00001c0301007387 */ /* 0x0003e80000100800 */
[----:B------:R4:W-:Y:S01]  /*18e90*/  STL [R1+0x18], R0 ;  /* 0x0000180001007387 */ /* 0x0009e20000100800 */
[----:B0-----:R-:W-:Y:S02]  /*18ea0*/  SHF.R.S32.HI R14, RZ, 0x1f, R21 ;  /* 0x0000001fff0e7819 */ /* 0x001fe40000011415 */
[----:B-1----:R-:W-:-:S03]  /*18eb0*/  SHF.R.S32.HI R3, RZ, 0x1f, R19 ;  /* 0x0000001fff037819 */ /* 0x002fc60000011413 */
[----:B------:R0:W-:Y:S01]  /*18ec0*/  STL [R1+0x14], R14 ;  /* 0x0000140e01007387 */ /* 0x0001e20000100800 */
[----:B----4-:R-:W-:-:S03]  /*18ed0*/  SHF.R.S32.HI R0, RZ, 0x1f, R49 ;  /* 0x0000001fff007819 */ /* 0x010fc60000011431 */
[----:B------:R1:W-:Y:S01]  /*18ee0*/  STL [R1+0x10], R3 ;  /* 0x0000100301007387 */ /* 0x0003e20000100800 */
[----:B------:R-:W-:-:S03]  /*18ef0*/  SHF.R.S32.HI R61, RZ, 0x1f, R61 ;  /* 0x0000001fff3d7819 */ /* 0x000fc6000001143d */
[----:B------:R4:W-:Y:S01]  /*18f00*/  STL [R1+0xc], R0 ;  /* 0x00000c0001007387 */ /* 0x0009e20000100800 */
[----:B0-----:R-:W-:Y:S02]  /*18f10*/  SHF.R.S32.HI R14, RZ, 0x1f, R38 ;  /* 0x0000001fff0e7819 */ /* 0x001fe40000011426 */
[----:B-1----:R-:W-:-:S03]  /*18f20*/  SHF.R.S32.HI R3, RZ, 0x1f, R59 ;  /* 0x0000001fff037819 */ /* 0x002fc6000001143b */
[----:B------:R-:W-:Y:S01]  /*18f30*/  STL [R1+0x8], R14 ;  /* 0x0000080e01007387 */ /* 0x000fe20000100800 */
[----:B----4-:R-:W-:-:S03]  /*18f40*/  SHF.R.S32.HI R0, RZ, 0x1f, R60 ;  /* 0x0000001fff007819 */ /* 0x010fc6000001143c */
[----:B------:R-:W-:Y:S04]  /*18f50*/  STL [R1+0x4], R3 ;  /* 0x0000040301007387 */ /* 0x000fe80000100800 */
[----:B------:R0:W-:Y:S04]  /*18f60*/  STL [R1+0x3b44], R61 ;  /* 0x003b443d01007387 */ /* 0x0001e80000100800 */
[----:B------:R-:W-:Y:S04]  /*18f70*/  STL [R1], R0 ;  /* 0x0000000001007387 */ /* 0x000fe80000100800 */
[----:B0-----:R-:W4:Y:S01]  /*18f80*/  LDL.LU R61, [R1+0x5c] ;  /* 0x00005c00013d7983 */ /* 0x001f220000300800 */
[----:B------:R-:W-:-:S05]  /*18f90*/  SHF.R.S32.HI R60, RZ, 0x1f, R58 ;  /* 0x0000001fff3c7819 */ /* 0x000fca000001143a */
[----:B------:R-:W-:Y:S01]  /*18fa0*/  STL [R1+0x3b40], R60 ;  /* 0x003b403c01007387 */ /* 0x000fe20000100800 */
[----:B----4-:R-:W-:-:S03]  /*18fb0*/  SHF.R.S32.HI R59, RZ, 0x1f, R61 ;  /* 0x0000001fff3b7819 */ /* 0x010fc6000001143d */
[----:B------:R-:W-:Y:S04]  /*18fc0*/  STL [R1+0x3b4c], R61 ;  /* 0x003b4c3d01007387 */ /* 0x000fe80000100800 */
[----:B------:R0:W-:Y:S04]  /*18fd0*/  STL [R1+0x3b3c], R59 ;  /* 0x003b3c3b01007387 */ /* 0x0001e80000100800 */
[----:B0-----:R-:W4:Y:S02]  /*18fe0*/  LDL.LU R59, [R1+0x58] ;  /* 0x00005800013b7983 */ /* 0x001f240000300800 */
[----:B----4-:R-:W-:-:S02]  /*18ff0*/  SHF.R.S32.HI R58, RZ, 0x1f, R59 ;  /* 0x0000001fff3a7819 */ /* 0x010fc4000001143b */
[----:B------:R-:W-:Y:S04]  /*19000*/  STL [R1+0x3b48], R59 ;  /* 0x003b483b01007387 */ /* 0x000fe80000100800 */
[----:B------:R0:W-:Y:S04]  /*19010*/  STL [R1+0x3b34], R58 ;  /* 0x003b343a01007387 */ /* 0x0001e80000100800 */
[----:B0-----:R-:W4:Y:S01]  /*19020*/  LDL.LU R58, [R1+0x50] ;  /* 0x00005000013a7983 */ /* 0x001f220000300800 */
[----:B------:R-:W-:Y:S02]  /*19030*/  SHF.R.S32.HI R56, RZ, 0x1f, R40 ;  /* 0x0000001fff387819 */ /* 0x000fe40000011428 */
[----:B--2---:R-:W-:-:S02]  /*19040*/  SHF.R.S32.HI R54, RZ, 0x1f, R44 ;  /* 0x0000001fff367819 */ /* 0x004fc4000001142c */
[----:B---3--:R-:W-:Y:S01]  /*19050*/  SHF.R.S32.HI R16, RZ, 0x1f, R50 ;  /* 0x0000001fff107819 */ /* 0x008fe20000011432 */
[----:B------:R-:W-:Y:S01]  /*19060*/  STL [R1+0x3b38], R56 ;  /* 0x003b383801007387 */ /* 0x000fe20000100800 */
[----:B------:R-:W-:Y:S02]  /*19070*/  SHF.R.S32.HI R17, RZ, 0x1f, R2 ;  /* 0x0000001fff117819 */ /* 0x000fe40000011402 */
[----:B------:R-:W-:Y:S02]  /*19080*/  SHF.R.S32.HI R18, RZ, 0x1f, R4 ;  /* 0x0000001fff127819 */ /* 0x000fe40000011404 */
[----:B------:R-:W-:Y:S02]  /*19090*/  SHF.R.S32.HI R19, RZ, 0x1f, R5 ;  /* 0x0000001fff137819 */ /* 0x000fe40000011405 */
[----:B------:R-:W-:Y:S02]  /*190a0*/  SHF.R.S32.HI R20, RZ, 0x1f, R6 ;  /* 0x0000001fff147819 */ /* 0x000fe40000011406 */
[----:B----4-:R-:W-:-:S05]  /*190b0*/  SHF.R.S32.HI R55, RZ, 0x1f, R58 ;  /* 0x0000001fff377819 */ /* 0x010fca000001143a */
[----:B------:R0:W-:Y:S04]  /*190c0*/  STL [R1+0x3b54], R55 ;  /* 0x003b543701007387 */ /* 0x0001e80000100800 */
[----:B------:R-:W-:Y:S04]  /*190d0*/  STL [R1+0x3b50], R58 ;  /* 0x003b503a01007387 */ /* 0x000fe80000100800 */
[----:B------:R-:W-:Y:S04]  /*190e0*/  STL [R1+0x3b58], R54 ;  /* 0x003b583601007387 */ /* 0x000fe80000100800 */
[----:B------:R-:W2:Y:S04]  /*190f0*/  LDL R49, [R1+0x130] ;  /* 0x0001300001317983 */ /* 0x000ea80000100800 */
[----:B------:R-:W3:Y:S04]  /*19100*/  LDL R50, [R1+0x154] ;  /* 0x0001540001327983 */ /* 0x000ee80000100800 */
[----:B------:R-:W4:Y:S04]  /*19110*/  LDL R31, [R1+0x178] ;  /* 0x00017800011f7983 */ /* 0x000f280000100800 */
        /* <DEDUP_REMOVED lines=8> */
[----:B------:R-:W2:Y:S04]  /*191a0*/  LDL R48, [R1+0x2a0] ;  /* 0x0002a00001307983 */ /* 0x000ea80000100800 */
        /* <DEDUP_REMOVED lines=8> */
[----:B------:R-:W-:Y:S04]  /*19230*/  STL [R1+0x3b5c], R16 ;  /* 0x003b5c1001007387 */ /* 0x000fe80000100800 */
[----:B------:R-:W-:Y:S04]  /*19240*/  STL [R1+0x3b64], R17 ;  /* 0x003b641101007387 */ /* 0x000fe80000100800 */
[----:B------:R-:W-:Y:S04]  /*19250*/  STL [R1+0x3b60], R2 ;  /* 0x003b600201007387 */ /* 0x000fe80000100800 */
[----:B------:R-:W-:Y:S04]  /*19260*/  STL [R1+0x3b6c], R18 ;  /* 0x003b6c1201007387 */ /* 0x000fe80000100800 */
[----:B------:R1:W-:Y:S04]  /*19270*/  STL [R1+0x3b68], R4 ;  /* 0x003b680401007387 */ /* 0x0003e80000100800 */
[----:B------:R-:W-:Y:S04]  /*19280*/  STL [R1+0x3b74], R19 ;  /* 0x003b741301007387 */ /* 0x000fe80000100800 */
[----:B------:R-:W-:Y:S04]  /*19290*/  STL [R1+0x3b70], R5 ;  /* 0x003b700501007387 */ /* 0x000fe80000100800 */
[----:B------:R-:W-:Y:S04]  /*192a0*/  STL [R1+0x3b7c], R20 ;  /* 0x003b7c1401007387 */ /* 0x000fe80000100800 */
[----:B------:R-:W-:Y:S04]  /*192b0*/  STL [R1+0x3b78], R6 ;  /* 0x003b780601007387 */ /* 0x000fe80000100800 */
[----:B------:R5:W-:Y:S04]  /*192c0*/  STL [R1+0x3b80], R7 ;  /* 0x003b800701007387 */ /* 0x000be80000100800 */
[----:B------:R-:W3:Y:S04]  /*192d0*/  LDL R3, [R1+0x2c4] ;  /* 0x0002c40001037983 */ /* 0x000ee80000100800 */
[----:B------:R-:W1:Y:S04]  /*192e0*/  LDL R59, [R1+0x2dc] ;  /* 0x0002dc00013b7983 */ /* 0x000e680000100800 */
[----:B------:R-:W5:Y:S04]  /*192f0*/  LDL R61, [R1+0x2e0] ;  /* 0x0002e000013d7983 */ /* 0x000f680000100800 */
[----:B------:R-:W5:Y:S04]  /*19300*/  LDL R60, [R1+0x2e4] ;  /* 0x0002e400013c7983 */ /* 0x000f680000100800 */
[----:B------:R-:W5:Y:S04]  /*19310*/  LDL R15, [R1+0x2e8] ;  /* 0x0002e800010f7983 */ /* 0x000f680000100800 */
[----:B------:R-:W5:Y:S04]  /*19320*/  LDL R0, [R1+0x2ec] ;  /* 0x0002ec0001007983 */ /* 0x000f680000100800 */
[----:B0-----:R-:W5:Y:S04]  /*19330*/  LDL R55, [R1+0x2f0] ;  /* 0x0002f00001377983 */ /* 0x001f680000100800 */
[----:B------:R-:W5:Y:S04]  /*19340*/  LDL R14, [R1+0x2f4] ;  /* 0x0002f400010e7983 */ /* 0x000f680000100800 */
[----:B------:R-:W5:Y:S04]  /*19350*/  LDL R57, [R1+0x2f8] ;  /* 0x0002f80001397983 */ /* 0x000f680000100800 */
[----:B------:R-:W5:Y:S01]  /*19360*/  LDL R56, [R1+0x300] ;  /* 0x0003000001387983 */ /* 0x000f620000100800 */
[----:B------:R-:W-:-:S03]  /*19370*/  SHF.R.S32.HI R21, RZ, 0x1f, R7 ;  /* 0x0000001fff157819 */ /* 0x000fc60000011407 */
[----:B------:R-:W5:Y:S04]  /*19380*/  LDL R51, [R1+0x2d0] ;  /* 0x0002d00001337983 */ /* 0x000f680000100800 */
[----:B------:R-:W5:Y:S01]  /*19390*/  LDL R53, [R1+0x2d8] ;  /* 0x0002d80001357983 */ /* 0x000f620000100800 */
[----:B--2---:R-:W-:Y:S02]  /*193a0*/  SHF.R.S32.HI R39, RZ, 0x1f, R48 ;  /* 0x0000001fff277819 */ /* 0x004fe40000011430 */
[----:B---3--:R-:W-:Y:S02]  /*193b0*/  SHF.R.S32.HI R48, RZ, 0x1f, R3 ;  /* 0x0000001fff307819 */ /* 0x008fe40000011403 */
[----:B------:R-:W2:Y:S01]  /*193c0*/  LDL R3, [R1+0x2fc] ;  /* 0x0002fc0001037983 */ /* 0x000ea20000100800 */
[----:B-1----:R-:W-:-:S02]  /*193d0*/  SHF.R.S32.HI R4, RZ, 0x1f, R59 ;  /* 0x0000001fff047819 */ /* 0x002fc4000001143b */
[----:B----4-:R-:W-:Y:S01]  /*193e0*/  SHF.R.S32.HI R30, RZ, 0x1f, R31 ;  /* 0x0000001fff1e7819 */ /* 0x010fe2000001141f */
[----:B------:R-:W3:Y:S01]  /*193f0*/  LDL R59, [R1+0x304] ;  /* 0x00030400013b7983 */ /* 0x000ee20000100800 */
[----:B------:R-:W-:Y:S02]  /*19400*/  SHF.R.S32.HI R28, RZ, 0x1f, R49 ;  /* 0x0000001fff1c7819 */ /* 0x000fe40000011431 */
[----:B------:R-:W-:Y:S01]  /*19410*/  SHF.R.S32.HI R29, RZ, 0x1f, R50 ;  /* 0x0000001fff1d7819 */ /* 0x000fe20000011432 */
[----:B------:R-:W4:Y:S01]  /*19420*/  LDL R49, [R1+0x2c8] ;  /* 0x0002c80001317983 */ /* 0x000f220000100800 */
[----:B-----5:R-:W-:-:S03]  /*19430*/  SHF.R.S32.HI R31, RZ, 0x1f, R52 ;  /* 0x0000001fff1f7819 */ /* 0x020fc60000011434 */
[----:B------:R-:W5:Y:S04]  /*19440*/  LDL R50, [R1+0x2cc] ;  /* 0x0002cc0001327983 */ /* 0x000f680000100800 */
[----:B------:R-:W5:Y:S04]  /*19450*/  LDL R52, [R1+0x2d4] ;  /* 0x0002d40001347983 */ /* 0x000f680000100800 */
[----:B------:R0:W-:Y:S04]  /*19460*/  STL [R1+0xac], R4 ;  /* 0x0000ac0401007387 */ /* 0x0001e80000100800 */
[----:B------:R-:W4:Y:S01]  /*19470*/  LDL R7, [R1+0x308] ;  /* 0x0003080001077983 */ /* 0x000f220000100800 */
[----:B------:R-:W-:-:S03]  /*19480*/  SHF.R.S32.HI R2, RZ, 0x1f, R61 ;  /* 0x0000001fff027819 */ /* 0x000fc6000001143d */
[----:B------:R-:W5:Y:S01]  /*19490*/  LDL R6, [R1+0x30c] ;  /* 0x00030c0001067983 */ /* 0x000f620000100800 */
[----:B0-----:R-:W-:-:S03]  /*194a0*/  SHF.R.S32.HI R4, RZ, 0x1f, R60 ;  /* 0x0000001fff047819 */ /* 0x001fc6000001143c */
[----:B------:R0:W-:Y:S04]  /*194b0*/  STL [R1+0xb0], R2 ;  /* 0x0000b00201007387 */ /* 0x0001e80000100800 */
[----:B------:R-:W5:Y:S04]  /*194c0*/  LDL R20, [R1+0x310] ;  /* 0x0003100001147983 */ /* 0x000f680000100800 */
[----:B------:R-:W5:Y:S01]  /*194d0*/  LDL R61, [R1+0x314] ;  /* 0x00031400013d7983 */ /* 0x000f620000100800 */
[----:B0-----:R-:W-:-:S03]  /*194e0*/  SHF.R.S32.HI R2, RZ, 0x1f, R15 ;  /* 0x0000001fff027819 */ /* 0x001fc6000001140f */
[----:B------:R-:W5:Y:S04]  /*194f0*/  LDL R60, [R1+0x318] ;  /* 0x00031800013c7983 */ /* 0x000f680000100800 */
[----:B------:R0:W-:Y:S04]  /*19500*/  STL [R1+0xb4], R4 ;  /* 0x0000b40401007387 */ /* 0x0001e80000100800 */
[----:B------:R-:W5:Y:S04]  /*19510*/  LDL R5, [R1+0x31c] ;  /* 0x00031c0001057983 */ /* 0x000f680000100800 */
[----:B------:R-:W5:Y:S04]  /*19520*/  LDL R19, [R1+0x334] ;  /* 0x0003340001137983 */ /* 0x000f680000100800 */
[----:B------:R1:W-:Y:S04]  /*19530*/  STL [R1+0xb8], R2 ;  /* 0x0000b80201007387 */ /* 0x0003e80000100800 */
[----:B0-----:R-:W5:Y:S04]  /*19540*/  LDL R4, [R1+0x330] ;  /* 0x0003300001047983 */ /* 0x001f680000100800 */
[----:B------:R-:W5:Y:S04]  /*19550*/  LDL R18, [R1+0x32c] ;  /* 0x00032c0001127983 */ /* 0x000f680000100800 */
[----:B-1----:R-:W5:Y:S01]  /*19560*/  LDL R2, [R1+0x328] ;  /* 0x0003280001027983 */ /* 0x002f620000100800 */
[----:B------:R-:W-:-:S03]  /*19570*/  SHF.R.S32.HI R0, RZ, 0x1f, R0 ;  /* 0x0000001fff007819 */ /* 0x000fc60000011400 */
[----:B------:R-:W5:Y:S04]  /*19580*/  LDL R15, [R1+0x324] ;  /* 0x00032400010f7983 */ /* 0x000f680000100800 */
[----:B------:R-:W5:Y:S04]  /*19590*/  LDL R17, [R1+0x320] ;  /* 0x0003200001117983 */ /* 0x000f680000100800 */
[----:B------:R-:W5:Y:S01]  /*195a0*/  LDL R58, [R1+0x290] ;  /* 0x00029000013a7983 */ /* 0x000f620000100800 */
[----:B------:R-:W-:-:S03]  /*195b0*/  SHF.R.S32.HI R54, RZ, 0x1f, R55 ;  /* 0x0000001fff367819 */ /* 0x000fc60000011437 */
[----:B------:R0:W-:Y:S01]  /*195c0*/  STL [R1+0xbc], R0 ;  /* 0x0000bc0001007387 */ /* 0x0001e20000100800 */
[----:B------:R-:W-:-:S03]  /*195d0*/  SHF.R.S32.HI R14, RZ, 0x1f, R14 ;  /* 0x0000001fff0e7819 */ /* 0x000fc6000001140e */
[----:B------:R-:W5:Y:S04]  /*195e0*/  LDL R16, [R1+0x288] ;  /* 0x0002880001107983 */ /* 0x000f680000100800 */
[----:B0-----:R-:W5:Y:S04]  /*195f0*/  LDL R0, [R1+0x28c] ;  /* 0x00028c0001007983 */ /* 0x001f680000100800 */
[----:B------:R0:W-:Y:S01]  /*19600*/  STL [R1+0xc0], R54 ;  /* 0x0000c03601007387 */ /* 0x0001e20000100800 */
[----:B------:R-:W-:-:S03]  /*19610*/  SHF.R.S32.HI R55, RZ, 0x1f, R57 ;  /* 0x0000001fff377819 */ /* 0x000fc60000011439 */
[----:B0-----:R-:W5:Y:S04]  /*19620*/  LDL R54, [R1+0x284] ;  /* 0x0002840001367983 */ /* 0x001f680000100800 */
[----:B------:R0:W-:Y:S04]  /*19630*/  STL [R1+0xc4], R14 ;  /* 0x0000c40e01007387 */ /* 0x0001e80000100800 */
[----:B------:R-:W5:Y:S04]  /*19640*/  LDL R57, [R1+0x27c] ;  /* 0x00027c0001397983 */ /* 0x000f680000100800 */
[----:B0-----:R-:W5:Y:S04]  /*19650*/  LDL R14, [R1+0x280] ;  /* 0x00028000010e7983 */ /* 0x001f680000100800 */
[----:B------:R0:W-:Y:S04]  /*19660*/  STL [R1+0xc8], R55 ;  /* 0x0000c83701007387 */ /* 0x0001e80000100800 */
[----:B0-----:R-:W5:Y:S01]  /*19670*/  LDL R55, [R1+0x278] ;  /* 0x0002780001377983 */ /* 0x001f620000100800 */
[----:B--2---:R-:W-:-:S05]  /*19680*/  SHF.R.S32.HI R3, RZ, 0x1f, R3 ;  /* 0x0000001fff037819 */ /* 0x004fca0000011403 */
[----:B------:R0:W-:Y:S04]  /*19690*/  STL [R1+0xcc], R3 ;  /* 0x0000cc0301007387 */ /* 0x0001e80000100800 */
[----:B0-----:R-:W2:Y:S01]  /*196a0*/  LDL R3, [R1+0x274] ;  /* 0x0002740001037983 */ /* 0x001ea20000100800 */
[----:B------:R-:W-:Y:S02]  /*196b0*/  SHF.R.S32.HI R56, RZ, 0x1f, R56 ;  /* 0x0000001fff387819 */ /* 0x000fe40000011438 */
[----:B---3--:R-:W-:-:S03]  /*196c0*/  SHF.R.S32.HI R59, RZ, 0x1f, R59 ;  /* 0x0000001fff3b7819 */ /* 0x008fc6000001143b */
[----:B------:R0:W-:Y:S01]  /*196d0*/  STL [R1+0xd0], R56 ;  /* 0x0000d03801007387 */ /* 0x0001e20000100800 */
[----:B----4-:R-:W-:-:S03]  /*196e0*/  SHF.R.S32.HI R7, RZ, 0x1f, R7 ;  /* 0x0000001fff077819 */ /* 0x010fc60000011407 */
[----:B0-----:R-:W3:Y:S04]  /*196f0*/  LDL R56, [R1+0x270] ;  /* 0x0002700001387983 */ /* 0x001ee80000100800 */
[----:B------:R0:W-:Y:S04]  /*19700*/  STL [R1+0xd8], R59 ;  /* 0x0000d83b01007387 */ /* 0x0001e80000100800 */
[----:B0-----:R-:W4:Y:S04]  /*19710*/  LDL R59, [R1+0x26c] ;  /* 0x00026c00013b7983 */ /* 0x001f280000100800 */
[----:B------:R5:W-:Y:S02]  /*19720*/  STL [R1+0xe0], R7 ;  /* 0x0000e00701007387 */ /* 0x000be40000100800 */
[----:B-----5:R-:W-:-:S02]  /*19730*/  SHF.R.S32.HI R7, RZ, 0x1f, R6 ;  /* 0x0000001fff077819 */ /* 0x020fc40000011406 */
[----:B------:R-:W-:-:S03]  /*19740*/  SHF.R.S32.HI R6, RZ, 0x1f, R20 ;  /* 0x0000001fff067819 */ /* 0x000fc60000011414 */
[----:B------:R0:W-:Y:S01]  /*19750*/  STL [R1+0xe4], R7 ;  /* 0x0000e40701007387 */ /* 0x0001e20000100800 */
[----:B------:R-:W-:Y:S02]  /*19760*/  SHF.R.S32.HI R5, RZ, 0x1f, R5 ;  /* 0x0000001fff057819 */ /* 0x000fe40000011405 */
[----:B0-----:R-:W-:Y:S02]  /*19770*/  SHF.R.S32.HI R7, RZ, 0x1f, R61 ;  /* 0x0000001fff077819 */ /* 0x001fe4000001143d */
[----:B------:R-:W5:Y:S04]  /*19780*/  LDL R61, [R1+0x268] ;  /* 0x00026800013d7983 */ /* 0x000f680000100800 */
[----:B------:R0:W-:Y:S04]  /*19790*/  STL [R1+0xe8], R6 ;  /* 0x0000e80601007387 */ /* 0x0001e80000100800 */
[----:B------:R1:W-:Y:S01]  /*197a0*/  STL [R1+0xec], R7 ;  /* 0x0000ec0701007387 */ /* 0x0003e20000100800 */
[----:B0-----:R-:W-:-:S03]  /*197b0*/  SHF.R.S32.HI R6, RZ, 0x1f, R60 ;  /* 0x0000001fff067819 */ /* 0x001fc6000001143c */
[----:B------:R-:W5:Y:S01]  /*197c0*/  LDL R60, [R1+0x264] ;  /* 0x00026400013c7983 */ /* 0x000f620000100800 */
[----:B-1----:R-:W-:-:S03]  /*197d0*/  SHF.R.S32.HI R7, RZ, 0x1f, R19 ;  /* 0x0000001fff077819 */ /* 0x002fc60000011413 */
[----:B------:R0:W-:Y:S04]  /*197e0*/  STL [R1+0xf0], R6 ;  /* 0x0000f00601007387 */ /* 0x0001e80000100800 */
[----:B------:R1:W-:Y:S01]  /*197f0*/  STL [R1+0xf4], R5 ;  /* 0x0000f40501007387 */ /* 0x0003e20000100800 */
[----:B0-----:R-:W-:-:S03]  /*19800*/  SHF.R.S32.HI R6, RZ, 0x1f, R4 ;  /* 0x0000001fff067819 */ /* 0x001fc60000011404 */
[----:B------:R-:W-:Y:S01]  /*19810*/  STL [R1+0xf8], R7 ;  /* 0x0000f80701007387 */ /* 0x000fe20000100800 */
[----:B------:R-:W-:Y:S02]  /*19820*/  SHF.R.S32.HI R4, RZ, 0x1f, R2 ;  /* 0x0000001fff047819 */ /* 0x000fe40000011402 */
[----:B-1----:R-:W-:Y:S01]  /*19830*/  SHF.R.S32.HI R5, RZ, 0x1f, R18 ;  /* 0x0000001fff057819 */ /* 0x002fe20000011412 */
[----:B------:R-:W-:Y:S01]  /*19840*/  STL [R1+0xfc], R6 ;  /* 0x0000fc0601007387 */ /* 0x000fe20000100800 */
[----:B------:R-:W-:-:S03]  /*19850*/  SHF.R.S32.HI R2, RZ, 0x1f, R15 ;  /* 0x0000001fff027819 */ /* 0x000fc6000001140f */
[----:B------:R0:W-:Y:S04]  /*19860*/  STL [R1+0x100], R5 ;  /* 0x0001000501007387 */ /* 0x0001e80000100800 */
[----:B------:R-:W5:Y:S04]  /*19870*/  LDL R15, [R1+0x260] ;  /* 0x00026000010f7983 */ /* 0x000f680000100800 */
[----:B------:R1:W-:Y:S01]  /*19880*/  STL [R1+0x104], R4 ;  /* 0x0001040401007387 */ /* 0x0003e20000100800 */
[----:B0-----:R-:W-:-:S03]  /*19890*/  SHF.R.S32.HI R5, RZ, 0x1f, R17 ;  /* 0x0000001fff057819 */ /* 0x001fc60000011411 */
[----:B------:R0:W-:Y:S01]  /*198a0*/  STL [R1+0x108], R2 ;  /* 0x0001080201007387 */ /* 0x0001e20000100800 */
[----:B-1----:R-:W-:-:S03]  /*198b0*/  SHF.R.S32.HI R4, RZ, 0x1f, R58 ;  /* 0x0000001fff047819 */ /* 0x002fc6000001143a */
[----:B------:R1:W-:Y:S01]  /*198c0*/  STL [R1+0x10c], R5 ;  /* 0x00010c0501007387 */ /* 0x0003e20000100800 */
[----:B0-----:R-:W-:-:S03]  /*198d0*/  SHF.R.S32.HI R2, RZ, 0x1f, R0 ;  /* 0x0000001fff027819 */ /* 0x001fc60000011400 */
[----:B------:R-:W5:Y:S04]  /*198e0*/  LDL R58, [R1+0x25c] ;  /* 0x00025c00013a7983 */ /* 0x000f680000100800 */
[----:B------:R0:W-:Y:S04]  /*198f0*/  STL [R1+0x110], R4 ;  /* 0x0001100401007387 */ /* 0x0001e80000100800 */
[----:B------:R-:W5:Y:S01]  /*19900*/  LDL R0, [R1+0x258] ;  /* 0x0002580001007983 */ /* 0x000f620000100800 */
[----:B-1----:R-:W-:-:S03]  /*19910*/  SHF.R.S32.HI R5, RZ, 0x1f, R16 ;  /* 0x0000001fff057819 */ /* 0x002fc60000011410 */
[----:B------:R1:W-:Y:S01]  /*19920*/  STL [R1+0x114], R2 ;  /* 0x0001140201007387 */ /* 0x0003e20000100800 */
[----:B0-----:R-:W-:-:S03]  /*19930*/  SHF.R.S32.HI R4, RZ, 0x1f, R14 ;  /* 0x0000001fff047819 */ /* 0x001fc6000001140e */
[----:B------:R-:W-:Y:S04]  /*19940*/  STL [R1+0x118], R5 ;  /* 0x0001180501007387 */ /* 0x000fe80000100800 */
[----:B------:R-:W5:Y:S01]  /*19950*/  LDL R14, [R1+0x254] ;  /* 0x00025400010e7983 */ /* 0x000f620000100800 */
[----:B-1----:R-:W-:-:S05]  /*19960*/  SHF.R.S32.HI R2, RZ, 0x1f, R54 ;  /* 0x0000001fff027819 */ /* 0x002fca0000011436 */
[----:B------:R0:W-:Y:S04]  /*19970*/  STL [R1+0x11c], R2 ;  /* 0x00011c0201007387 */ /* 0x0001e80000100800 */
[----:B------:R-:W-:Y:S01]  /*19980*/  STL [R1+0x120], R4 ;  /* 0x0001200401007387 */ /* 0x000fe20000100800 */
[----:B0-----:R-:W-:-:S03]  /*19990*/  SHF.R.S32.HI R2, RZ, 0x1f, R57 ;  /* 0x0000001fff027819 */ /* 0x001fc60000011439 */
[----:B------:R-:W5:Y:S04]  /*199a0*/  LDL R57, [R1+0x250] ;  /* 0x0002500001397983 */ /* 0x000f680000100800 */
[----:B------:R2:W-:Y:S02]  /*199b0*/  STL [R1+0x124], R2 ;  /* 0x0001240201007387 */ /* 0x0005e40000100800 */
[----:B--2---:R-:W-:Y:S02]  /*199c0*/  SHF.R.S32.HI R2, RZ, 0x1f, R3 ;  /* 0x0000001fff027819 */ /* 0x004fe40000011403 */
[----:B------:R-:W2:Y:S01]  /*199d0*/  LDL R3, [R1+0x24c] ;  /* 0x00024c0001037983 */ /* 0x000ea20000100800 */
[----:B------:R-:W-:-:S05]  /*199e0*/  SHF.R.S32.HI R4, RZ, 0x1f, R55 ;  /* 0x0000001fff047819 */ /* 0x000fca0000011437 */
[----:B------:R3:W-:Y:S04]  /*199f0*/  STL [R1+0x128], R4 ;  /* 0x0001280401007387 */ /* 0x0007e80000100800 */
[----:B------:R4:W-:Y:S01]  /*19a00*/  STL [R1+0x12c], R2 ;  /* 0x00012c0201007387 */ /* 0x0009e20000100800 */
[----:B---3--:R-:W-:-:S03]  /*19a10*/  SHF.R.S32.HI R4, RZ, 0x1f, R56 ;  /* 0x0000001fff047819 */ /* 0x008fc60000011438 */
[----:B------:R-:W3:Y:S04]  /*19a20*/  LDL R56, [R1+0x244] ;  /* 0x0002440001387983 */ /* 0x000ee80000100800 */
[----:B------:R5:W-:Y:S04]  /*19a30*/  STL [R1+0x134], R4 ;  /* 0x0001340401007387 */ /* 0x000be80000100800 */
[----:B------:R-:W3:Y:S01]  /*19a40*/  LDL R7, [R1+0x240] ;  /* 0x0002400001077983 */ /* 0x000ee20000100800 */
[----:B----4-:R-:W-:-:S03]  /*19a50*/  SHF.R.S32.HI R2, RZ, 0x1f, R59 ;  /* 0x0000001fff027819 */ /* 0x010fc6000001143b */
[----:B------:R-:W4:Y:S04]  /*19a60*/  LDL R6, [R1+0x23c] ;  /* 0x00023c0001067983 */ /* 0x000f280000100800 */
[----:B------:R0:W-:Y:S04]  /*19a70*/  STL [R1+0x138], R2 ;  /* 0x0001380201007387 */ /* 0x0001e80000100800 */
[----:B------:R-:W4:Y:S04]  /*19a80*/  LDL R20, [R1+0x230] ;  /* 0x0002300001147983 */ /* 0x000f280000100800 */
[----:B------:R-:W4:Y:S01]  /*19a90*/  LDL R59, [R1+0x22c] ;  /* 0x00022c00013b7983 */ /* 0x000f220000100800 */
[----:B-----5:R-:W-:-:S03]  /*19aa0*/  SHF.R.S32.HI R4, RZ, 0x1f, R61 ;  /* 0x0000001fff047819 */ /* 0x020fc6000001143d */
[----:B------:R-:W5:Y:S04]  /*19ab0*/  LDL R61, [R1+0x228] ;  /* 0x00022800013d7983 */ /* 0x000f680000100800 */
[----:B------:R1:W-:Y:S04]  /*19ac0*/  STL [R1+0x13c], R4 ;  /* 0x00013c0401007387 */ /* 0x0003e80000100800 */
[----:B------:R-:W5:Y:S04]  /*19ad0*/  LDL R5, [R1+0x224] ;  /* 0x0002240001057983 */ /* 0x000f680000100800 */
[----:B------:R-:W5:Y:S01]  /*19ae0*/  LDL R19, [R1+0x220] ;  /* 0x0002200001137983 */ /* 0x000f620000100800 */
[----:B0-----:R-:W-:-:S05]  /*19af0*/  SHF.R.S32.HI R2, RZ, 0x1f, R60 ;  /* 0x0000001fff027819 */ /* 0x001fca000001143c */
[----:B------:R0:W-:Y:S04]  /*19b00*/  STL [R1+0x140], R2 ;  /* 0x0001400201007387 */ /* 0x0001e80000100800 */
[----:B-1----:R-:W5:Y:S04]  /*19b10*/  LDL R4, [R1+0x21c] ;  /* 0x00021c0001047983 */ /* 0x002f680000100800 */
[----:B------:R-:W5:Y:S04]  /*19b20*/  LDL R18, [R1+0x218] ;  /* 0x0002180001127983 */ /* 0x000f680000100800 */
[----:B0-----:R-:W5:Y:S04]  /*19b30*/  LDL R2, [R1+0x214] ;  /* 0x0002140001027983 */ /* 0x001f680000100800 */
[----:B------:R-:W5:Y:S04]  /*19b40*/  LDL R60, [R1+0x210] ;  /* 0x00021000013c7983 */ /* 0x000f680000100800 */
[----:B------:R-:W5:Y:S01]  /*19b50*/  LDL R17, [R1+0x20c] ;  /* 0x00020c0001117983 */ /* 0x000f620000100800 */
[----:B------:R-:W-:-:S03]  /*19b60*/  SHF.R.S32.HI R15, RZ, 0x1f, R15 ;  /* 0x0000001fff0f7819 */ /* 0x000fc6000001140f */
[----:B------:R-:W5:Y:S04]  /*19b70*/  LDL R55, [R1+0x208] ;  /* 0x0002080001377983 */ /* 0x000f680000100800 */
[----:B------:R0:W-:Y:S04]  /*19b80*/  STL [R1+0x144], R15 ;  /* 0x0001440f01007387 */ /* 0x0001e80000100800 */
[----:B------:R-:W5:Y:S04]  /*19b90*/  LDL R16, [R1+0x200] ;  /* 0x0002000001107983 */ /* 0x000f680000100800 */
[----:B0-----:R-:W5:Y:S01]  /*19ba0*/  LDL R15, [R1+0x204] ;  /* 0x00020400010f7983 */ /* 0x001f620000100800 */
[----:B------:R-:W-:-:S05]  /*19bb0*/  SHF.R.S32.HI R54, RZ, 0x1f, R58 ;  /* 0x0000001fff367819 */ /* 0x000fca000001143a */
[----:B------:R0:W-:Y:S01]  /*19bc0*/  STL [R1+0x148], R54 ;  /* 0x0001483601007387 */ /* 0x0001e20000100800 */
[----:B------:R-:W-:-:S03]  /*19bd0*/  SHF.R.S32.HI R0, RZ, 0x1f, R0 ;  /* 0x0000001fff007819 */ /* 0x000fc60000011400 */
[----:B0-----:R-:W5:Y:S04]  /*19be0*/  LDL R54, [R1+0x1fc] ;  /* 0x0001fc0001367983 */ /* 0x001f680000100800 */
        /* <DEDUP_REMOVED lines=8> */
[----:B0-----:R-:W5:Y:S01]  /*19c70*/  LDL R57, [R1+0x1ec] ;  /* 0x0001ec0001397983 */ /* 0x001f620000100800 */
[----:B--2---:R-:W-:-:S05]  /*19c80*/  SHF.R.S32.HI R3, RZ, 0x1f, R3 ;  /* 0x0000001fff037819 */ /* 0x004fca0000011403 */
[----:B------:R0:W-:Y:S04]  /*19c90*/  STL [R1+0x15c], R3 ;  /* 0x00015c0301007387 */ /* 0x0001e80000100800 */
[----:B0-----:R-:W2:Y:S01]  /*19ca0*/  LDL R3, [R1+0x1e8] ;  /* 0x0001e80001037983 */ /* 0x001ea20000100800 */
[----:B---3--:R-:W-:-:S05]  /*19cb0*/  SHF.R.S32.HI R56, RZ, 0x1f, R56 ;  /* 0x0000001fff387819 */ /* 0x008fca0000011438 */
[----:B------:R0:W-:Y:S01]  /*19cc0*/  STL [R1+0x160], R56 ;  /* 0x0001603801007387 */ /* 0x0001e20000100800 */
[----:B------:R-:W-:-:S03]  /*19cd0*/  SHF.R.S32.HI R7, RZ, 0x1f, R7 ;  /* 0x0000001fff077819 */ /* 0x000fc60000011407 */
[----:B0-----:R-:W3:Y:S04]  /*19ce0*/  LDL R56, [R1+0x1e4] ;  /* 0x0001e40001387983 */ /* 0x001ee80000100800 */
[----:B------:R4:W-:Y:S02]  /*19cf0*/  STL [R1+0x164], R7 ;  /* 0x0001640701007387 */ /* 0x0009e40000100800 */
[----:B----4-:R-:W-:Y:S02]  /*19d00*/  SHF.R.S32.HI R7, RZ, 0x1f, R6 ;  /* 0x0000001fff077819 */ /* 0x010fe40000011406 */
[----:B------:R-:W-:-:S03]  /*19d10*/  SHF.R.S32.HI R6, RZ, 0x1f, R20 ;  /* 0x0000001fff067819 */ /* 0x000fc60000011414 */
[----:B------:R0:W-:Y:S02]  /*19d20*/  STL [R1+0x168], R7 ;  /* 0x0001680701007387 */ /* 0x0001e40000100800 */
[----:B0-----:R-:W-:Y:S02]  /*19d30*/  SHF.R.S32.HI R7, RZ, 0x1f, R59 ;  /* 0x0000001fff077819 */ /* 0x001fe4000001143b */
[----:B------:R-:W4:Y:S04]  /*19d40*/  LDL R59, [R1+0x1e0] ;  /* 0x0001e000013b7983 */ /* 0x000f280000100800 */
[----:B------:R0:W-:Y:S01]  /*19d50*/  STL [R1+0x16c], R6 ;  /* 0x00016c0601007387 */ /* 0x0001e20000100800 */
[----:B-----5:R-:W-:-:S03]  /*19d60*/  SHF.R.S32.HI R5, RZ, 0x1f, R5 ;  /* 0x0000001fff057819 */ /* 0x020fc60000011405 */
        /* <DEDUP_REMOVED lines=8> */
[----:B-1----:R-:W-:-:S03]  /*19df0*/  SHF.R.S32.HI R5, RZ, 0x1f, R18 ;  /* 0x0000001fff057819 */ /* 0x002fc60000011412 */
[----:B------:R-:W-:Y:S01]  /*19e00*/  STL [R1+0x184], R6 ;  /* 0x0001840601007387 */ /* 0x000fe20000100800 */
[----:B------:R-:W-:Y:S02]  /*19e10*/  SHF.R.S32.HI R4, RZ, 0x1f, R2 ;  /* 0x0000001fff047819 */ /* 0x000fe40000011402 */
[----:B------:R-:W-:Y:S01]  /*19e20*/  SHF.R.S32.HI R2, RZ, 0x1f, R60 ;  /* 0x0000001fff027819 */ /* 0x000fe2000001143c */
[----:B------:R0:W-:Y:S04]  /*19e30*/  STL [R1+0x188], R5 ;  /* 0x0001880501007387 */ /* 0x0001e80000100800 */
[----:B------:R-:W5:Y:S04]  /*19e40*/  LDL R60, [R1+0x1d8] ;  /* 0x0001d800013c7983 */ /* 0x000f680000100800 */
[----:B------:R1:W-:Y:S01]  /*19e50*/  STL [R1+0x18c], R4 ;  /* 0x00018c0401007387 */ /* 0x0003e20000100800 */
[----:B0-----:R-:W-:-:S03]  /*19e60*/  SHF.R.S32.HI R5, RZ, 0x1f, R17 ;  /* 0x0000001fff057819 */ /* 0x001fc60000011411 */
[----:B------:R0:W-:Y:S04]  /*19e70*/  STL [R1+0x190], R2 ;  /* 0x0001900201007387 */ /* 0x0001e80000100800 */
[----:B------:R0:W-:Y:S01]  /*19e80*/  STL [R1+0x194], R5 ;  /* 0x0001940501007387 */ /* 0x0001e20000100800 */
[----:B-1----:R-:W-:-:S03]  /*19e90*/  SHF.R.S32.HI R4, RZ, 0x1f, R55 ;  /* 0x0000001fff047819 */ /* 0x002fc60000011437 */
[----:B------:R-:W5:Y:S01]  /*19ea0*/  LDL R55, [R1+0x1d4] ;  /* 0x0001d40001377983 */ /* 0x000f620000100800 */
[----:B0-----:R-:W-:-:S03]  /*19eb0*/  SHF.R.S32.HI R2, RZ, 0x1f, R15 ;  /* 0x0000001fff027819 */ /* 0x001fc6000001140f */
[----:B------:R-:W-:Y:S01]  /*19ec0*/  STL [R1+0x198], R4 ;  /* 0x0001980401007387 */ /* 0x000fe20000100800 */
[----:B------:R-:W-:-:S03]  /*19ed0*/  SHF.R.S32.HI R5, RZ, 0x1f, R16 ;  /* 0x0000001fff057819 */ /* 0x000fc60000011410 */
[----:B------:R-:W5:Y:S04]  /*19ee0*/  LDL R15, [R1+0x1d0] ;  /* 0x0001d000010f7983 */ /* 0x000f680000100800 */
[----:B------:R0:W-:Y:S04]  /*19ef0*/  STL [R1+0x19c], R2 ;  /* 0x00019c0201007387 */ /* 0x0001e80000100800 */
[----:B------:R-:W-:Y:S01]  /*19f00*/  STL [R1+0x1a0], R5 ;  /* 0x0001a00501007387 */ /* 0x000fe20000100800 */
[----:B0-----:R-:W-:Y:S02]  /*19f10*/  SHF.R.S32.HI R2, RZ, 0x1f, R54 ;  /* 0x0000001fff027819 */ /* 0x001fe40000011436 */
[----:B------:R-:W-:-:S02]  /*19f20*/  SHF.R.S32.HI R4, RZ, 0x1f, R0 ;  /* 0x0000001fff047819 */ /* 0x000fc40000011400 */
[----:B------:R-:W5:Y:S04]  /*19f30*/  LDL R0, [R1+0x338] ;  /* 0x0003380001007983 */ /* 0x000f680000100800 */
[----:B------:R0:W-:Y:S04]  /*19f40*/  STL [R1+0x1a4], R2 ;  /* 0x0001a40201007387 */ /* 0x0001e80000100800 */
[----:B------:R1:W-:Y:S01]  /*19f50*/  STL [R1+0x1a8], R4 ;  /* 0x0001a80401007387 */ /* 0x0003e20000100800 */
[----:B0-----:R-:W-:-:S03]  /*19f60*/  SHF.R.S32.HI R2, RZ, 0x1f, R14 ;  /* 0x0000001fff027819 */ /* 0x001fc6000001140e */
[----:B------:R-:W5:Y:S04]  /*19f70*/  LDL R14, [R1+0x33c] ;  /* 0x00033c00010e7983 */ /* 0x000f680000100800 */
[----:B------:R0:W-:Y:S01]  /*19f80*/  STL [R1+0x1ac], R2 ;  /* 0x0001ac0201007387 */ /* 0x0001e20000100800 */
[----:B-1----:R-:W-:Y:S02]  /*19f90*/  SHF.R.S32.HI R4, RZ, 0x1f, R58 ;  /* 0x0000001fff047819 */ /* 0x002fe4000001143a */
[----:B0-----:R-:W-:Y:S02]  /*19fa0*/  SHF.R.S32.HI R2, RZ, 0x1f, R57 ;  /* 0x0000001fff027819 */ /* 0x001fe40000011439 */
[----:B------:R-:W5:Y:S04]  /*19fb0*/  LDL R57, [R1+0x344] ;  /* 0x0003440001397983 */ /* 0x000f680000100800 */
[----:B------:R2:W-:Y:S04]  /*19fc0*/  STL [R1+0x1b0], R4 ;  /* 0x0001b00401007387 */ /* 0x0005e80000100800 */
[----:B------:R3:W-:Y:S01]  /*19fd0*/  STL [R1+0x1b8], R2 ;  /* 0x0001b80201007387 */ /* 0x0007e20000100800 */
[----:B--2---:R-:W-:-:S03]  /*19fe0*/  SHF.R.S32.HI R4, RZ, 0x1f, R3 ;  /* 0x0000001fff047819 */ /* 0x004fc60000011403 */
[----:B------:R-:W2:Y:S04]  /*19ff0*/  LDL R3, [R1+0x348] ;  /* 0x0003480001037983 */ /* 0x000ea80000100800 */
[----:B------:R4:W-:Y:S04]  /*1a000*/  STL [R1+0x1bc], R4 ;  /* 0x0001bc0401007387 */ /* 0x0009e80000100800 */
[----:B------:R-:W2:Y:S04]  /*1a010*/  LDL R7, [R1+0x350] ;  /* 0x0003500001077983 */ /* 0x000ea80000100800 */
[----:B------:R-:W2:Y:S01]  /*1a020*/  LDL R6, [R1+0x354] ;  /* 0x0003540001067983 */ /* 0x000ea20000100800 */
[----:B---3--:R-:W-:-:S05]  /*1a030*/  SHF.R.S32.HI R2, RZ, 0x1f, R56 ;  /* 0x0000001fff027819 */ /* 0x008fca0000011438 */
[----:B------:R5:W-:Y:S04]  /*1a040*/  STL [R1+0x1c0], R2 ;  /* 0x0001c00201007387 */ /* 0x000be80000100800 */
[----:B------:R-:W3:Y:S04]  /*1a050*/  LDL R20, [R1+0x35c] ;  /* 0x00035c0001147983 */ /* 0x000ee80000100800 */
[----:B------:R-:W3:Y:S01]  /*1a060*/  LDL R56, [R1+0x364] ;  /* 0x0003640001387983 */ /* 0x000ee20000100800 */
[----:B----4-:R-:W-:-:S03]  /*1a070*/  SHF.R.S32.HI R4, RZ, 0x1f, R59 ;  /* 0x0000001fff047819 */ /* 0x010fc6000001143b */
[----:B------:R-:W4:Y:S04]  /*1a080*/  LDL R59, [R1+0x368] ;  /* 0x00036800013b7983 */ /* 0x000f280000100800 */
[----:B------:R0:W-:Y:S04]  /*1a090*/  STL [R1+0x1c4], R4 ;  /* 0x0001c40401007387 */ /* 0x0001e80000100800 */
[----:B------:R-:W4:Y:S04]  /*1a0a0*/  LDL R5, [R1+0x370] ;  /* 0x0003700001057983 */ /* 0x000f280000100800 */
[----:B------:R-:W4:Y:S01]  /*1a0b0*/  LDL R19, [R1+0x374] ;  /* 0x0003740001137983 */ /* 0x000f220000100800 */
[----:B-----5:R-:W-:-:S05]  /*1a0c0*/  SHF.R.S32.HI R2, RZ, 0x1f, R61 ;  /* 0x0000001fff027819 */ /* 0x020fca000001143d */
[----:B------:R1:W-:Y:S04]  /*1a0d0*/  STL [R1+0x1cc], R2 ;  /* 0x0001cc0201007387 */ /* 0x0003e80000100800 */
[----:B0-----:R-:W5:Y:S04]  /*1a0e0*/  LDL R4, [R1+0x37c] ;  /* 0x00037c0001047983 */ /* 0x001f680000100800 */
[----:B------:R-:W5:Y:S04]  /*1a0f0*/  LDL R18, [R1+0x380] ;  /* 0x0003800001127983 */ /* 0x000f680000100800 */
[----:B-1----:R-:W5:Y:S04]  /*1a100*/  LDL R2, [R1+0x388] ;  /* 0x0003880001027983 */ /* 0x002f680000100800 */
[----:B------:R-:W5:Y:S04]  /*1a110*/  LDL R61, [R1+0x390] ;  /* 0x00039000013d7983 */ /* 0x000f680000100800 */
[----:B------:R-:W5:Y:S01]  /*1a120*/  LDL R17, [R1+0x394] ;  /* 0x0003940001117983 */ /* 0x000f620000100800 */
[----:B------:R-:W-:-:S03]  /*1a130*/  SHF.R.S32.HI R16, RZ, 0x1f, R60 ;  /* 0x0000001fff107819 */ /* 0x000fc6000001143c */
[----:B------:R-:W5:Y:S04]  /*1a140*/  LDL R58, [R1+0x39c] ;  /* 0x00039c00013a7983 */ /* 0x000f680000100800 */
[----:B------:R0:W-:Y:S04]  /*1a150*/  STL [R1+0x340], R16 ;  /* 0x0003401001007387 */ /* 0x0001e80000100800 */
[----:B------:R-:W5:Y:S01]  /*1a160*/  LDL R60, [R1+0x3a0] ;  /* 0x0003a000013c7983 */ /* 0x000f620000100800 */
[----:B------:R-:W-:-:S03]  /*1a170*/  SHF.R.S32.HI R54, RZ, 0x1f, R55 ;  /* 0x0000001fff367819 */ /* 0x000fc60000011437 */
[----:B0-----:R-:W5:Y:S04]  /*1a180*/  LDL R16, [R1+0x3a8] ;  /* 0x0003a80001107983 */ /* 0x001f680000100800 */
[----:B------:R0:W-:Y:S01]  /*1a190*/  STL [R1+0x34c], R54 ;  /* 0x00034c3601007387 */ /* 0x0001e20000100800 */
[----:B------:R-:W-:-:S03]  /*1a1a0*/  SHF.R.S32.HI R15, RZ, 0x1f, R15 ;  /* 0x0000001fff0f7819 */ /* 0x000fc6000001140f */
[----:B0-----:R-:W5:Y:S04]  /*1a1b0*/  LDL R54, [R1+0x3b0] ;  /* 0x0003b00001367983 */ /* 0x001f680000100800 */
[----:B------:R0:W-:Y:S04]  /*1a1c0*/  STL [R1+0x358], R15 ;  /* 0x0003580f01007387 */ /* 0x0001e80000100800 */
[----:B0-----:R-:W5:Y:S01]  /*1a1d0*/  LDL R15, [R1+0x3b4] ;  /* 0x0003b400010f7983 */ /* 0x001f620000100800 */
[----:B------:R-:W-:-:S03]  /*1a1e0*/  SHF.R.S32.HI R55, RZ, 0x1f, R0 ;  /* 0x0000001fff377819 */ /* 0x000fc60000011400 */
[----:B------:R-:W5:Y:S04]  /*1a1f0*/  LDL R0, [R1+0x3bc] ;  /* 0x0003bc0001007983 */ /* 0x000f680000100800 */
[----:B------:R0:W-:Y:S01]  /*1a200*/  STL [R1+0x360], R55 ;  /* 0x0003603701007387 */ /* 0x0001e20000100800 */
[----:B------:R-:W-:-:S03]  /*1a210*/  SHF.R.S32.HI R14, RZ, 0x1f, R14 ;  /* 0x0000001fff0e7819 */ /* 0x000fc6000001140e */
[----:B0-----:R-:W5:Y:S04]  /*1a220*/  LDL R55, [R1+0x3c0] ;  /* 0x0003c00001377983 */ /* 0x001f680000100800 */
[----:B------:R0:W-:Y:S04]  /*1a230*/  STL [R1+0x36c], R14 ;  /* 0x00036c0e01007387 */ /* 0x0001e80000100800 */
[----:B0-----:R-:W5:Y:S01]  /*1a240*/  LDL R14, [R1+0x3c8] ;  /* 0x0003c800010e7983 */ /* 0x001f620000100800 */
[----:B------:R-:W-:-:S05]  /*1a250*/  SHF.R.S32.HI R57, RZ, 0x1f, R57 ;  /* 0x0000001fff397819 */ /* 0x000fca0000011439 */
[----:B------:R0:W-:Y:S04]  /*1a260*/  STL [R1+0x378], R57 ;  /* 0x0003783901007387 */ /* 0x0001e80000100800 */
[----:B0-----:R-:W5:Y:S01]  /*1a270*/  LDL R57, [R1+0x3d0] ;  /* 0x0003d00001397983 */ /* 0x001f620000100800 */
[----:B--2---:R-:W-:-:S05]  /*1a280*/  SHF.R.S32.HI R3, RZ, 0x1f, R3 ;  /* 0x0000001fff037819 */ /* 0x004fca0000011403 */
[----:B------:R0:W-:Y:S04]  /*1a290*/  STL [R1+0x384], R3 ;  /* 0x0003840301007387 */ /* 0x0001e80000100800 */
[----:B0-----:R-:W2:Y:S01]  /*1a2a0*/  LDL R3, [R1+0x3d4] ;  /* 0x0003d40001037983 */ /* 0x001ea20000100800 */
[----:B------:R-:W-:-:S05]  /*1a2b0*/  SHF.R.S32.HI R7, RZ, 0x1f, R7 ;  /* 0x0000001fff077819 */ /* 0x000fca0000011407 */
[----:B------:R0:W-:Y:S02]  /*1a2c0*/  STL [R1+0x38c], R7 ;  /* 0x00038c0701007387 */ /* 0x0001e40000100800 */
[----:B0-----:R-:W-:Y:S02]  /*1a2d0*/  SHF.R.S32.HI R7, RZ, 0x1f, R6 ;  /* 0x0000001fff077819 */ /* 0x001fe40000011406 */
[----:B---3--:R-:W-:-:S03]  /*1a2e0*/  SHF.R.S32.HI R6, RZ, 0x1f, R20 ;  /* 0x0000001fff067819 */ /* 0x008fc60000011414 */
[----:B------:R0:W-:Y:S02]  /*1a2f0*/  STL [R1+0x398], R7 ;  /* 0x0003980701007387 */ /* 0x0001e40000100800 */
[----:B0-----:R-:W-:Y:S02]  /*1a300*/  SHF.R.S32.HI R7, RZ, 0x1f, R56 ;  /* 0x0000001fff077819 */ /* 0x001fe40000011438 */
[----:B------:R-:W3:Y:S04]  /*1a310*/  LDL R56, [R1+0x3dc] ;  /* 0x0003dc0001387983 */ /* 0x000ee80000100800 */
[----:B------:R0:W-:Y:S01]  /*1a320*/  STL [R1+0x3a4], R6 ;  /* 0x0003a40601007387 */ /* 0x0001e20000100800 */
[----:B----4-:R-:W-:-:S03]  /*1a330*/  SHF.R.S32.HI R5, RZ, 0x1f, R5 ;  /* 0x0000001fff057819 */ /* 0x010fc60000011405 */
[----:B------:R1:W-:Y:S01]  /*1a340*/  STL [R1+0x3ac], R7 ;  /* 0x0003ac0701007387 */ /* 0x0003e20000100800 */
[----:B0-----:R-:W-:-:S03]  /*1a350*/  SHF.R.S32.HI R6, RZ, 0x1f, R59 ;  /* 0x0000001fff067819 */ /* 0x001fc6000001143b */
[----:B------:R-:W4:Y:S04]  /*1a360*/  LDL R59, [R1+0x3e0] ;  /* 0x0003e000013b7983 */ /* 0x000f280000100800 */
[----:B------:R5:W-:Y:S01]  /*1a370*/  STL [R1+0x3b8], R6 ;  /* 0x0003b80601007387 */ /* 0x000be20000100800 */
[----:B-1----:R-:W-:-:S03]  /*1a380*/  SHF.R.S32.HI R7, RZ, 0x1f, R19 ;  /* 0x0000001fff077819 */ /* 0x002fc60000011413 */
[----:B------:R0:W-:Y:S01]  /*1a390*/  STL [R1+0x3c4], R5 ;  /* 0x0003c40501007387 */ /* 0x0001e20000100800 */
[----:B-----5:R-:W-:-:S03]  /*1a3a0*/  SHF.R.S32.HI R6, RZ, 0x1f, R4 ;  /* 0x0000001fff067819 */ /* 0x020fc60000011404 */
[----:B------:R-:W-:Y:S01]  /*1a3b0*/  STL [R1+0x3cc], R7 ;  /* 0x0003cc0701007387 */ /* 0x000fe20000100800 */
[----:B------:R-:W-:Y:S02]  /*1a3c0*/  SHF.R.S32.HI R4, RZ, 0x1f, R2 ;  /* 0x0000001fff047819 */ /* 0x000fe40000011402 */
[----:B0-----:R-:W-:Y:S01]  /*1a3d0*/  SHF.R.S32.HI R5, RZ, 0x1f, R18 ;  /* 0x0000001fff057819 */ /* 0x001fe20000011412 */
        /* <DEDUP_REMOVED lines=11> */
[----:B------:R-:W-:Y:S01]  /*1a490*/  STL [R1+0x40c], R4 ;  /* 0x00040c0401007387 */ /* 0x000fe20000100800 */
[----:B-1----:R-:W-:-:S03]  /*1a4a0*/  SHF.R.S32.HI R5, RZ, 0x1f, R16 ;  /* 0x0000001fff057819 */ /* 0x002fc60000011410 */
        /* <DEDUP_REMOVED lines=16> */
[----:B0-----:R-:W-:-:S03]  /*1a5b0*/  SHF.R.S32.HI R4, RZ, 0x1f, R57 ;  /* 0x0000001fff047819 */ /* 0x001fc60000011439 */
[----:B------:R-:W5:Y:S04]  /*1a5c0*/  LDL R57, [R1+0x410] ;  /* 0x0004100001397983 */ /* 0x000f680000100800 */
[----:B------:R3:W-:Y:S04]  /*1a5d0*/  STL [R1+0x464], R4 ;  /* 0x0004640401007387 */ /* 0x0007e80000100800 */
[----:B------:R-:W5:Y:S04]  /*1a5e0*/  LDL R7, [R1+0x414] ;  /* 0x0004140001077983 */ /* 0x000f680000100800 */
[----:B------:R-:W5:Y:S01]  /*1a5f0*/  LDL R6, [R1+0x41c] ;  /* 0x00041c0001067983 */ /* 0x000f620000100800 */
[----:B--2---:R-:W-:-:S05]  /*1a600*/  SHF.R.S32.HI R2, RZ, 0x1f, R3 ;  /* 0x0000001fff027819 */ /* 0x004fca0000011403 */
[----:B------:R4:W-:Y:S04]  /*1a610*/  STL [R1+0x470], R2 ;  /* 0x0004700201007387 */ /* 0x0009e80000100800 */
[----:B------:R-:W2:Y:S04]  /*1a620*/  LDL R3, [R1+0x428] ;  /* 0x0004280001037983 */ /* 0x000ea80000100800 */
[----:B------:R-:W2:Y:S04]  /*1a630*/  LDL R20, [R1+0x420] ;  /* 0x0004200001147983 */ /* 0x000ea80000100800 */
[----:B------:R-:W2:Y:S01]  /*1a640*/  LDL R55, [R1+0x42c] ;  /* 0x00042c0001377983 */ /* 0x000ea20000100800 */
[----:B---3--:R-:W-:-:S05]  /*1a650*/  SHF.R.S32.HI R4, RZ, 0x1f, R56 ;  /* 0x0000001fff047819 */ /* 0x008fca0000011438 */
[----:B------:R0:W-:Y:S04]  /*1a660*/  STL [R1+0x478], R4 ;  /* 0x0004780401007387 */ /* 0x0001e80000100800 */
[----:B------:R-:W3:Y:S04]  /*1a670*/  LDL R5, [R1+0x434] ;  /* 0x0004340001057983 */ /* 0x000ee80000100800 */
[----:B------:R-:W3:Y:S01]  /*1a680*/  LDL R19, [R1+0x43c] ;  /* 0x00043c0001137983 */ /* 0x000ee20000100800 */
[----:B----4-:R-:W-:-:S05]  /*1a690*/  SHF.R.S32.HI R2, RZ, 0x1f, R59 ;  /* 0x0000001fff027819 */ /* 0x010fca000001143b */
[----:B------:R1:W-:Y:S04]  /*1a6a0*/  STL [R1+0x484], R2 ;  /* 0x0004840201007387 */ /* 0x0003e80000100800 */
[----:B0-----:R-:W4:Y:S04]  /*1a6b0*/  LDL R4, [R1+0x440] ;  /* 0x0004400001047983 */ /* 0x001f280000100800 */
[----:B------:R-:W4:Y:S04]  /*1a6c0*/  LDL R18, [R1+0x448] ;  /* 0x0004480001127983 */ /* 0x000f280000100800 */
[----:B-1----:R-:W4:Y:S04]  /*1a6d0*/  LDL R2, [R1+0x450] ;  /* 0x0004500001027983 */ /* 0x002f280000100800 */
[----:B------:R-:W4:Y:S04]  /*1a6e0*/  LDL R56, [R1+0x454] ;  /* 0x0004540001387983 */ /* 0x000f280000100800 */
[----:B------:R-:W4:Y:S01]  /*1a6f0*/  LDL R17, [R1+0x45c] ;  /* 0x00045c0001117983 */ /* 0x000f220000100800 */
[----:B-----5:R-:W-:-:S03]  /*1a700*/  SHF.R.S32.HI R16, RZ, 0x1f, R61 ;  /* 0x0000001fff107819 */ /* 0x020fc6000001143d */
        /* <DEDUP_REMOVED lines=8> */
[----:B------:R0:W-:Y:S04]  /*1a790*/  STL [R1+0x4a4], R58 ;  /* 0x0004a43a01007387 */ /* 0x0001e80000100800 */
[----:B------:R-:W5:Y:S01]  /*1a7a0*/  LDL R60, [R1+0x47c] ;  /* 0x00047c00013c7983 */ /* 0x000f620000100800 */
[----:B0-----:R-:W-:-:S03]  /*1a7b0*/  SHF.R.S32.HI R58, RZ, 0x1f, R15 ;  /* 0x0000001fff3a7819 */ /* 0x001fc6000001140f */
[----:B------:R-:W5:Y:S04]  /*1a7c0*/  LDL R15, [R1+0x480] ;  /* 0x00048000010f7983 */ /* 0x000f680000100800 */
[----:B------:R0:W-:Y:S01]  /*1a7d0*/  STL [R1+0x4b0], R58 ;  /* 0x0004b03a01007387 */ /* 0x0001e20000100800 */
[----:B------:R-:W-:-:S03]  /*1a7e0*/  SHF.R.S32.HI R0, RZ, 0x1f, R0 ;  /* 0x0000001fff007819 */ /* 0x000fc60000011400 */
[----:B0-----:R-:W5:Y:S04]  /*1a7f0*/  LDL R58, [R1+0x488] ;  /* 0x00048800013a7983 */ /* 0x001f680000100800 */
[----:B------:R0:W-:Y:S01]  /*1a800*/  STL [R1+0x4bc], R0 ;  /* 0x0004bc0001007387 */ /* 0x0001e20000100800 */
[----:B------:R-:W-:-:S03]  /*1a810*/  SHF.R.S32.HI R14, RZ, 0x1f, R14 ;  /* 0x0000001fff0e7819 */ /* 0x000fc6000001140e */
[----:B0-----:R-:W5:Y:S04]  /*1a820*/  LDL R0, [R1+0x48c] ;  /* 0x00048c0001007983 */ /* 0x001f680000100800 */
[----:B------:R0:W-:Y:S04]  /*1a830*/  STL [R1+0x4c4], R14 ;  /* 0x0004c40e01007387 */ /* 0x0001e80000100800 */
[----:B0-----:R-:W5:Y:S01]  /*1a840*/  LDL R14, [R1+0x494] ;  /* 0x00049400010e7983 */ /* 0x001f620000100800 */
[----:B------:R-:W-:-:S05]  /*1a850*/  SHF.R.S32.HI R57, RZ, 0x1f, R57 ;  /* 0x0000001fff397819 */ /* 0x000fca0000011439 */
[----:B------:R0:W-:Y:S01]  /*1a860*/  STL [R1+0x4d0], R57 ;  /* 0x0004d03901007387 */ /* 0x0001e20000100800 */
[----:B------:R-:W-:-:S03]  /*1a870*/  SHF.R.S32.HI R7, RZ, 0x1f, R7 ;  /* 0x0000001fff077819 */ /* 0x000fc60000011407 */
[----:B0-----:R-:W5:Y:S04]  /*1a880*/  LDL R57, [R1+0x498] ;  /* 0x0004980001397983 */ /* 0x001f680000100800 */
[----:B------:R0:W-:Y:S02]  /*1a890*/  STL [R1+0x4dc], R7 ;  /* 0x0004dc0701007387 */ /* 0x0001e40000100800 */
[----:B0-----:R-:W-:-:S05]  /*1a8a0*/  SHF.R.S32.HI R7, RZ, 0x1f, R6 ;  /* 0x0000001fff077819 */ /* 0x001fca0000011406 */
[----:B------:R2:W-:Y:S02]  /*1a8b0*/  STL [R1+0x4e4], R7 ;  /* 0x0004e40701007387 */ /* 0x0005e40000100800 */
[----:B--2---:R-:W-:Y:S02]  /*1a8c0*/  SHF.R.S32.HI R7, RZ, 0x1f, R3 ;  /* 0x0000001fff077819 */ /* 0x004fe40000011403 */
[----:B------:R-:W2:Y:S01]  /*1a8d0*/  LDL R3, [R1+0x4a0] ;  /* 0x0004a00001037983 */ /* 0x000ea20000100800 */
[----:B------:R-:W-:-:S05]  /*1a8e0*/  SHF.R.S32.HI R6, RZ, 0x1f, R20 ;  /* 0x0000001fff067819 */ /* 0x000fca0000011414 */
[----:B------:R0:W-:Y:S04]  /*1a8f0*/  STL [R1+0x4f0], R6 ;  /* 0x0004f00601007387 */ /* 0x0001e80000100800 */
[----:B------:R1:W-:Y:S01]  /*1a900*/  STL [R1+0x4fc], R7 ;  /* 0x0004fc0701007387 */ /* 0x0003e20000100800 */
[----:B0-----:R-:W-:-:S03]  /*1a910*/  SHF.R.S32.HI R6, RZ, 0x1f, R55 ;  /* 0x0000001fff067819 */ /* 0x001fc60000011437 */
[----:B------:R-:W2:Y:S04]  /*1a920*/  LDL R55, [R1+0x4a8] ;  /* 0x0004a80001377983 */ /* 0x000ea80000100800 */
[----:B------:R4:W-:Y:S01]  /*1a930*/  STL [R1+0x504], R6 ;  /* 0x0005040601007387 */ /* 0x0009e20000100800 */
[----:B---3--:R-:W-:Y:S02]  /*1a940*/  SHF.R.S32.HI R5, RZ, 0x1f, R5 ;  /* 0x0000001fff057819 */ /* 0x008fe40000011405 */
[----:B-1----:R-:W-:-:S03]  /*1a950*/  SHF.R.S32.HI R7, RZ, 0x1f, R19 ;  /* 0x0000001fff077819 */ /* 0x002fc60000011413 */
[----:B------:R0:W-:Y:S04]  /*1a960*/  STL [R1+0x510], R5 ;  /* 0x0005100501007387 */ /* 0x0001e80000100800 */
[----:B------:R-:W-:Y:S01]  /*1a970*/  STL [R1+0x51c], R7 ;  /* 0x00051c0701007387 */ /* 0x000fe20000100800 */
[----:B----4-:R-:W-:Y:S02]  /*1a980*/  SHF.R.S32.HI R6, RZ, 0x1f, R4 ;  /* 0x0000001fff067819 */ /* 0x010fe40000011404 */
[----:B0-----:R-:W-:-:S03]  /*1a990*/  SHF.R.S32.HI R5, RZ, 0x1f, R18 ;  /* 0x0000001fff057819 */ /* 0x001fc60000011412 */
[----:B------:R-:W-:Y:S01]  /*1a9a0*/  STL [R1+0x524], R6 ;  /* 0x0005240601007387 */ /* 0x000fe20000100800 */
[----:B------:R-:W-:-:S03]  /*1a9b0*/  SHF.R.S32.HI R4, RZ, 0x1f, R2 ;  /* 0x0000001fff047819 */ /* 0x000fc60000011402 */
[----:B------:R0:W-:Y:S01]  /*1a9c0*/  STL [R1+0x530], R5 ;  /* 0x0005300501007387 */ /* 0x0001e20000100800 */
[----:B------:R-:W-:-:S03]  /*1a9d0*/  SHF.R.S32.HI R2, RZ, 0x1f, R56 ;  /* 0x0000001fff027819 */ /* 0x000fc60000011438 */
[----:B------:R-:W3:Y:S04]  /*1a9e0*/  LDL R56, [R1+0x4ac] ;  /* 0x0004ac0001387983 */ /* 0x000ee80000100800 */
[----:B------:R5:W-:Y:S01]  /*1a9f0*/  STL [R1+0x53c], R4 ;  /* 0x00053c0401007387 */ /* 0x000be20000100800 */
[----:B0-----:R-:W-:-:S03]  /*1aa00*/  SHF.R.S32.HI R5, RZ, 0x1f, R17 ;  /* 0x0000001fff057819 */ /* 0x001fc60000011411 */
[----:B------:R0:W-:Y:S01]  /*1aa10*/  STL [R1+0x548], R2 ;  /* 0x0005480201007387 */ /* 0x0001e20000100800 */
[----:B-----5:R-:W-:-:S03]  /*1aa20*/  SHF.R.S32.HI R4, RZ, 0x1f, R59 ;  /* 0x0000001fff047819 */ /* 0x020fc6000001143b */
[----:B------:R1:W-:Y:S01]  /*1aa30*/  STL [R1+0x550], R5 ;  /* 0x0005500501007387 */ /* 0x0003e20000100800 */
[----:B0-----:R-:W-:-:S03]  /*1aa40*/  SHF.R.S32.HI R2, RZ, 0x1f, R61 ;  /* 0x0000001fff027819 */ /* 0x001fc6000001143d */
[----:B------:R-:W4:Y:S04]  /*1aa50*/  LDL R59, [R1+0x4b4] ;  /* 0x0004b400013b7983 */ /* 0x000f280000100800 */
        /* <DEDUP_REMOVED lines=11> */
[----:B------:R-:W5:Y:S01]  /*1ab10*/  LDL R15, [R1+0x4c8] ;  /* 0x0004c800010f7983 */ /* 0x000f620000100800 */
[----:B-1----:R-:W-:-:S03]  /*1ab20*/  SHF.R.S32.HI R4, RZ, 0x1f, R58 ;  /* 0x0000001fff047819 */ /* 0x002fc6000001143a */
[----:B------:R0:W-:Y:S02]  /*1ab30*/  STL [R1+0x590], R2 ;  /* 0x0005900201007387 */ /* 0x0001e40000100800 */
[----:B0-----:R-:W-:Y:S02]  /*1ab40*/  SHF.R.S32.HI R2, RZ, 0x1f, R0 ;  /* 0x0000001fff027819 */ /* 0x001fe40000011400 */
[----:B------:R-:W5:Y:S04]  /*1ab50*/  LDL R0, [R1+0x4cc] ;  /* 0x0004cc0001007983 */ /* 0x000f680000100800 */
[----:B------:R0:W-:Y:S04]  /*1ab60*/  STL [R1+0x59c], R4 ;  /* 0x00059c0401007387 */ /* 0x0001e80000100800 */
[----:B------:R1:W-:Y:S01]  /*1ab70*/  STL [R1+0x5a8], R2 ;  /* 0x0005a80201007387 */ /* 0x0003e20000100800 */
[----:B0-----:R-:W-:-:S03]  /*1ab80*/  SHF.R.S32.HI R4, RZ, 0x1f, R14 ;  /* 0x0000001fff047819 */ /* 0x001fc6000001140e */
[----:B------:R-:W5:Y:S04]  /*1ab90*/  LDL R14, [R1+0x4d4] ;  /* 0x0004d400010e7983 */ /* 0x000f680000100800 */
[----:B------:R2:W-:Y:S04]  /*1aba0*/  STL [R1+0x5b4], R4 ;  /* 0x0005b40401007387 */ /* 0x0005e80000100800 */
[----:B------:R-:W5:Y:S01]  /*1abb0*/  LDL R7, [R1+0x4d8] ;  /* 0x0004d80001077983 */ /* 0x000f620000100800 */
[----:B-1----:R-:W-:-:S03]  /*1abc0*/  SHF.R.S32.HI R2, RZ, 0x1f, R57 ;  /* 0x0000001fff027819 */ /* 0x002fc60000011439 */
[----:B------:R-:W5:Y:S04]  /*1abd0*/  LDL R6, [R1+0x4e0] ;  /* 0x0004e00001067983 */ /* 0x000f680000100800 */
[----:B------:R0:W-:Y:S04]  /*1abe0*/  STL [R1+0x5bc], R2 ;  /* 0x0005bc0201007387 */ /* 0x0001e80000100800 */
[----:B------:R-:W5:Y:S04]  /*1abf0*/  LDL R57, [R1+0x4ec] ;  /* 0x0004ec0001397983 */ /* 0x000f680000100800 */
[----:B------:R-:W5:Y:S01]  /*1ac00*/  LDL R20, [R1+0x4e8] ;  /* 0x0004e80001147983 */ /* 0x000f620000100800 */
[----:B--2---:R-:W-:-:S03]  /*1ac10*/  SHF.R.S32.HI R4, RZ, 0x1f, R3 ;  /* 0x0000001fff047819 */ /* 0x004fc60000011403 */
[----:B------:R-:W2:Y:S04]  /*1ac20*/  LDL R3, [R1+0x4f4] ;  /* 0x0004f40001037983 */ /* 0x000ea80000100800 */
[----:B------:R1:W-:Y:S04]  /*1ac30*/  STL [R1+0x5c8], R4 ;  /* 0x0005c80401007387 */ /* 0x0003e80000100800 */
[----:B------:R-:W2:Y:S04]  /*1ac40*/  LDL R5, [R1+0x4f8] ;  /* 0x0004f80001057983 */ /* 0x000ea80000100800 */
[----:B------:R-:W2:Y:S01]  /*1ac50*/  LDL R19, [R1+0x500] ;  /* 0x0005000001137983 */ /* 0x000ea20000100800 */
[----:B0-----:R-:W-:-:S05]  /*1ac60*/  SHF.R.S32.HI R2, RZ, 0x1f, R55 ;  /* 0x0000001fff027819 */ /* 0x001fca0000011437 */
[----:B------:R0:W-:Y:S04]  /*1ac70*/  STL [R1+0x5d4], R2 ;  /* 0x0005d40201007387 */ /* 0x0001e80000100800 */
[----:B-1----:R-:W2:Y:S04]  /*1ac80*/  LDL R4, [R1+0x508] ;  /* 0x0005080001047983 */ /* 0x002ea80000100800 */
[----:B------:R-:W2:Y:S04]  /*1ac90*/  LDL R18, [R1+0x50c] ;  /* 0x00050c0001127983 */ /* 0x000ea80000100800 */
[----:B0-----:R-:W2:Y:S04]  /*1aca0*/  LDL R2, [R1+0x514] ;  /* 0x0005140001027983 */ /* 0x001ea80000100800 */
[----:B------:R-:W2:Y:S04]  /*1acb0*/  LDL R55, [R1+0x518] ;  /* 0x0005180001377983 */ /* 0x000ea80000100800 */
[----:B------:R-:W2:Y:S04]  /*1acc0*/  LDL R17, [R1+0x520] ;  /* 0x0005200001117983 */ /* 0x000ea80000100800 */
[----:B------:R-:W2:Y:S01]  /*1acd0*/  LDL R16, [R1+0x528] ;  /* 0x0005280001107983 */ /* 0x000ea20000100800 */
[----:B---3--:R-:W-:-:S05]  /*1ace0*/  SHF.R.S32.HI R54, RZ, 0x1f, R56 ;  /* 0x0000001fff367819 */ /* 0x008fca0000011438 */
[----:B------:R0:W-:Y:S04]  /*1acf0*/  STL [R1+0x5dc], R54 ;  /* 0x0005dc3601007387 */ /* 0x0001e80000100800 */
[----:B------:R-:W3:Y:S04]  /*1ad00*/  LDL R58, [R1+0x534] ;  /* 0x00053400013a7983 */ /* 0x000ee80000100800 */
[----:B0-----:R-:W3:Y:S01]  /*1ad10*/  LDL R54, [R1+0x52c] ;  /* 0x00052c0001367983 */ /* 0x001ee20000100800 */
[----:B----4-:R-:W-:-:S05]  /*1ad20*/  SHF.R.S32.HI R56, RZ, 0x1f, R59 ;  /* 0x0000001fff387819 */ /* 0x010fca000001143b */
[----:B------:R0:W-:Y:S01]  /*1ad30*/  STL [R1+0x5e8], R56 ;  /* 0x0005e83801007387 */ /* 0x0001e20000100800 */
[----:B-----5:R-:W-:-:S03]  /*1ad40*/  SHF.R.S32.HI R59, RZ, 0x1f, R61 ;  /* 0x0000001fff3b7819 */ /* 0x020fc6000001143d */
[----:B0-----:R-:W4:Y:S04]  /*1ad50*/  LDL R56, [R1+0x538] ;  /* 0x0005380001387983 */ /* 0x001f280000100800 */
        /* <DEDUP_REMOVED lines=12> */
[----:B------:R-:W-:-:S05]  /*1ae20*/  SHF.R.S32.HI R14, RZ, 0x1f, R14 ;  /* 0x0000001fff0e7819 */ /* 0x000fca000001140e */
[----:B------:R0:W-:Y:S01]  /*1ae30*/  STL [R1+0x61c], R14 ;  /* 0x00061c0e01007387 */ /* 0x0001e20000100800 */
[----:B------:R-:W-:-:S03]  /*1ae40*/  SHF.R.S32.HI R7, RZ, 0x1f, R7 ;  /* 0x0000001fff077819 */ /* 0x000fc60000011407 */
[----:B0-----:R-:W5:Y:S04]  /*1ae50*/  LDL R14, [R1+0x560] ;  /* 0x00056000010e7983 */ /* 0x001f680000100800 */
[----:B------:R0:W-:Y:S02]  /*1ae60*/  STL [R1+0x628], R7 ;  /* 0x0006280701007387 */ /* 0x0001e40000100800 */
[----:B0-----:R-:W-:Y:S02]  /*1ae70*/  SHF.R.S32.HI R7, RZ, 0x1f, R6 ;  /* 0x0000001fff077819 */ /* 0x001fe40000011406 */
[----:B------:R-:W-:-:S03]  /*1ae80*/  SHF.R.S32.HI R6, RZ, 0x1f, R20 ;  /* 0x0000001fff067819 */ /* 0x000fc60000011414 */
[----:B------:R0:W-:Y:S02]  /*1ae90*/  STL [R1+0x634], R7 ;  /* 0x0006340701007387 */ /* 0x0001e40000100800 */
[----:B0-----:R-:W-:Y:S02]  /*1aea0*/  SHF.R.S32.HI R7, RZ, 0x1f, R57 ;  /* 0x0000001fff077819 */ /* 0x001fe40000011439 */
[----:B------:R-:W5:Y:S04]  /*1aeb0*/  LDL R57, [R1+0x568] ;  /* 0x0005680001397983 */ /* 0x000f680000100800 */
[----:B------:R2:W-:Y:S04]  /*1aec0*/  STL [R1+0x63c], R6 ;  /* 0x00063c0601007387 */ /* 0x0005e80000100800 */
[----:B------:R-:W-:Y:S01]  /*1aed0*/  STL [R1+0x648], R7 ;  /* 0x0006480701007387 */ /* 0x000fe20000100800 */
[----:B--2---:R-:W-:-:S03]  /*1aee0*/  SHF.R.S32.HI R6, RZ, 0x1f, R3 ;  /* 0x0000001fff067819 */ /* 0x004fc60000011403 */
[----:B------:R-:W2:Y:S01]  /*1aef0*/  LDL R3, [R1+0x56c] ;  /* 0x00056c0001037983 */ /* 0x000ea20000100800 */
[----:B------:R-:W-:-:S03]  /*1af00*/  SHF.R.S32.HI R5, RZ, 0x1f, R5 ;  /* 0x0000001fff057819 */ /* 0x000fc60000011405 */
[----:B------:R0:W-:Y:S04]  /*1af10*/  STL [R1+0x650], R6 ;  /* 0x0006500601007387 */ /* 0x0001e80000100800 */
[----:B------:R1:W-:Y:S01]  /*1af20*/  STL [R1+0x654], R5 ;  /* 0x0006540501007387 */ /* 0x0003e20000100800 */
[----:B0-----:R-:W-:Y:S02]  /*1af30*/  SHF.R.S32.HI R6, RZ, 0x1f, R19 ;  /* 0x0000001fff067819 */ /* 0x001fe40000011413 */
[----:B------:R-:W-:-:S03]  /*1af40*/  SHF.R.S32.HI R4, RZ, 0x1f, R4 ;  /* 0x0000001fff047819 */ /* 0x000fc60000011404 */
[----:B------:R-:W-:Y:S01]  /*1af50*/  STL [R1+0x658], R6 ;  /* 0x0006580601007387 */ /* 0x000fe20000100800 */
[----:B-1----:R-:W-:-:S03]  /*1af60*/  SHF.R.S32.HI R5, RZ, 0x1f, R18 ;  /* 0x0000001fff057819 */ /* 0x002fc60000011412 */
[----:B------:R0:W-:Y:S01]  /*1af70*/  STL [R1+0x65c], R4 ;  /* 0x00065c0401007387 */ /* 0x0001e20000100800 */
[----:B------:R-:W-:-:S03]  /*1af80*/  SHF.R.S32.HI R2, RZ, 0x1f, R2 ;  /* 0x0000001fff027819 */ /* 0x000fc60000011402 */
[----:B------:R1:W-:Y:S01]  /*1af90*/  STL [R1+0x660], R5 ;  /* 0x0006600501007387 */ /* 0x0003e20000100800 */
[----:B0-----:R-:W-:-:S03]  /*1afa0*/  SHF.R.S32.HI R4, RZ, 0x1f, R55 ;  /* 0x0000001fff047819 */ /* 0x001fc60000011437 */
[----:B------:R-:W2:Y:S04]  /*1afb0*/  LDL R55, [R1+0x574] ;  /* 0x0005740001377983 */ /* 0x000ea80000100800 */
[----:B------:R0:W-:Y:S01]  /*1afc0*/  STL [R1+0x664], R2 ;  /* 0x0006640201007387 */ /* 0x0001e20000100800 */
[----:B-1----:R-:W-:-:S03]  /*1afd0*/  SHF.R.S32.HI R5, RZ, 0x1f, R16 ;  /* 0x0000001fff057819 */ /* 0x002fc60000011410 */
[----:B------:R-:W-:Y:S01]  /*1afe0*/  STL [R1+0x668], R4 ;  /* 0x0006680401007387 */ /* 0x000fe20000100800 */
[----:B0-----:R-:W-:-:S05]  /*1aff0*/  SHF.R.S32.HI R2, RZ, 0x1f, R17 ;  /* 0x0000001fff027819 */ /* 0x001fca0000011411 */
[----:B------:R0:W-:Y:S01]  /*1b000*/  STL [R1+0x66c], R2 ;  /* 0x00066c0201007387 */ /* 0x0001e20000100800 */
[----:B---3--:R-:W-:-:S03]  /*1b010*/  SHF.R.S32.HI R6, RZ, 0x1f, R58 ;  /* 0x0000001fff067819 */ /* 0x008fc6000001143a */
[----:B0-----:R-:W3:Y:S01]  /*1b020*/  LDL R2, [R1+0x578] ;  /* 0x0005780001027983 */ /* 0x001ee20000100800 */
[----:B------:R-:W-:-:S03]  /*1b030*/  SHF.R.S32.HI R4, RZ, 0x1f, R54 ;  /* 0x0000001fff047819 */ /* 0x000fc60000011436 */
[----:B------:R-:W-:Y:S04]  /*1b040*/  STL [R1+0x670], R5 ;  /* 0x0006700501007387 */ /* 0x000fe80000100800 */
[----:B------:R-:W3:Y:S04]  /*1b050*/  LDL R17, [R1+0x580] ;  /* 0x0005800001117983 */ /* 0x000ee80000100800 */
[----:B------:R4:W-:Y:S04]  /*1b060*/  STL [R1+0x674], R4 ;  /* 0x0006740401007387 */ /* 0x0009e80000100800 */
[----:B------:R-:W-:Y:S01]  /*1b070*/  STL [R1+0x678], R6 ;  /* 0x0006780601007387 */ /* 0x000fe20000100800 */
[----:B----4-:R-:W-:-:S02]  /*1b080*/  SHF.R.S32.HI R4, RZ, 0x1f, R56 ;  /* 0x0000001fff047819 */ /* 0x010fc40000011438 */
[----:B-----5:R-:W-:Y:S02]  /*1b090*/  SHF.R.S32.HI R5, RZ, 0x1f, R59 ;  /* 0x0000001fff057819 */ /* 0x020fe4000001143b */
[----:B------:R-:W4:Y:S04]  /*1b0a0*/  LDL R59, [R1+0x584] ;  /* 0x00058400013b7983 */ /* 0x000f280000100800 */
[----:B------:R0:W-:Y:S04]  /*1b0b0*/  STL [R1+0x67c], R4 ;  /* 0x00067c0401007387 */ /* 0x0001e80000100800 */
[----:B------:R1:W-:Y:S01]  /*1b0c0*/  STL [R1+0x680], R5 ;  /* 0x0006800501007387 */ /* 0x0003e20000100800 */
[----:B0-----:R-:W-:-:S03]  /*1b0d0*/  SHF.R.S32.HI R4, RZ, 0x1f, R61 ;  /* 0x0000001fff047819 */ /* 0x001fc6000001143d */
[----:B------:R-:W5:Y:S01]  /*1b0e0*/  LDL R61, [R1+0x58c] ;  /* 0x00058c00013d7983 */ /* 0x000f620000100800 */
[----:B-1----:R-:W-:-:S03]  /*1b0f0*/  SHF.R.S32.HI R5, RZ, 0x1f, R60 ;  /* 0x0000001fff057819 */ /* 0x002fc6000001143c */
[----:B------:R0:W-:Y:S04]  /*1b100*/  STL [R1+0x684], R4 ;  /* 0x0006840401007387 */ /* 0x0001e80000100800 */
[----:B------:R-:W5:Y:S01]  /*1b110*/  LDL R16, [R1+0x594] ;  /* 0x0005940001107983 */ /* 0x000f620000100800 */
[----:B0-----:R-:W-:-:S03]  /*1b120*/  SHF.R.S32.HI R4, RZ, 0x1f, R15 ;  /* 0x0000001fff047819 */ /* 0x001fc6000001140f */
[----:B------:R-:W-:Y:S04]  /*1b130*/  STL [R1+0x688], R5 ;  /* 0x0006880501007387 */ /* 0x000fe80000100800 */
[----:B------:R-:W-:Y:S04]  /*1b140*/  STL [R1+0x68c], R4 ;  /* 0x00068c0401007387 */ /* 0x000fe80000100800 */
[----:B------:R-:W5:Y:S01]  /*1b150*/  LDL R60, [R1+0x598] ;  /* 0x00059800013c7983 */ /* 0x000f620000100800 */
[----:B------:R-:W-:-:S05]  /*1b160*/  SHF.R.S32.HI R0, RZ, 0x1f, R0 ;  /* 0x0000001fff007819 */ /* 0x000fca0000011400 */
[----:B------:R0:W-:Y:S04]  /*1b170*/  STL [R1+0x690], R0 ;  /* 0x0006900001007387 */ /* 0x0001e80000100800 */
[----:B------:R-:W5:Y:S04]  /*1b180*/  LDL R15, [R1+0x5a0] ;  /* 0x0005a000010f7983 */ /* 0x000f680000100800 */
[----:B0-----:R-:W5:Y:S01]  /*1b190*/  LDL R0, [R1+0x5a4] ;  /* 0x0005a40001007983 */ /* 0x001f620000100800 */
[----:B------:R-:W-:-:S05]  /*1b1a0*/  SHF.R.S32.HI R4, RZ, 0x1f, R14 ;  /* 0x0000001fff047819 */ /* 0x000fca000001140e */
[----:B------:R2:W-:Y:S04]  /*1b1b0*/  STL [R1+0x694], R4 ;  /* 0x0006940401007387 */ /* 0x0005e80000100800 */
[----:B------:R-:W5:Y:S04]  /*1b1c0*/  LDL R14, [R1+0x5ac] ;  /* 0x0005ac00010e7983 */ /* 0x000f680000100800 */
[----:B------:R-:W5:Y:S04]  /*1b1d0*/  LDL R54, [R1+0x5b0] ;  /* 0x0005b00001367983 */ /* 0x000f680000100800 */
[----:B------:R-:W5:Y:S01]  /*1b1e0*/  LDL R56, [R1+0x5b8] ;  /* 0x0005b80001387983 */ /* 0x000f620000100800 */
[----:B------:R-:W-:-:S05]  /*1b1f0*/  SHF.R.S32.HI R5, RZ, 0x1f, R57 ;  /* 0x0000001fff057819 */ /* 0x000fca0000011439 */
[----:B------:R0:W-:Y:S04]  /*1b200*/  STL [R1+0x698], R5 ;  /* 0x0006980501007387 */ /* 0x0001e80000100800 */
[----:B------:R-:W5:Y:S01]  /*1b210*/  LDL R57, [R1+0x5c0] ;  /* 0x0005c00001397983 */ /* 0x000f620000100800 */
[----:B--2---:R-:W-:-:S03]  /*1b220*/  SHF.R.S32.HI R4, RZ, 0x1f, R3 ;  /* 0x0000001fff047819 */ /* 0x004fc60000011403 */
[----:B------:R-:W2:Y:S04]  /*1b230*/  LDL R3, [R1+0x5c4] ;  /* 0x0005c40001037983 */ /* 0x000ea80000100800 */
[----:B------:R1:W-:Y:S04]  /*1b240*/  STL [R1+0x69c], R4 ;  /* 0x00069c0401007387 */ /* 0x0003e80000100800 */
[----:B------:R-:W2:Y:S04]  /*1b250*/  LDL R7, [R1+0x5cc] ;  /* 0x0005cc0001077983 */ /* 0x000ea80000100800 */
[----:B------:R-:W2:Y:S04]  /*1b260*/  LDL R6, [R1+0x5d0] ;  /* 0x0005d00001067983 */ /* 0x000ea80000100800 */
[----:B------:R-:W2:Y:S04]  /*1b270*/  LDL R20, [R1+0x5d8] ;  /* 0x0005d80001147983 */ /* 0x000ea80000100800 */
[----:B------:R-:W2:Y:S04]  /*1b280*/  LDL R19, [R1+0x5e0] ;  /* 0x0005e00001137983 */ /* 0x000ea80000100800 */
[----:B0-----:R-:W2:Y:S04]  /*1b290*/  LDL R5, [R1+0x5e4] ;  /* 0x0005e40001057983 */ /* 0x001ea80000100800 */
[----:B------:R-:W2:Y:S01]  /*1b2a0*/  LDL R58, [R1+0x5ec] ;  /* 0x0005ec00013a7983 */ /* 0x000ea20000100800 */
[----:B-1----:R-:W-:-:S05]  /*1b2b0*/  SHF.R.S32.HI R4, RZ, 0x1f, R55 ;  /* 0x0000001fff047819 */ /* 0x002fca0000011437 */
[----:B------:R0:W-:Y:S04]  /*1b2c0*/  STL [R1+0x6a0], R4 ;  /* 0x0006a00401007387 */ /* 0x0001e80000100800 */
[----:B------:R-:W2:Y:S04]  /*1b2d0*/  LDL R55, [R1+0x5f0] ;  /* 0x0005f00001377983 */ /* 0x000ea80000100800 */
[----:B0-----:R-:W2:Y:S01]  /*1b2e0*/  LDL R4, [R1+0x5f8] ;  /* 0x0005f80001047983 */ /* 0x001ea20000100800 */
[----:B---3--:R-:W-:-:S05]  /*1b2f0*/  SHF.R.S32.HI R18, RZ, 0x1f, R2 ;  /* 0x0000001fff127819 */ /* 0x008fca0000011402 */
[----:B------:R0:W-:Y:S01]  /*1b300*/  STL [R1+0x6a4], R18 ;  /* 0x0006a41201007387 */ /* 0x0001e20000100800 */
[----:B------:R-:W-:-:S03]  /*1b310*/  SHF.R.S32.HI R2, RZ, 0x1f, R17 ;  /* 0x0000001fff027819 */ /* 0x000fc60000011411 */
[----:B0-----:R-:W3:Y:S04]  /*1b320*/  LDL R18, [R1+0x600] ;  /* 0x0006000001127983 */ /* 0x001ee80000100800 */
[----:B------:R0:W-:Y:S04]  /*1b330*/  STL [R1+0x6a8], R2 ;  /* 0x0006a80201007387 */ /* 0x0001e80000100800 */
[----:B0-----:R-:W3:Y:S01]  /*1b340*/  LDL R2, [R1+0x604] ;  /* 0x0006040001027983 */ /* 0x001ee20000100800 */
[----:B----4-:R-:W-:-:S03]  /*1b350*/  SHF.R.S32.HI R17, RZ, 0x1f, R59 ;  /* 0x0000001fff117819 */ /* 0x010fc6000001143b */
[----:B------:R-:W4:Y:S04]  /*1b360*/  LDL R59, [R1+0x60c] ;  /* 0x00060c00013b7983 */ /* 0x000f280000100800 */
[----:B------:R0:W-:Y:S01]  /*1b370*/  STL [R1+0x6ac], R17 ;  /* 0x0006ac1101007387 */ /* 0x0001e20000100800 */
[----:B-----5:R-:W-:-:S03]  /*1b380*/  SHF.R.S32.HI R61, RZ, 0x1f, R61 ;  /* 0x0000001fff3d7819 */ /* 0x020fc6000001143d */
[----:B0-----:R-:W5:Y:S04]  /*1b390*/  LDL R17, [R1+0x610] ;  /* 0x0006100001117983 */ /* 0x001f680000100800 */
[----:B------:R0:W-:Y:S01]  /*1b3a0*/  STL [R1+0x6b0], R61 ;  /* 0x0006b03d01007387 */ /* 0x0001e20000100800 */
[----:B------:R-:W-:-:S03]  /*1b3b0*/  SHF.R.S32.HI R16, RZ, 0x1f, R16 ;  /* 0x0000001fff107819 */ /* 0x000fc60000011410 */
[----:B0-----:R-:W5:Y:S04]  /*1b3c0*/  LDL R61, [R1+0x618] ;  /* 0x00061800013d7983 */ /* 0x001f680000100800 */
[----:B------:R0:W-:Y:S01]  /*1b3d0*/  STL [R1+0x6b4], R16 ;  /* 0x0006b41001007387 */ /* 0x0001e20000100800 */
[----:B------:R-:W-:-:S03]  /*1b3e0*/  SHF.R.S32.HI R60, RZ, 0x1f, R60 ;  /* 0x0000001fff3c7819 */ /* 0x000fc6000001143c */
[----:B0-----:R-:W5:Y:S04]  /*1b3f0*/  LDL R16, [R1+0x620] ;  /* 0x0006200001107983 */ /* 0x001f680000100800 */
[----:B------:R0:W-:Y:S01]  /*1b400*/  STL [R1+0x6b8], R60 ;  /* 0x0006b83c01007387 */ /* 0x0001e20000100800 */
[----:B------:R-:W-:-:S03]  /*1b410*/  SHF.R.S32.HI R15, RZ, 0x1f, R15 ;  /* 0x0000001fff0f7819 */ /* 0x000fc6000001140f */
[----:B0-----:R-:W5:Y:S01]  /*1b420*/  LDL R60, [R1+0x624] ;  /* 0x00062400013c7983 */ /* 0x001f620000100800 */
[----:B------:R-:W-:-:S03]  /*1b430*/  SHF.R.S32.HI R0, RZ, 0x1f, R0 ;  /* 0x0000001fff007819 */ /* 0x000fc60000011400 */
[----:B------:R0:W-:Y:S01]  /*1b440*/  STL [R1+0x6bc], R15 ;  /* 0x0006bc0f01007387 */ /* 0x0001e20000100800 */
[----:B------:R-:W-:-:S03]  /*1b450*/  SHF.R.S32.HI R14, RZ, 0x1f, R14 ;  /* 0x0000001fff0e7819 */ /* 0x000fc6000001140e */
[----:B0-----:R-:W5:Y:S01]  /*1b460*/  LDL.LU R15, [R1+0x3ba4] ;  /* 0x003ba400010f7983 */ /* 0x001f620000300800 */
[----:B------:R-:W-:-:S03]  /*1b470*/  SHF.R.S32.HI R54, RZ, 0x1f, R54 ;  /* 0x0000001fff367819 */ /* 0x000fc60000011436 */
[----:B------:R0:W-:Y:S01]  /*1b480*/  STL [R1+0x6c0], R0 ;  /* 0x0006c00001007387 */ /* 0x0001e20000100800 */
[----:B------:R-:W-:-:S03]  /*1b490*/  SHF.R.S32.HI R56, RZ, 0x1f, R56 ;  /* 0x0000001fff387819 */ /* 0x000fc60000011438 */
[----:B0-----:R-:W5:Y:S04]  /*1b4a0*/  LDL.LU R0, [R1+0x3ba0] ;  /* 0x003ba00001007983 */ /* 0x001f680000300800 */
[----:B------:R0:W-:Y:S04]  /*1b4b0*/  STL [R1+0x6c4], R14 ;  /* 0x0006c40e01007387 */ /* 0x0001e80000100800 */
[----:B0-----:R-:W5:Y:S01]  /*1b4c0*/  LDL.LU R14, [R1+0x3b9c] ;  /* 0x003b9c00010e7983 */ /* 0x001f620000300800 */
[----:B------:R-:W-:-:S03]  /*1b4d0*/  SHF.R.S32.HI R57, RZ, 0x1f, R57 ;  /* 0x0000001fff397819 */ /* 0x000fc60000011439 */
[----:B------:R0:W-:Y:S04]  /*1b4e0*/  STL [R1+0x6c8], R54 ;  /* 0x0006c83601007387 */ /* 0x0001e80000100800 */
[----:B0-----:R-:W5:Y:S04]  /*1b4f0*/  LDL R54, [R1+0x638] ;  /* 0x0006380001367983 */ /* 0x001f680000100800 */
[----:B------:R0:W-:Y:S04]  /*1b500*/  STL [R1+0x6cc], R56 ;  /* 0x0006cc3801007387 */ /* 0x0001e80000100800 */
[----:B0-----:R-:W5:Y:S04]  /*1b510*/  LDL R56, [R1+0x644] ;  /* 0x0006440001387983 */ /* 0x001f680000100800 */
[----:B------:R0:W-:Y:S04]  /*1b520*/  STL [R1+0x6d0], R57 ;  /* 0x0006d03901007387 */ /* 0x0001e80000100800 */
[----:B0-----:R-:W5:Y:S01]  /*1b530*/  LDL.LU R57, [R1+0x3b98] ;  /* 0x003b980001397983 */ /* 0x001f620000300800 */
[----:B--2---:R-:W-:-:S05]  /*1b540*/  SHF.R.S32.HI R3, RZ, 0x1f, R3 ;  /* 0x0000001fff037819 */ /* 0x004fca0000011403 */
[----:B------:R0:W-:Y:S04]  /*1b550*/  STL [R1+0x6d4], R3 ;  /* 0x0006d40301007387 */ /* 0x0001e80000100800 */
[----:B0-----:R-:W2:Y:S01]  /*1b560*/  LDL.LU R3, [R1+0x3b94] ;  /* 0x003b940001037983 */ /* 0x001ea20000300800 */
[----:B------:R-:W-:Y:S02]  /*1b570*/  SHF.R.S32.HI R7, RZ, 0x1f, R7 ;  /* 0x0000001fff077819 */ /* 0x000fe40000011407 */
[----:B------:R-:W-:-:S03]  /*1b580*/  SHF.R.S32.HI R6, RZ, 0x1f, R6 ;  /* 0x0000001fff067819 */ /* 0x000fc60000011406 */
[----:B------:R0:W-:Y:S04]  /*1b590*/  STL [R1+0x6d8], R7 ;  /* 0x0006d80701007387 */ /* 0x0001e80000100800 */
[----:B------:R1:W-:Y:S01]  /*1b5a0*/  STL [R1+0x6dc], R6 ;  /* 0x0006dc0601007387 */ /* 0x0003e20000100800 */
[----:B0-----:R-:W-:Y:S02]  /*1b5b0*/  SHF.R.S32.HI R7, RZ, 0x1f, R20 ;  /* 0x0000001fff077819 */ /* 0x001fe40000011414 */
[----:B-1----:R-:W-:Y:S02]  /*1b5c0*/  SHF.R.S32.HI R6, RZ, 0x1f, R19 ;  /* 0x0000001fff067819 */ /* 0x002fe40000011413 */
[----:B------:R-:W2:Y:S04]  /*1b5d0*/  LDL.LU R19, [R1+0xa0] ;  /* 0x0000a00001137983 */ /* 0x000ea80000300800 */
[----:B------:R0:W-:Y:S04]  /*1b5e0*/  STL [R1+0x6e0], R7 ;  /* 0x0006e00701007387 */ /* 0x0001e80000100800 */
[----:B------:R1:W-:Y:S01]  /*1b5f0*/  STL [R1+0x6e4], R6 ;  /* 0x0006e40601007387 */ /* 0x0003e20000100800 */
[----:B0-----:R-:W-:-:S02]  /*1b600*/  SHF.R.S32.HI R7, RZ, 0x1f, R5 ;  /* 0x0000001fff077819 */ /* 0x001fc40000011405 */
[----:B------:R-:W-:Y:S02]  /*1b610*/  SHF.R.S32.HI R5, RZ, 0x1f, R55 ;  /* 0x0000001fff057819 */ /* 0x000fe40000011437 */
[----:B-1----:R-:W-:Y:S01]  /*1b620*/  SHF.R.S32.HI R6, RZ, 0x1f, R58 ;  /* 0x0000001fff067819 */ /* 0x002fe2000001143a */
[----:B------:R-:W-:Y:S01]  /*1b630*/  STL [R1+0x6e8], R7 ;  /* 0x0006e80701007387 */ /* 0x000fe20000100800 */
[----:B------:R-:W-:-:S03]  /*1b640*/  SHF.R.S32.HI R4, RZ, 0x1f, R4 ;  /* 0x0000001fff047819 */ /* 0x000fc60000011404 */
[----:B------:R-:W2:Y:S04]  /*1b650*/  LDL.LU R58, [R1+0x9c] ;  /* 0x00009c00013a7983 */ /* 0x000ea80000300800 */
[----:B------:R-:W-:Y:S04]  /*1b660*/  STL [R1+0x6ec], R6 ;  /* 0x0006ec0601007387 */ /* 0x000fe80000100800 */
[----:B------:R-:W2:Y:S04]  /*1b670*/  LDL.LU R55, [R1+0x44] ;  /* 0x0000440001377983 */ /* 0x000ea80000300800 */
[----:B------:R3:W-:Y:S04]  /*1b680*/  STL [R1+0x6f0], R5 ;  /* 0x0006f00501007387 */ /* 0x0007e80000100800 */
[----:B------:R0:W-:Y:S01]  /*1b690*/  STL [R1+0x6f4], R4 ;  /* 0x0006f40401007387 */ /* 0x0001e20000100800 */
[----:B---3--:R-:W-:-:S03]  /*1b6a0*/  SHF.R.S32.HI R5, RZ, 0x1f, R18 ;  /* 0x0000001fff057819 */ /* 0x008fc60000011412 */
[----:B0-----:R-:W3:Y:S04]  /*1b6b0*/  LDL.LU R4, [R1+0x98] ;  /* 0x0000980001047983 */ /* 0x001ee80000300800 */
[----:B------:R4:W-:Y:S01]  /*1b6c0*/  STL [R1+0x6f8], R5 ;  /* 0x0006f80501007387 */ /* 0x0009e20000100800 */
[----:B------:R-:W-:-:S05]  /*1b6d0*/  SHF.R.S32.HI R2, RZ, 0x1f, R2 ;  /* 0x0000001fff027819 */ /* 0x000fca0000011402 */
[----:B------:R5:W-:Y:S01]  /*1b6e0*/  STL [R1+0x6fc], R2 ;  /* 0x0006fc0201007387 */ /* 0x000be20000100800 */
[----:B----4-:R-:W-:-:S03]  /*1b6f0*/  SHF.R.S32.HI R5, RZ, 0x1f, R59 ;  /* 0x0000001fff057819 */ /* 0x010fc6000001143b */
[----:B------:R-:W4:Y:S04]  /*1b700*/  LDL.LU R59, [R1+0x40] ;  /* 0x00004000013b7983 */ /* 0x000f280000300800 */
[----:B------:R0:W-:Y:S01]  /*1b710*/  STL [R1+0x700], R5 ;  /* 0x0007000501007387 */ /* 0x0001e20000100800 */
[----:B-----5:R-:W-:Y:S02]  /*1b720*/  SHF.R.S32.HI R2, RZ, 0x1f, R17 ;  /* 0x0000001fff027819 */ /* 0x020fe40000011411 */
[----:B0-----:R-:W-:Y:S02]  /*1b730*/  SHF.R.S32.HI R5, RZ, 0x1f, R61 ;  /* 0x0000001fff057819 */ /* 0x001fe4000001143d */
[----:B------:R-:W5:Y:S04]  /*1b740*/  LDL.LU R61, [R1+0x94] ;  /* 0x00009400013d7983 */ /* 0x000f680000300800 */
[----:B------:R0:W-:Y:S04]  /*1b750*/  STL [R1+0x704], R2 ;  /* 0x0007040201007387 */ /* 0x0001e80000100800 */
[----:B------:R1:W-:Y:S04]  /*1b760*/  STL [R1+0x708], R5 ;  /* 0x0007080501007387 */ /* 0x0003e80000100800 */
[----:B------:R-:W5:Y:S01]  /*1b770*/  LDL.LU R18, [R1+0x38] ;  /* 0x0000380001127983 */ /* 0x000f620000300800 */
[----:B0-----:R-:W-:-:S05]  /*1b780*/  SHF.R.S32.HI R2, RZ, 0x1f, R16 ;  /* 0x0000001fff027819 */ /* 0x001fca0000011410 */
[----:B------:R2:W-:Y:S01]  /*1b790*/  STL [R1+0x70c], R2 ;  /* 0x00070c0201007387 */ /* 0x0005e20000100800 */
[----:B-1----:R-:W-:Y:S02]  /*1b7a0*/  SHF.R.S32.HI R5, RZ, 0x1f, R60 ;  /* 0x0000001fff057819 */ /* 0x002fe4000001143c */
[----:B--2---:R-:W-:Y:S02]  /*1b7b0*/  SHF.R.S32.HI R2, RZ, 0x1f, R3 ;  /* 0x0000001fff027819 */ /* 0x004fe40000011403 */
[----:B------:R-:W2:Y:S04]  /*1b7c0*/  LDL.LU R3, [R1+0x3b90] ;  /* 0x003b900001037983 */ /* 0x000ea80000300800 */
[----:B------:R0:W-:Y:S02]  /*1b7d0*/  STL [R1+0x710], R5 ;  /* 0x0007100501007387 */ /* 0x0001e40000100800 */
[----:B0-----:R-:W-:-:S02]  /*1b7e0*/  SHF.R.S32.HI R5, RZ, 0x1f, R57 ;  /* 0x0000001fff057819 */ /* 0x001fc40000011439 */
[----:B------:R-:W3:Y:S04]  /*1b7f0*/  LDL.LU R57, [R1+0x3b8c] ;  /* 0x003b8c0001397983 */ /* 0x000ee80000300800 */
[----:B------:R0:W-:Y:S01]  /*1b800*/  STL [R1+0x714], R2 ;  /* 0x0007140201007387 */ /* 0x0001e20000100800 */
[----:B------:R-:W-:-:S03]  /*1b810*/  SHF.R.S32.HI R6, RZ, 0x1f, R56 ;  /* 0x0000001fff067819 */ /* 0x000fc60000011438 */
[----:B0-----:R-:W5:Y:S04]  /*1b820*/  LDL.LU R2, [R1+0x90] ;  /* 0x0000900001027983 */ /* 0x001f680000300800 */
[----:B------:R-:W5:Y:S04]  /*1b830*/  LDL.LU R60, [R1+0x34] ;  /* 0x00003400013c7983 */ /* 0x000f680000300800 */
[----:B------:R0:W-:Y:S02]  /*1b840*/  STL [R1+0x718], R5 ;  /* 0x0007180501007387 */ /* 0x0001e40000100800 */
[----:B0-----:R-:W-:-:S05]  /*1b850*/  SHF.R.S32.HI R5, RZ, 0x1f, R54 ;  /* 0x0000001fff057819 */ /* 0x001fca0000011436 */
[----:B------:R2:W-:Y:S04]  /*1b860*/  STL [R1+0x71c], R5 ;  /* 0x00071c0501007387 */ /* 0x0005e80000100800 */
[----:B------:R-:W5:Y:S04]  /*1b870*/  LDL.LU R17, [R1+0x8c] ;  /* 0x00008c0001117983 */ /* 0x000f680000300800 */
[----:B------:R-:W-:Y:S04]  /*1b880*/  STL [R1+0x724], R6 ;  /* 0x0007240601007387 */ /* 0x000fe80000100800 */
[----:B------:R-:W5:Y:S01]  /*1b890*/  LDL.LU R56, [R1+0x30] ;  /* 0x0000300001387983 */ /* 0x000f620000300800 */
[----:B--2---:R-:W-:-:S05]  /*1b8a0*/  IADD3 R5, P6, R14, R3, RZ ;  /* 0x000000030e057210 */ /* 0x004fca0007fde0ff */
[----:B------:R0:W-:Y:S01]  /*1b8b0*/  STL [R1+0x3918], R5 ;  /* 0x0039180501007387 */ /* 0x0001e20000100800 */
[----:B---3--:R-:W-:-:S03]  /*1b8c0*/  IADD3 R7, P5, R14, R57, RZ ;  /* 0x000000390e077210 */ /* 0x008fc60007fbe0ff */
[----:B------:R-:W2:Y:S01]  /*1b8d0*/  LDL.LU R14, [R1+0x3b88] ;  /* 0x003b8800010e7983 */ /* 0x000ea20000300800 */
[C---:B0-----:R-:W-:Y:S02]  /*1b8e0*/  IADD3 R5, P4, R15.reuse, R3, RZ ;  /* 0x000000030f057210 */ /* 0x041fe40007f9e0ff */
[----:B------:R-:W-:Y:S01]  /*1b8f0*/  IADD3 R6, P3, R15, R57, RZ ;  /* 0x000000390f067210 */ /* 0x000fe20007f7e0ff */
[----:B------:R-:W-:Y:S04]  /*1b900*/  STL [R1+0x3910], R7 ;  /* 0x0039100701007387 */ /* 0x000fe80000100800 */
[----:B------:R-:W3:Y:S04]  /*1b910*/  LDL.LU R15, [R1+0x3b84] ;  /* 0x003b8400010f7983 */ /* 0x000ee80000300800 */
[----:B------:R0:W-:Y:S04]  /*1b920*/  STL [R1+0x3914], R5 ;  /* 0x0039140501007387 */ /* 0x0001e80000100800 */
[----:B------:R-:W5:Y:S04]  /*1b930*/  LDL.LU R16, [R1+0x88] ;  /* 0x0000880001107983 */ /* 0x000f680000300800 */
[----:B------:R-:W-:Y:S04]  /*1b940*/  STL [R1+0x3908], R6 ;  /* 0x0039080601007387 */ /* 0x000fe80000100800 */
[----:B------:R-:W5:Y:S01]  /*1b950*/  LDL.LU R54, [R1+0x2c] ;  /* 0x00002c0001367983 */ /* 0x000f620000300800 */
[----:B0-----:R-:W-:-:S02]  /*1b960*/  IADD3 R5, P2, R19, R3, RZ ;  /* 0x0000000313057210 */ /* 0x001fc40007f5e0ff */
[----:B------:R-:W-:-:S03]  /*1b970*/  IADD3 R7, P0, R58, R3, RZ ;  /* 0x000000033a077210 */ /* 0x000fc60007f1e0ff */
[----:B------:R0:W-:Y:S02]  /*1b980*/  STL [R1+0x390c], R5 ;  /* 0x00390c0501007387 */ /* 0x0001e40000100800 */
[----:B0-----:R-:W-:-:S05]  /*1b990*/  IADD3 R5, P1, R19, R57, RZ ;  /* 0x0000003913057210 */ /* 0x001fca0007f3e0ff */
[----:B------:R0:W-:Y:S04]  /*1b9a0*/  STL [R1+0x3900], R5 ;  /* 0x0039000501007387 */ /* 0x0001e80000100800 */
[----:B------:R-:W-:Y:S01]  /*1b9b0*/  STL [R1+0x3904], R7 ;  /* 0x0039040701007387 */ /* 0x000fe20000100800 */
[C---:B--2---:R-:W-:Y:S01]  /*1b9c0*/  IMAD.X R6, R55.reuse, 0x1, R14, P6 ;  /* 0x0000000137067824 */ /* 0x044fe200030e060e */
[----:B0-----:R-:W-:Y:S02]  /*1b9d0*/  IADD3 R5, P6, R58, R57, RZ ;  /* 0x000000393a057210 */ /* 0x001fe40007fde0ff */
[----:B------:R-:W2:Y:S04]  /*1b9e0*/  LDL.LU R58, [R1+0x84] ;  /* 0x00008400013a7983 */ /* 0x000ea80000300800 */
[----:B------:R3:W-:Y:S04]  /*1b9f0*/  STL [R1+0x38fc], R6 ;  /* 0x0038fc0601007387 */ /* 0x0007e80000100800 */
[----:B------:R0:W-:Y:S01]  /*1ba00*/  STL [R1+0x38f8], R5 ;  /* 0x0038f80501007387 */ /* 0x0001e20000100800 */
[----:B---3--:R-:W-:-:S03]  /*1ba10*/  IMAD.X R6, R55, 0x1, R15, P5 ;  /* 0x0000000137067824 */ /* 0x008fc600028e060f */
[----:B------:R-:W3:Y:S01]  /*1ba20*/  LDL.LU R55, [R1+0x28] ;  /* 0x0000280001377983 */ /* 0x000ee20000300800 */
[----:B----4-:R-:W-:Y:S01]  /*1ba30*/  IMAD.X R7, R59, 0x1, R14, P4 ;  /* 0x000000013b077824 */ /* 0x010fe200020e060e */
[C---:B0-----:R-:W-:Y:S02]  /*1ba40*/  IADD3 R5, P5, R4.reuse, R3, RZ ;  /* 0x0000000304057210 */ /* 0x041fe40007fbe0ff */
[----:B------:R0:W-:Y:S04]  /*1ba50*/  STL [R1+0x38ec], R6 ;  /* 0x0038ec0601007387 */ /* 0x0001e80000100800 */
[----:B------:R1:W-:Y:S01]  /*1ba60*/  STL [R1+0x38f4], R5 ;  /* 0x0038f40501007387 */ /* 0x0003e20000100800 */
[----:B0-----:R-:W-:-:S03]  /*1ba70*/  IADD3 R6, P4, R4, R57, RZ ;  /* 0x0000003904067210 */ /* 0x001fc60007f9e0ff */
[----:B------:R-:W-:Y:S01]  /*1ba80*/  STL [R1+0x38f0], R7 ;  /* 0x0038f00701007387 */ /* 0x000fe20000100800 */
[----:B-1----:R-:W-:Y:S01]  /*1ba90*/  IMAD.X R5, R59, 0x1, R15, P3 ;  /* 0x000000013b057824 */ /* 0x002fe200018e060f */
[C---:B-----5:R-:W-:Y:S02]  /*1baa0*/  IADD3 R4, P3, R61.reuse, R3, RZ ;  /* 0x000000033d047210 */ /* 0x060fe40007f7e0ff */
[----:B------:R-:W-:Y:S04]  /*1bab0*/  STL [R1+0x38e8], R6 ;  /* 0x0038e80601007387 */ /* 0x000fe80000100800 */
[----:B------:R-:W4:Y:S04]  /*1bac0*/  LDL.LU R59, [R1+0x80] ;  /* 0x00008000013b7983 */ /* 0x000f280000300800 */
[----:B------:R0:W-:Y:S04]  /*1bad0*/  STL [R1+0x38dc], R5 ;  /* 0x0038dc0501007387 */ /* 0x0001e80000100800 */
[----:B------:R1:W-:Y:S01]  /*1bae0*/  STL [R1+0x38e4], R4 ;  /* 0x0038e40401007387 */ /* 0x0003e20000100800 */
[----:B0-----:R-:W-:Y:S01]  /*1baf0*/  IMAD.X R5, R18, 0x1, R14, P2 ;  /* 0x0000000112057824 */ /* 0x001fe200010e060e */
[----:B-1----:R-:W-:-:S02]  /*1bb00*/  IADD3 R4, P2, R61, R57, RZ ;  /* 0x000000393d047210 */ /* 0x002fc40007f5e0ff */
[----:B------:R-:W5:Y:S01]  /*1bb10*/  LDL.LU R61, [R1+0x24] ;  /* 0x00002400013d7983 */ /* 0x000f620000300800 */
[----:B------:R-:W-:-:S03]  /*1bb20*/  IMAD.X R6, R18, 0x1, R15, P1 ;  /* 0x0000000112067824 */ /* 0x000fc600008e060f */
[----:B------:R0:W-:Y:S04]  /*1bb30*/  STL [R1+0x38e0], R5 ;  /* 0x0038e00501007387 */ /* 0x0001e80000100800 */
[----:B------:R1:W-:Y:S01]  /*1bb40*/  STL [R1+0x38d8], R4 ;  /* 0x0038d80401007387 */ /* 0x0003e20000100800 */
[----:B0-----:R-:W-:-:S03]  /*1bb50*/  IADD3 R5, P1, R2, R3, RZ ;  /* 0x0000000302057210 */ /* 0x001fc60007f3e0ff */
[----:B------:R-:W-:Y:S01]  /*1bb60*/  STL [R1+0x38cc], R6 ;  /* 0x0038cc0601007387 */ /* 0x000fe20000100800 */
[----:B-1----:R-:W-:-:S03]  /*1bb70*/  IMAD.X R4, R60, 0x1, R14, P0 ;  /* 0x000000013c047824 */ /* 0x002fc600000e060e */
[----:B------:R-:W-:Y:S01]  /*1bb80*/  STL [R1+0x38d4], R5 ;  /* 0x0038d40501007387 */ /* 0x000fe20000100800 */
[----:B------:R-:W-:-:S03]  /*1bb90*/  IADD3 R2, P0, R2, R57, RZ ;  /* 0x0000003902027210 */ /* 0x000fc60007f1e0ff */
[----:B------:R-:W5:Y:S04]  /*1bba0*/  LDL.LU R20, [R1+0x7c] ;  /* 0x00007c0001147983 */ /* 0x000f680000300800 */
[----:B------:R0:W-:Y:S04]  /*1bbb0*/  STL [R1+0x38d0], R4 ;  /* 0x0038d00401007387 */ /* 0x0001e80000100800 */
[----:B------:R1:W-:Y:S01]  /*1bbc0*/  STL [R1+0x38c8], R2 ;  /* 0x0038c80201007387 */ /* 0x0003e20000100800 */
[----:B0-----:R-:W-:-:S03]  /*1bbd0*/  IMAD.X R4, R60, 0x1, R15, P6 ;  /* 0x000000013c047824 */ /* 0x001fc600030e060f */
[----:B------:R-:W5:Y:S01]  /*1bbe0*/  LDL.LU R60, [R1+0x20] ;  /* 0x00002000013c7983 */ /* 0x000f620000300800 */
[----:B------:R-:W-:Y:S01]  /*1bbf0*/  IMAD.X R5, R56, 0x1, R14, P5 ;  /* 0x0000000138057824 */ /* 0x000fe200028e060e */
[C---:B-1----:R-:W-:Y:S02]  /*1bc00*/  IADD3 R2, P6, R17.reuse, R3, RZ ;  /* 0x0000000311027210 */ /* 0x042fe40007fde0ff */
[----:B------:R0:W-:Y:S04]  /*1bc10*/  STL [R1+0x38bc], R4 ;  /* 0x0038bc0401007387 */ /* 0x0001e80000100800 */
[----:B------:R1:W-:Y:S04]  /*1bc20*/  STL [R1+0x38c4], R2 ;  /* 0x0038c40201007387 */ /* 0x0003e80000100800 */
[----:B------:R-:W-:Y:S01]  /*1bc30*/  STL [R1+0x38c0], R5 ;  /* 0x0038c00501007387 */ /* 0x000fe20000100800 */
[----:B0-----:R-:W-:-:S03]  /*1bc40*/  IADD3 R4, P5, R17, R57, RZ ;  /* 0x0000003911047210 */ /* 0x001fc60007fbe0ff */
[----:B------:R-:W5:Y:S04]  /*1bc50*/  LDL.LU R6, [R1+0x78] ;  /* 0x0000780001067983 */ /* 0x000f680000300800 */
[----:B------:R0:W-:Y:S04]  /*1bc60*/  STL [R1+0x38b8], R4 ;  /* 0x0038b80401007387 */ /* 0x0001e80000100800 */
[----:B------:R-:W5:Y:S01]  /*1bc70*/  LDL.LU R19, [R1+0x1c] ;  /* 0x00001c0001137983 */ /* 0x000f620000300800 */
[----:B-1----:R-:W-:-:S05]  /*1bc80*/  IMAD.X R2, R56, 0x1, R15, P4 ;  /* 0x0000000138027824 */ /* 0x002fca00020e060f */
[----:B------:R1:W-:Y:S01]  /*1bc90*/  STL [R1+0x38ac], R2 ;  /* 0x0038ac0201007387 */ /* 0x0003e20000100800 */
[----:B0-----:R-:W-:-:S03]  /*1bca0*/  IADD3 R4, P4, R16, R3, RZ ;  /* 0x0000000310047210 */ /* 0x001fc60007f9e0ff */
[----:B------:R-:W5:Y:S04]  /*1bcb0*/  LDL.LU R56, [R1+0x74] ;  /* 0x0000740001387983 */ /* 0x000f680000300800 */
[----:B------:R0:W-:Y:S04]  /*1bcc0*/  STL [R1+0x38b4], R4 ;  /* 0x0038b40401007387 */ /* 0x0001e80000100800 */
[----:B------:R-:W5:Y:S01]  /*1bcd0*/  LDL.LU R5, [R1+0x18] ;  /* 0x0000180001057983 */ /* 0x000f620000300800 */
[----:B-1----:R-:W-:Y:S01]  /*1bce0*/  IMAD.X R2, R54, 0x1, R14, P3 ;  /* 0x0000000136027824 */ /* 0x002fe200018e060e */
[----:B------:R-:W-:-:S04]  /*1bcf0*/  IADD3 R7, P3, R16, R57, RZ ;  /* 0x0000003910077210 */ /* 0x000fc80007f7e0ff */
[----:B------:R-:W-:Y:S01]  /*1bd00*/  STL [R1+0x38b0], R2 ;  /* 0x0038b00201007387 */ /* 0x000fe20000100800 */
[----:B0-----:R-:W-:-:S03]  /*1bd10*/  IMAD.X R4, R54, 0x1, R15, P2 ;  /* 0x0000000136047824 */ /* 0x001fc600010e060f */
[----:B------:R-:W-:Y:S04]  /*1bd20*/  STL [R1+0x38a8], R7 ;  /* 0x0038a80701007387 */ /* 0x000fe80000100800 */
[----:B------:R-:W5:Y:S04]  /*1bd30*/  LDL.LU R18, [R1+0x70] ;  /* 0x0000700001127983 */ /* 0x000f680000300800 */
[----:B------:R0:W-:Y:S04]  /*1bd40*/  STL [R1+0x389c], R4 ;  /* 0x00389c0401007387 */ /* 0x0001e80000100800 */
[----:B0-----:R-:W5:Y:S01]  /*1bd50*/  LDL.LU R4, [R1+0x14] ;  /* 0x0000140001047983 */ /* 0x001f620000300800 */
[----:B--2---:R-:W-:-:S05]  /*1bd60*/  IADD3 R2, P2, R58, R3, RZ ;  /* 0x000000033a027210 */ /* 0x004fca0007f5e0ff */
[----:B------:R3:W-:Y:S04]  /*1bd70*/  STL [R1+0x38a4], R2 ;  /* 0x0038a40201007387 */ /* 0x0007e80000100800 */
[----:B------:R-:W2:Y:S01]  /*1bd80*/  LDL.LU R17, [R1+0x6c] ;  /* 0x00006c0001117983 */ /* 0x000ea20000300800 */
[----:B---3--:R-:W-:-:S05]  /*1bd90*/  IMAD.X R2, R55, 0x1, R14, P1 ;  /* 0x0000000137027824 */ /* 0x008fca00008e060e */
[----:B------:R0:W-:Y:S01]  /*1bda0*/  STL [R1+0x38a0], R2 ;  /* 0x0038a00201007387 */ /* 0x0001e20000100800 */
[----:B------:R-:W-:-:S03]  /*1bdb0*/  IADD3 R7, P1, R58, R57, RZ ;  /* 0x000000393a077210 */ /* 0x000fc60007f3e0ff */
[----:B0-----:R-:W3:Y:S01]  /*1bdc0*/  LDL.LU R2, [R1+0x10] ;  /* 0x0000100001027983 */ /* 0x001ee20000300800 */
[----:B------:R-:W-:-:S03]  /*1bdd0*/  IMAD.X R54, R55, 0x1, R15, P0 ;  /* 0x0000000137367824 */ /* 0x000fc600000e060f */
[----:B------:R4:W-:Y:S04]  /*1bde0*/  STL [R1+0x3898], R7 ;  /* 0x0038980701007387 */ /* 0x0009e80000100800 */
[----:B------:R-:W3:Y:S04]  /*1bdf0*/  LDL.LU R16, [R1+0x68] ;  /* 0x0000680001107983 */ /* 0x000ee80000300800 */
[----:B------:R0:W-:Y:S01]  /*1be00*/  STL [R1+0x388c], R54 ;  /* 0x00388c3601007387 */ /* 0x0001e20000100800 */
[----:B----4-:R-:W-:-:S03]  /*1be10*/  IADD3 R7, P0, R59, R3, RZ ;  /* 0x000000033b077210 */ /* 0x010fc60007f1e0ff */
[----:B0-----:R-:W4:Y:S04]  /*1be20*/  LDL.LU R54, [R1+0xc] ;  /* 0x00000c0001367983 */ /* 0x001f280000300800 */
[----:B------:R0:W-:Y:S01]  /*1be30*/  STL [R1+0x3894], R7 ;  /* 0x0038940701007387 */ /* 0x0001e20000100800 */
[----:B-----5:R-:W-:-:S03]  /*1be40*/  IMAD.X R58, R61, 0x1, R14, P6 ;  /* 0x000000013d3a7824 */ /* 0x020fc600030e060e */
[----:B------:R-:W5:Y:S04]  /*1be50*/  LDL.LU R55, [R1+0x64] ;  /* 0x0000640001377983 */ /* 0x000f680000300800 */
[----:B------:R1:W-:Y:S01]  /*1be60*/  STL [R1+0x3890], R58 ;  /* 0x0038903a01007387 */ /* 0x0003e20000100800 */
[----:B0-----:R-:W-:-:S03]  /*1be70*/  IADD3 R7, P6, R59, R57, RZ ;  /* 0x000000393b077210 */ /* 0x001fc60007fde0ff */
[----:B-1----:R-:W5:Y:S01]  /*1be80*/  LDL.LU R58, [R1+0x8] ;  /* 0x00000800013a7983 */ /* 0x002f620000300800 */
[----:B------:R-:W-:-:S03]  /*1be90*/  IMAD.X R59, R61, 0x1, R15, P5 ;  /* 0x000000013d3b7824 */ /* 0x000fc600028e060f */
[----:B------:R-:W-:Y:S04]  /*1bea0*/  STL [R1+0x3888], R7 ;  /* 0x0038880701007387 */ /* 0x000fe80000100800 */
[----:B------:R-:W5:Y:S04]  /*1beb0*/  LDL.LU R61, [R1+0x60] ;  /* 0x00006000013d7983 */ /* 0x000f680000300800 */
[----:B------:R0:W-:Y:S04]  /*1bec0*/  STL [R1+0x387c], R59 ;  /* 0x00387c3b01007387 */ /* 0x0001e80000100800 */
[----:B0-----:R-:W5:Y:S01]  /*1bed0*/  LDL.LU R59, [R1+0x4] ;  /* 0x00000400013b7983 */ /* 0x001f620000300800 */
[----:B------:R-:W-:-:S05]  /*1bee0*/  IADD3 R7, P5, R20, R3, RZ ;  /* 0x0000000314077210 */ /* 0x000fca0007fbe0ff */
[----:B------:R0:W-:Y:S02]  /*1bef0*/  STL [R1+0x3884], R7 ;  /* 0x0038840701007387 */ /* 0x0001e40000100800 */
[----:B0-----:R-:W-:Y:S01]  /*1bf00*/  IMAD.X R7, R60, 0x1, R14, P4 ;  /* 0x000000013c077824 */ /* 0x001fe200020e060e */
[----:B------:R-:W-:-:S04]  /*1bf10*/  IADD3 R20, P4, R20, R57, RZ ;  /* 0x0000003914147210 */ /* 0x000fc80007f9e0ff */
[----:B------:R0:W-:Y:S04]  /*1bf20*/  STL [R1+0x3880], R7 ;  /* 0x0038800701007387 */ /* 0x0001e80000100800 */
[----:B0-----:R-:W5:Y:S04]  /*1bf30*/  LDL.LU R7, [R1+0x3b80] ;  /* 0x003b800001077983 */ /* 0x001f680000300800 */
[----:B------:R0:W-:Y:S02]  /*1bf40*/  STL [R1+0x3878], R20 ;  /* 0x0038781401007387 */ /* 0x0001e40000100800 */
[----:B0-----:R-:W-:-:S02]  /*1bf50*/  IMAD.X R20, R60, 0x1, R15, P3 ;  /* 0x000000013c147824 */ /* 0x001fc400018e060f */
[----:B------:R-:W5:Y:S04]  /*1bf60*/  LDL.LU R60, [R1] ;  /* 0x00000000013c7983 */ /* 0x000f680000300800 */
[----:B------:R0:W-:Y:S02]  /*1bf70*/  STL [R1+0x386c], R20 ;  /* 0x00386c1401007387 */ /* 0x0001e40000100800 */
[----:B0-----:R-:W-:-:S05]  /*1bf80*/  IADD3 R20, P3, R6, R3, RZ ;  /* 0x0000000306147210 */ /* 0x001fca0007f7e0ff */
[----:B------:R0:W-:Y:S02]  /*1bf90*/  STL [R1+0x3874], R20 ;  /* 0x0038741401007387 */ /* 0x0001e40000100800 */
[C---:B0-----:R-:W-:Y:S01]  /*1bfa0*/  IMAD.X R20, R19.reuse, 0x1, R14, P2 ;  /* 0x0000000113147824 */ /* 0x041fe200010e060e */
[----:B------:R-:W-:Y:S01]  /*1bfb0*/  IADD3 R6, P2, R6, R57, RZ ;  /* 0x0000003906067210 */ /* 0x000fe20007f5e0ff */
[----:B------:R-:W-:-:S03]  /*1bfc0*/  IMAD.X R19, R19, 0x1, R15, P1 ;  /* 0x0000000113137824 */ /* 0x000fc600008e060f */
[----:B------:R0:W-:Y:S04]  /*1bfd0*/  STL [R1+0x3870], R20 ;  /* 0x0038701401007387 */ /* 0x0001e80000100800 */
[----:B0-----:R-:W5:Y:S04]  /*1bfe0*/  LDL.LU R20, [R1+0x3b7c] ;  /* 0x003b7c0001147983 */ /* 0x001f680000300800 */
[----:B------:R0:W-:Y:S04]  /*1bff0*/  STL [R1+0x3868], R6 ;  /* 0x0038680601007387 */ /* 0x0001e80000100800 */
[----:B0-----:R-:W5:Y:S04]  /*1c000*/  LDL.LU R6, [R1+0x3b78] ;  /* 0x003b780001067983 */ /* 0x001f680000300800 */
        /* <DEDUP_REMOVED lines=13> */
[----:B0-----:R-:W-:Y:S01]  /*1c0e0*/  IMAD.X R5, R4, 0x1, R14, P5 ;  /* 0x0000000104057824 */ /* 0x001fe200028e060e */
[----:B------:R-:W-:Y:S01]  /*1c0f0*/  IADD3 R18, P5, R18, R57, RZ ;  /* 0x0000003912127210 */ /* 0x000fe20007fbe0ff */
[----:B------:R-:W-:-:S03]  /*1c100*/  IMAD.X R4, R4, 0x1, R15, P4 ;  /* 0x0000000104047824 */ /* 0x000fc600020e060f */
[----:B------:R0:W-:Y:S04]  /*1c110*/  STL [R1+0x3850], R5 ;  /* 0x0038500501007387 */ /* 0x0001e80000100800 */
[----:B0-----:R-:W5:Y:S04]  /*1c120*/  LDL.LU R5, [R1+0x3b70] ;  /* 0x003b700001057983 */ /* 0x001f680000300800 */
[----:B------:R0:W-:Y:S04]  /*1c130*/  STL [R1+0x3848], R18 ;  /* 0x0038481201007387 */ /* 0x0001e80000100800 */
[----:B0-----:R-:W5:Y:S04]  /*1c140*/  LDL.LU R18, [R1+0x3b6c] ;  /* 0x003b6c0001127983 */ /* 0x001f680000300800 */
[----:B------:R2:W-:Y:S02]  /*1c150*/  STL [R1+0x383c], R4 ;  /* 0x00383c0401007387 */ /* 0x0005e40000100800 */
[----:B--2---:R-:W-:-:S05]  /*1c160*/  IADD3 R4, P4, R17, R3, RZ ;  /* 0x0000000311047210 */ /* 0x004fca0007f9e0ff */
[----:B------:R3:W-:Y:S02]  /*1c170*/  STL [R1+0x3844], R4 ;  /* 0x0038440401007387 */ /* 0x0007e40000100800 */
[C---:B---3--:R-:W-:Y:S01]  /*1c180*/  IMAD.X R4, R2.reuse, 0x1, R14, P3 ;  /* 0x0000000102047824 */ /* 0x048fe200018e060e */
[----:B------:R-:W-:Y:S01]  /*1c190*/  IADD3 R17, P3, R17, R57, RZ ;  /* 0x0000003911117210 */ /* 0x000fe20007f7e0ff */
[----:B------:R-:W-:-:S03]  /*1c1a0*/  IMAD.X R2, R2, 0x1, R15, P2 ;  /* 0x0000000102027824 */ /* 0x000fc600010e060f */
[----:B------:R0:W-:Y:S04]  /*1c1b0*/  STL [R1+0x3840], R4 ;  /* 0x0038400401007387 */ /* 0x0001e80000100800 */
[----:B0-----:R-:W2:Y:S04]  /*1c1c0*/  LDL.LU R4, [R1+0x3b68] ;  /* 0x003b680001047983 */ /* 0x001ea80000300800 */
[----:B------:R0:W-:Y:S04]  /*1c1d0*/  STL [R1+0x3838], R17 ;  /* 0x0038381101007387 */ /* 0x0001e80000100800 */
[----:B0-----:R-:W3:Y:S04]  /*1c1e0*/  LDL.LU R17, [R1+0x3b64] ;  /* 0x003b640001117983 */ /* 0x001ee80000300800 */
[----:B------:R0:W-:Y:S02]  /*1c1f0*/  STL [R1+0x382c], R2 ;  /* 0x00382c0201007387 */ /* 0x0001e40000100800 */
[----:B0-----:R-:W-:-:S05]  /*1c200*/  IADD3 R2, P2, R16, R3, RZ ;  /* 0x0000000310027210 */ /* 0x001fca0007f5e0ff */
[----:B------:R4:W-:Y:S02]  /*1c210*/  STL [R1+0x3834], R2 ;  /* 0x0038340201007387 */ /* 0x0009e40000100800 */
[----:B----4-:R-:W-:Y:S01]  /*1c220*/  IMAD.X R2, R54, 0x1, R14, P1 ;  /* 0x0000000136027824 */ /* 0x010fe200008e060e */
[----:B------:R-:W-:Y:S01]  /*1c230*/  IADD3 R16, P1, R16, R57, RZ ;  /* 0x0000003910107210 */ /* 0x000fe20007f3e0ff */
[----:B------:R-:W-:-:S03]  /*1c240*/  IMAD.X R54, R54, 0x1, R15, P0 ;  /* 0x0000000136367824 */ /* 0x000fc600000e060f */
[----:B------:R0:W-:Y:S04]  /*1c250*/  STL [R1+0x3830], R2 ;  /* 0x0038300201007387 */ /* 0x0001e80000100800 */
[----:B0-----:R-:W4:Y:S04]  /*1c260*/  LDL.LU R2, [R1+0x3b60] ;  /* 0x003b600001027983 */ /* 0x001f280000300800 */
[----:B------:R0:W-:Y:S04]  /*1c270*/  STL [R1+0x3828], R16 ;  /* 0x0038281001007387 */ /* 0x0001e80000100800 */
[----:B0-----:R-:W3:Y:S04]  /*1c280*/  LDL.LU R16, [R1+0x3b5c] ;  /* 0x003b5c0001107983 */ /* 0x001ee80000300800 */
[----:B------:R5:W-:Y:S02]  /*1c290*/  STL [R1+0x381c], R54 ;  /* 0x00381c3601007387 */ /* 0x000be40000100800 */
[----:B-----5:R-:W-:-:S05]  /*1c2a0*/  IADD3 R54, P0, R55, R3, RZ ;  /* 0x0000000337367210 */ /* 0x020fca0007f1e0ff */
[----:B------:R0:W-:Y:S02]  /*1c2b0*/  STL [R1+0x3824], R54 ;  /* 0x0038243601007387 */ /* 0x0001e40000100800 */
[C---:B0-----:R-:W-:Y:S01]  /*1c2c0*/  IMAD.X R54, R58.reuse, 0x1, R14, P6 ;  /* 0x000000013a367824 */ /* 0x041fe200030e060e */
[----:B------:R-:W-:Y:S01]  /*1c2d0*/  IADD3 R55, P6, R55, R57, RZ ;  /* 0x0000003937377210 */ /* 0x000fe20007fde0ff */
[----:B------:R-:W-:-:S03]  /*1c2e0*/  IMAD.X R58, R58, 0x1, R15, P5 ;  /* 0x000000013a3a7824 */ /* 0x000fc600028e060f */
[----:B------:R0:W-:Y:S04]  /*1c2f0*/  STL [R1+0x3820], R54 ;  /* 0x0038203601007387 */ /* 0x0001e80000100800 */
[----:B0-----:R-:W5:Y:S04]  /*1c300*/  LDL.LU R54, [R1+0x3b58] ;  /* 0x003b580001367983 */ /* 0x001f680000300800 */
[----:B------:R0:W-:Y:S04]  /*1c310*/  STL [R1+0x3818], R55 ;  /* 0x0038183701007387 */ /* 0x0001e80000100800 */
[----:B0-----:R-:W2:Y:S04]  /*1c320*/  LDL.LU R55, [R1+0x3b54] ;  /* 0x003b540001377983 */ /* 0x001ea80000300800 */
[----:B------:R0:W-:Y:S02]  /*1c330*/  STL [R1+0x380c], R58 ;  /* 0x00380c3a01007387 */ /* 0x0001e40000100800 */
[----:B0-----:R-:W-:-:S05]  /*1c340*/  IADD3 R58, P5, R61, R3, RZ ;  /* 0x000000033d3a7210 */ /* 0x001fca0007fbe0ff */
[----:B------:R0:W-:Y:S02]  /*1c350*/  STL [R1+0x3814], R58 ;  /* 0x0038143a01007387 */ /* 0x0001e40000100800 */
[----:B0-----:R-:W-:Y:S01]  /*1c360*/  IMAD.X R58, R59, 0x1, R14, P4 ;  /* 0x000000013b3a7824 */ /* 0x001fe200020e060e */
[----:B------:R-:W-:-:S04]  /*1c370*/  IADD3 R61, P4, R61, R57, RZ ;  /* 0x000000393d3d7210 */ /* 0x000fc80007f9e0ff */
[----:B------:R0:W-:Y:S04]  /*1c380*/  STL [R1+0x3810], R58 ;  /* 0x0038103a01007387 */ /* 0x0001e80000100800 */
[----:B0-----:R-:W4:Y:S04]  /*1c390*/  LDL.LU R58, [R1+0x3b50] ;  /* 0x003b5000013a7983 */ /* 0x001f280000300800 */
[----:B------:R0:W-:Y:S04]  /*1c3a0*/  STL [R1+0x3808], R61 ;  /* 0x0038083d01007387 */ /* 0x0001e80000100800 */
[----:B0-----:R-:W3:Y:S01]  /*1c3b0*/  LDL.LU R61, [R1+0x3b4c] ;  /* 0x003b4c00013d7983 */ /* 0x001ee20000300800 */
[----:B------:R-:W-:-:S05]  /*1c3c0*/  IMAD.X R59, R59, 0x1, R15, P3 ;  /* 0x000000013b3b7824 */ /* 0x000fca00018e060f */
[----:B------:R3:W-:Y:S02]  /*1c3d0*/  STL [R1+0x37fc], R59 ;  /* 0x0037fc3b01007387 */ /* 0x0007e40000100800 */
[----:B---3--:R-:W-:-:S05]  /*1c3e0*/  IADD3 R59, P3, R61, R3, RZ ;  /* 0x000000033d3b7210 */ /* 0x008fca0007f7e0ff */
[----:B------:R0:W-:Y:S02]  /*1c3f0*/  STL [R1+0x3804], R59 ;  /* 0x0038043b01007387 */ /* 0x0001e40000100800 */
[----:B0-----:R-:W-:Y:S01]  /*1c400*/  IMAD.X R59, R60, 0x1, R14, P2 ;  /* 0x000000013c3b7824 */ /* 0x001fe200010e060e */
[----:B------:R-:W-:-:S04]  /*1c410*/  IADD3 R61, P2, R61, R57, RZ ;  /* 0x000000393d3d7210 */ /* 0x000fc80007f5e0ff */
[----:B------:R0:W-:Y:S04]  /*1c420*/  STL [R1+0x3800], R59 ;  /* 0x0038003b01007387 */ /* 0x0001e80000100800 */
[----:B0-----:R-:W3:Y:S04]  /*1c430*/  LDL.LU R59, [R1+0x3b48] ;  /* 0x003b4800013b7983 */ /* 0x001ee80000300800 */
[----:B------:R0:W-:Y:S04]  /*1c440*/  STL [R1+0x37f8], R61 ;  /* 0x0037f83d01007387 */ /* 0x0001e80000100800 */
[----:B0-----:R-:W5:Y:S01]  /*1c450*/  LDL.LU R61, [R1+0x3b44] ;  /* 0x003b4400013d7983 */ /* 0x001f620000300800 */
[----:B------:R-:W-:-:S05]  /*1c460*/  IMAD.X R60, R60, 0x1, R15, P1 ;  /* 0x000000013c3c7824 */ /* 0x000fca00008e060f */
[----:B------:R3:W-:Y:S02]  /*1c470*/  STL [R1+0x37ec], R60 ;  /* 0x0037ec3c01007387 */ /* 0x0007e40000100800 */
[----:B---3--:R-:W-:-:S05]  /*1c480*/  IADD3 R60, P1, R59, R3, RZ ;  /* 0x000000033b3c7210 */ /* 0x008fca0007f3e0ff */
[----:B------:R5:W-:Y:S02]  /*1c490*/  STL [R1+0x37f4], R60 ;  /* 0x0037f43c01007387 */ /* 0x000be40000100800 */
[----:B-----5:R-:W-:-:S05]  /*1c4a0*/  IMAD.X R60, R61, 0x1, R14, P0 ;  /* 0x000000013d3c7824 */ /* 0x020fca00000e060e */
[----:B------:R0:W-:Y:S04]  /*1c4b0*/  STL [R1+0x37f0], R60 ;  /* 0x0037f03c01007387 */ /* 0x0001e80000100800 */
[----:B0-----:R-:W3:Y:S01]  /*1c4c0*/  LDL.LU R60, [R1+0x3b40] ;  /* 0x003b4000013c7983 */ /* 0x001ee20000300800 */
[----:B------:R-:W-:-:S05]  /*1c4d0*/  IADD3 R59, P0, R59, R57, RZ ;  /* 0x000000393b3b7210 */ /* 0x000fca0007f1e0ff */
[----:B------:R0:W-:Y:S02]  /*1c4e0*/  STL [R1+0x37e8], R59 ;  /* 0x0037e83b01007387 */ /* 0x0001e40000100800 */
[----:B0-----:R-:W-:Y:S02]  /*1c4f0*/  IMAD.X R59, R61, 0x1, R15, P6 ;  /* 0x000000013d3b7824 */ /* 0x001fe400030e060f */
[----:B------:R-:W5:Y:S04]  /*1c500*/  LDL.LU R61, [R1+0x48] ;  /* 0x00004800013d7983 */ /* 0x000f680000300800 */
[----:B------:R0:W-:Y:S02]  /*1c510*/  STL [R1+0x37dc], R59 ;  /* 0x0037dc3b01007387 */ /* 0x0001e40000100800 */
[----:B0-----:R-:W-:-:S05]  /*1c520*/  IADD3 R59, P6, R56, R3, RZ ;  /* 0x00000003383b7210 */ /* 0x001fca0007fde0ff */
[----:B------:R3:W-:Y:S02]  /*1c530*/  STL [R1+0x37e4], R59 ;  /* 0x0037e43b01007387 */ /* 0x0007e40000100800 */
[----:B---3--:R-:W-:-:S05]  /*1c540*/  IMAD.X R59, R60, 0x1, R14, P5 ;  /* 0x000000013c3b7824 */ /* 0x008fca00028e060e */
[----:B------:R0:W-:Y:S04]  /*1c550*/  STL [R1+0x37e0], R59 ;  /* 0x0037e03b01007387 */ /* 0x0001e80000100800 */
[----:B0-----:R-:W3:Y:S01]  /*1c560*/  LDL.LU R59, [R1+0x3b3c] ;  /* 0x003b3c00013b7983 */ /* 0x001ee20000300800 */
[----:B------:R-:W-:-:S05]  /*1c570*/  IADD3 R56, P5, R56, R57, RZ ;  /* 0x0000003938387210 */ /* 0x000fca0007fbe0ff */
[----:B------:R0:W-:Y:S02]  /*1c580*/  STL [R1+0x37d8], R56 ;  /* 0x0037d83801007387 */ /* 0x0001e40000100800 */
[----:B0-----:R-:W-:Y:S02]  /*1c590*/  IMAD.X R56, R60, 0x1, R15, P4 ;  /* 0x000000013c387824 */ /* 0x001fe400020e060f */
[----:B------:R-:W2:Y:S04]  /*1c5a0*/  LDL.LU R60, [R1+0x4c] ;  /* 0x00004c00013c7983 */ /* 0x000ea80000300800 */
[----:B------:R4:W-:Y:S02]  /*1c5b0*/  STL [R1+0x37cc], R56 ;  /* 0x0037cc3801007387 */ /* 0x0009e40000100800 */
[----:B----4-:R-:W-:-:S05]  /*1c5c0*/  IADD3 R56, P4, R58, R3, RZ ;  /* 0x000000033a387210 */ /* 0x010fca0007f9e0ff */
[----:B------:R3:W-:Y:S02]  /*1c5d0*/  STL [R1+0x37d4], R56 ;  /* 0x0037d43801007387 */ /* 0x0007e40000100800 */
[----:B---3--:R-:W-:Y:S01]  /*1c5e0*/  IMAD.X R56, R59, 0x1, R14, P3 ;  /* 0x000000013b387824 */ /* 0x008fe200018e060e */
[----:B------:R-:W-:-:S04]  /*1c5f0*/  IADD3 R58, P3, R58, R57, RZ ;  /* 0x000000393a3a7210 */ /* 0x000fc80007f7e0ff */
[----:B------:R0:W-:Y:S04]  /*1c600*/  STL [R1+0x37d0], R56 ;  /* 0x0037d03801007387 */ /* 0x0001e80000100800 */
[----:B0-----:R-:W3:Y:S04]  /*1c610*/  LDL.LU R56, [R1+0x3b38] ;  /* 0x003b380001387983 */ /* 0x001ee80000300800 */
[----:B------:R0:W-:Y:S04]  /*1c620*/  STL [R1+0x37c8], R58 ;  /* 0x0037c83a01007387 */ /* 0x0001e80000100800 */
[----:B0-----:R-:W4:Y:S01]  /*1c630*/  LDL.LU R58, [R1+0x3b34] ;  /* 0x003b3400013a7983 */ /* 0x001f220000300800 */
[----:B------:R-:W-:-:S05]  /*1c640*/  IMAD.X R59, R59, 0x1, R15, P2 ;  /* 0x000000013b3b7824 */ /* 0x000fca00010e060f */
[----:B------:R2:W-:Y:S02]  /*1c650*/  STL [R1+0x37bc], R59 ;  /* 0x0037bc3b01007387 */ /* 0x0005e40000100800 */
[----:B--2---:R-:W-:-:S05]  /*1c660*/  IADD3 R59, P2, R60, R3, RZ ;  /* 0x000000033c3b7210 */ /* 0x004fca0007f5e0ff */
[----:B------:R4:W-:Y:S01]  /*1c670*/  STL [R1+0x37c4], R59 ;  /* 0x0037c43b01007387 */ /* 0x0009e20000100800 */
[----:B------:R-:W-:Y:S01]  /*1c680*/  IMAD R9, R9, UR5, RZ ;  /* 0x0000000509097c24 */ /* 0x000fe2000f8e02ff */
[----:B------:R-:W-:Y:S01]  /*1c690*/  SHF.R.S32.HI R22, RZ, 0x1f, R8 ;  /* 0x0000001fff167819 */ /* 0x000fe20000011408 */
[----:B------:R-:W-:Y:S01]  /*1c6a0*/  USHF.R.S32.HI UR36, URZ, 0x1f, UR51 ;  /* 0x0000001f3f247899 */ /* 0x000fe20008011433 */
[----:B------:R-:W-:Y:S01]  /*1c6b0*/  SHF.R.S32.HI R24, RZ, 0x1f, R10 ;  /* 0x0000001fff187819 */ /* 0x000fe2000001140a */
[----:B------:R-:W-:Y:S01]  /*1c6c0*/  ULDC UR5, c[0x0][0x238] ;  /* 0x00008e0000057ab9 */ /* 0x000fe20000000800 */
[----:B------:R-:W-:Y:S01]  /*1c6d0*/  SHF.R.S32.HI R23, RZ, 0x1f, R9 ;  /* 0x0000001fff177819 */ /* 0x000fe20000011409 */
[----:B----4-:R-:W-:-:S05]  /*1c6e0*/  IMAD.X R59, R58, 0x1, R14, P1 ;  /* 0x000000013a3b7824 */ /* 0x010fca00008e060e */
[----:B------:R0:W-:Y:S02]  /*1c6f0*/  STL [R1+0x37c0], R59 ;  /* 0x0037c03b01007387 */ /* 0x0001e40000100800 */
[----:B0-----:R-:W-:Y:S01]  /*1c700*/  IADD3 R59, P1, R60, R57, RZ ;  /* 0x000000393c3b7210 */ /* 0x001fe20007f3e0ff */
[----:B------:R-:W-:Y:S01]  /*1c710*/  IMAD.X R60, R58, 0x1, R15, P0 ;  /* 0x000000013a3c7824 */ /* 0x000fe200000e060f */
[----:B-----5:R-:W-:-:S03]  /*1c720*/  IADD3 R58, P0, R61, R3, RZ ;  /* 0x000000033d3a7210 */ /* 0x020fc60007f1e0ff */
[----:B------:R3:W-:Y:S04]  /*1c730*/  STL [R1+0x37b8], R59 ;  /* 0x0037b83b01007387 */ /* 0x0007e80000100800 */
[----:B------:R0:W-:Y:S04]  /*1c740*/  STL [R1+0x37ac], R60 ;  /* 0x0037ac3c01007387 */ /* 0x0001e80000100800 */
[----:B------:R1:W-:Y:S01]  /*1c750*/  STL [R1+0x37b4], R58 ;  /* 0x0037b43a01007387 */ /* 0x0003e20000100800 */
[----:B---3--:R-:W-:Y:S01]  /*1c760*/  IMAD.X R59, R56, 0x1, R14, P6 ;  /* 0x00000001383b7824 */ /* 0x008fe200030e060e */
[----:B0-----:R-:W-:-:S04]  /*1c770*/  IADD3 R60, P6, R61, R57, RZ ;  /* 0x000000393d3c7210 */ /* 0x001fc80007fde0ff */
[----:B------:R0:W-:Y:S01]  /*1c780*/  STL [R1+0x37b0], R59 ;  /* 0x0037b03b01007387 */ /* 0x0001e20000100800 */
[----:B-1----:R-:W-:-:S03]  /*1c790*/  IMAD.X R58, R56, 0x1, R15, P5 ;  /* 0x00000001383a7824 */ /* 0x002fc600028e060f */
[----:B------:R-:W-:Y:S01]  /*1c7a0*/  STL [R1+0x37a8], R60 ;  /* 0x0037a83c01007387 */ /* 0x000fe20000100800 */
[----:B------:R-:W-:-:S03]  /*1c7b0*/  IMAD.X R56, R55, 0x1, R14, P4 ;  /* 0x0000000137387824 */ /* 0x000fc600020e060e */
[----:B------:R1:W-:Y:S01]  /*1c7c0*/  STL [R1+0x379c], R58 ;  /* 0x00379c3a01007387 */ /* 0x0003e20000100800 */
[----:B0-----:R-:W-:-:S05]  /*1c7d0*/  IADD3 R59, P5, R2, R3, RZ ;  /* 0x00000003023b7210 */ /* 0x001fca0007fbe0ff */
[----:B------:R-:W-:Y:S01]  /*1c7e0*/  STL [R1+0x37a4], R59 ;  /* 0x0037a43b01007387 */ /* 0x000fe20000100800 */
[----:B-1----:R-:W-:Y:S01]  /*1c7f0*/  IADD3 R58, P4, R2, R57, RZ ;  /* 0x00000039023a7210 */ /* 0x002fe20007f9e0ff */
[----:B------:R-:W-:Y:S02]  /*1c800*/  IMAD.X R2, R55, 0x1, R15, P3 ;  /* 0x0000000137027824 */ /* 0x000fe400018e060f */
[----:B------:R0:W-:Y:S01]  /*1c810*/  STL [R1+0x37a0], R56 ;  /* 0x0037a03801007387 */ /* 0x0001e20000100800 */
[----:B------:R-:W-:-:S03]  /*1c820*/  IMAD.X R55, R54, 0x1, R14, P2 ;  /* 0x0000000136377824 */ /* 0x000fc600010e060e */
[----:B------:R-:W-:Y:S04]  /*1c830*/  STL [R1+0x3798], R58 ;  /* 0x0037983a01007387 */ /* 0x000fe80000100800 */
[----:B------:R1:W-:Y:S01]  /*1c840*/  STL [R1+0x378c], R2 ;  /* 0x00378c0201007387 */ /* 0x0003e20000100800 */
[----:B0-----:R-:W-:-:S05]  /*1c850*/  IADD3 R56, P3, R4, R3, RZ ;  /* 0x0000000304387210 */ /* 0x001fca0007f7e0ff */
[----:B------:R-:W-:Y:S01]  /*1c860*/  STL [R1+0x3794], R56 ;  /* 0x0037943801007387 */ /* 0x000fe20000100800 */
[----:B-1----:R-:W-:Y:S01]  /*1c870*/  IADD3 R2, P2, R4, R57, RZ ;  /* 0x0000003904027210 */ /* 0x002fe20007f5e0ff */
[----:B------:R-:W-:Y:S02]  /*1c880*/  IMAD.X R4, R54, 0x1, R15, P1 ;  /* 0x0000000136047824 */ /* 0x000fe400008e060f */
[----:B------:R-:W-:Y:S01]  /*1c890*/  STL [R1+0x3790], R55 ;  /* 0x0037903701007387 */ /* 0x000fe20000100800 */
[----:B------:R-:W-:-:S03]  /*1c8a0*/  IADD3 R54, P1, R5, R3, RZ ;  /* 0x0000000305367210 */ /* 0x000fc60007f3e0ff */
[----:B------:R0:W-:Y:S04]  /*1c8b0*/  STL [R1+0x3788], R2 ;  /* 0x0037880201007387 */ /* 0x0001e80000100800 */
[----:B------:R1:W-:Y:S01]  /*1c8c0*/  STL [R1+0x377c], R4 ;  /* 0x00377c0401007387 */ /* 0x0003e20000100800 */
[----:B0-----:R-:W-:-:S03]  /*1c8d0*/  IMAD.X R2, R16, 0x1, R14, P0 ;  /* 0x0000000110027824 */ /* 0x001fc600000e060e */
[----:B------:R-:W-:Y:S01]  /*1c8e0*/  STL [R1+0x3784], R54 ;  /* 0x0037843601007387 */ /* 0x000fe20000100800 */
[----:B-1----:R-:W-:Y:S01]  /*1c8f0*/  IADD3 R4, P0, R5, R57, RZ ;  /* 0x0000003905047210 */ /* 0x002fe20007f1e0ff */
[----:B------:R-:W-:Y:S02]  /*1c900*/  IMAD.X R5, R16, 0x1, R15, P6 ;  /* 0x0000000110057824 */ /* 0x000fe400030e060f */
[----:B------:R0:W-:Y:S04]  /*1c910*/  STL [R1+0x3780], R2 ;  /* 0x0037800201007387 */ /* 0x0001e80000100800 */
[----:B------:R1:W-:Y:S01]  /*1c920*/  STL [R1+0x3778], R4 ;  /* 0x0037780401007387 */ /* 0x0003e20000100800 */
[----:B0-----:R-:W-:-:S03]  /*1c930*/  IADD3 R2, P6, R6, R3, RZ ;  /* 0x0000000306027210 */ /* 0x001fc60007fde0ff */
[----:B------:R0:W-:Y:S01]  /*1c940*/  STL [R1+0x376c], R5 ;  /* 0x00376c0501007387 */ /* 0x0001e20000100800 */
[----:B-1----:R-:W-:-:S03]  /*1c950*/  IMAD.X R4, R17, 0x1, R14, P5 ;  /* 0x0000000111047824 */ /* 0x002fc600028e060e */
[----:B------:R1:W-:Y:S01]  /*1c960*/  STL [R1+0x3774], R2 ;  /* 0x0037740201007387 */ /* 0x0003e20000100800 */
[----:B0-----:R-:W-:-:S03]  /*1c970*/  IADD3 R5, P5, R6, R57, RZ ;  /* 0x0000003906057210 */ /* 0x001fc60007fbe0ff */
[----:B------:R0:W-:Y:S01]  /*1c980*/  STL [R1+0x3770], R4 ;  /* 0x0037700401007387 */ /* 0x0001e20000100800 */
[----:B-1----:R-:W-:-:S03]  /*1c990*/  IMAD.X R2, R17, 0x1, R15, P4 ;  /* 0x0000000111027824 */ /* 0x002fc600020e060f */
[----:B------:R1:W-:Y:S04]  /*1c9a0*/  STL [R1+0x3768], R5 ;  /* 0x0037680501007387 */ /* 0x0003e80000100800 */
[----:B------:R2:W-:Y:S01]  /*1c9b0*/  STL [R1+0x375c], R2 ;  /* 0x00375c0201007387 */ /* 0x0005e20000100800 */
[----:B0-----:R-:W-:Y:S01]  /*1c9c0*/  IADD3 R4, P4, R7, R3, RZ ;  /* 0x0000000307047210 */ /* 0x001fe20007f9e0ff */
[----:B-1----:R-:W-:-:S04]  /*1c9d0*/  IMAD.X R5, R18, 0x1, R14, P3 ;  /* 0x0000000112057824 */ /* 0x002fc800018e060e */
[----:B------:R0:W-:Y:S01]  /*1c9e0*/  STL [R1+0x3764], R4 ;  /* 0x0037640401007387 */ /* 0x0001e20000100800 */
[----:B--2---:R-:W-:-:S03]  /*1c9f0*/  IADD3 R2, P3, R7, R57, RZ ;  /* 0x0000003907027210 */ /* 0x004fc60007f7e0ff */
[----:B------:R1:W-:Y:S04]  /*1ca00*/  STL [R1+0x3760], R5 ;  /* 0x0037600501007387 */ /* 0x0003e80000100800 */
[----:B------:R-:W2:Y:S01]  /*1ca10*/  LDL.LU R55, [R1+0x130] ;  /* 0x0001300001377983 */ /* 0x000ea20000300800 */
[----:B0-----:R-:W-:-:S03]  /*1ca20*/  IMAD.X R4, R18, 0x1, R15, P2 ;  /* 0x0000000112047824 */ /* 0x001fc600010e060f */
[----:B------:R0:W-:Y:S01]  /*1ca30*/  STL [R1+0x3758], R2 ;  /* 0x0037580201007387 */ /* 0x0001e20000100800 */
[----:B-1----:R-:W-:-:S03]  /*1ca40*/  IMAD.X R5, R19, 0x1, R14, P1 ;  /* 0x0000000113057824 */ /* 0x002fc600008e060e */
[----:B------:R1:W-:Y:S01]  /*1ca50*/  STL [R1+0x374c], R4 ;  /* 0x00374c0401007387 */ /* 0x0003e20000100800 */
[C---:B0-----:R-:W-:Y:S02]  /*1ca60*/  IADD3 R2, P2, R8.reuse, R3, RZ ;  /* 0x0000000308027210 */ /* 0x041fe40007f5e0ff */
[----:B-1----:R-:W-:-:S03]  /*1ca70*/  IADD3 R4, P1, R8, R57, RZ ;  /* 0x0000003908047210 */ /* 0x002fc60007f3e0ff */
[----:B------:R0:W-:Y:S04]  /*1ca80*/  STL [R1+0x3754], R2 ;  /* 0x0037540201007387 */ /* 0x0001e80000100800 */
[----:B------:R1:W-:Y:S04]  /*1ca90*/  STL [R1+0x3750], R5 ;  /* 0x0037500501007387 */ /* 0x0003e80000100800 */
[----:B------:R-:W3:Y:S01]  /*1caa0*/  LDL.LU R61, [R1+0x154] ;  /* 0x00015400013d7983 */ /* 0x000ee20000300800 */
[----:B0-----:R-:W-:-:S03]  /*1cab0*/  IMAD.X R2, R19, 0x1, R15, P0 ;  /* 0x0000000113027824 */ /* 0x001fc600000e060f */
[----:B------:R-:W-:Y:S01]  /*1cac0*/  STL [R1+0x3748], R4 ;  /* 0x0037480401007387 */ /* 0x000fe20000100800 */
[----:B-1----:R-:W-:-:S03]  /*1cad0*/  IADD3 R5, P0, R9, R3, RZ ;  /* 0x0000000309057210 */ /* 0x002fc60007f1e0ff */
[----:B------:R0:W-:Y:S04]  /*1cae0*/  STL [R1+0x373c], R2 ;  /* 0x00373c0201007387 */ /* 0x0001e80000100800 */
[----:B------:R1:W-:Y:S01]  /*1caf0*/  STL [R1+0x3744], R5 ;  /* 0x0037440501007387 */ /* 0x0003e20000100800 */
[----:B0-----:R-:W-:Y:S01]  /*1cb00*/  IMAD.X R2, R20, 0x1, R14, P6 ;  /* 0x0000000114027824 */ /* 0x001fe200030e060e */
[----:B------:R-:W-:-:S04]  /*1cb10*/  IADD3 R4, P6, R9, R57, RZ ;  /* 0x0000003909047210 */ /* 0x000fc80007fde0ff */
[----:B------:R0:W-:Y:S01]  /*1cb20*/  STL [R1+0x3740], R2 ;  /* 0x0037400201007387 */ /* 0x0001e20000100800 */
[----:B-1----:R-:W-:Y:S02]  /*1cb30*/  IMAD.X R5, R20, 0x1, R15, P5 ;  /* 0x0000000114057824 */ /* 0x002fe400028e060f */
[----:B------:R-:W-:Y:S01]  /*1cb40*/  IMAD.X R6, R21, 0x1, R14, P4 ;  /* 0x0000000115067824 */ /* 0x000fe200020e060e */
[----:B0-----:R-:W4:Y:S04]  /*1cb50*/  LDL.LU R2, [R1+0x178] ;  /* 0x0001780001027983 */ /* 0x001f280000300800 */
[----:B------:R0:W-:Y:S04]  /*1cb60*/  STL [R1+0x3738], R4 ;  /* 0x0037380401007387 */ /* 0x0001e80000100800 */
[----:B------:R1:W-:Y:S01]  /*1cb70*/  STL [R1+0x372c], R5 ;  /* 0x00372c0501007387 */ /* 0x0003e20000100800 */
[----:B0-----:R-:W-:-:S02]  /*1cb80*/  IADD3 R4, P5, R10, R3, RZ ;  /* 0x000000030a047210 */ /* 0x001fc40007fbe0ff */
[----:B-1----:R-:W-:-:S03]  /*1cb90*/  IADD3 R5, P4, R10, R57, RZ ;  /* 0x000000390a057210 */ /* 0x002fc60007f9e0ff */
[----:B------:R0:W-:Y:S04]  /*1cba0*/  STL [R1+0x3734], R4 ;  /* 0x0037340401007387 */ /* 0x0001e80000100800 */
[----:B------:R1:W-:Y:S04]  /*1cbb0*/  STL [R1+0x3730], R6 ;  /* 0x0037300601007387 */ /* 0x0003e80000100800 */
[----:B------:R-:W5:Y:S01]  /*1cbc0*/  LDL.LU R56, [R1+0x1b4] ;  /* 0x0001b40001387983 */ /* 0x000f620000300800 */
        /* <DEDUP_REMOVED lines=22> */
[----:B0-----:R-:W-:-:S05]  /*1cd30*/  IADD3 R5, P6, R13, R3, RZ ;  /* 0x000000030d057210 */ /* 0x001fca0007fde0ff */
[----:B------:R0:W-:Y:S04]  /*1cd40*/  STL [R1+0x3704], R5 ;  /* 0x0037040501007387 */ /* 0x0001e80000100800 */
[----:B------:R0:W-:Y:S04]  /*1cd50*/  STL [R1+0x3700], R6 ;  /* 0x0037000601007387 */ /* 0x0001e80000100800 */
[----:B------:R-:W5:Y:S01]  /*1cd60*/  LDL.LU R60, [R1+0x238] ;  /* 0x00023800013c7983 */ /* 0x000f620000300800 */
[----:B-1----:R-:W-:Y:S02]  /*1cd70*/  IADD3 R4, P5, R13, R57, RZ ;  /* 0x000000390d047210 */ /* 0x002fe40007fbe0ff */
[----:B------:R-:W-:Y:S01]  /*1cd80*/  SHF.R.S32.HI R25, RZ, 0x1f, R11 ;  /* 0x0000001fff197819 */ /* 0x000fe2000001140b */
[----:B0-----:R-:W-:-:S02]  /*1cd90*/  IMAD.X R5, R24, 0x1, R15, P4 ;  /* 0x0000000118057824 */ /* 0x001fc400020e060f */
[----:B------:R2:W-:Y:S02]  /*1cda0*/  STL [R1+0x36f8], R4 ;  /* 0x0036f80401007387 */ /* 0x0005e40000100800 */
[----:B------:R-:W-:Y:S02]  /*1cdb0*/  IMAD.X R6, R25, 0x1, R14, P3 ;  /* 0x0000000119067824 */ /* 0x000fe400018e060e */
[----:B------:R0:W-:Y:S01]  /*1cdc0*/  STL [R1+0x36e8], R5 ;  /* 0x0036e80501007387 */ /* 0x0001e20000100800 */
[----:B------:R-:W-:Y:S02]  /*1cdd0*/  SHF.R.S32.HI R26, RZ, 0x1f, R12 ;  /* 0x0000001fff1a7819 */ /* 0x000fe4000001140c */
[----:B------:R-:W-:Y:S02]  /*1cde0*/  SHF.R.S32.HI R27, RZ, 0x1f, R13 ;  /* 0x0000001fff1b7819 */ /* 0x000fe4000001140d */
[C---:B--2---:R-:W-:Y:S02]  /*1cdf0*/  IADD3 R4, P4, R55.reuse, R3, RZ ;  /* 0x0000000337047210 */ /* 0x044fe40007f9e0ff */
[----:B0-----:R-:W-:-:S03]  /*1ce00*/  IADD3 R5, P3, R55, R57, RZ ;  /* 0x0000003937057210 */ /* 0x001fc60007f7e0ff */
[----:B------:R0:W-:Y:S04]  /*1ce10*/  STL [R1+0x36f0], R4 ;  /* 0x0036f00401007387 */ /* 0x0001e80000100800 */
[----:B------:R1:W-:Y:S04]  /*1ce20*/  STL [R1+0x36ec], R6 ;  /* 0x0036ec0601007387 */ /* 0x0003e80000100800 */
[----:B------:R-:W2:Y:S01]  /*1ce30*/  LDL.LU R55, [R1+0x248] ;  /* 0x0002480001377983 */ /* 0x000ea20000300800 */
[----:B0-----:R-:W-:-:S03]  /*1ce40*/  IMAD.X R4, R25, 0x1, R15, P2 ;  /* 0x0000000119047824 */ /* 0x001fc600010e060f */
[----:B------:R3:W-:Y:S01]  /*1ce50*/  STL [R1+0x36f4], R5 ;  /* 0x0036f40501007387 */ /* 0x0007e20000100800 */
[----:B-1----:R-:W-:-:S03]  /*1ce60*/  IMAD.X R6, R26, 0x1, R14, P1 ;  /* 0x000000011a067824 */ /* 0x002fc600008e060e */
[----:B------:R0:W-:Y:S01]  /*1ce70*/  STL [R1+0x36d8], R4 ;  /* 0x0036d80401007387 */ /* 0x0001e20000100800 */
[C---:B---3--:R-:W-:Y:S02]  /*1ce80*/  IADD3 R5, P2, R61.reuse, R3, RZ ;  /* 0x000000033d057210 */ /* 0x048fe40007f5e0ff */
[----:B0-----:R-:W-:-:S03]  /*1ce90*/  IADD3 R4, P1, R61, R57, RZ ;  /* 0x000000393d047210 */ /* 0x001fc60007f3e0ff */
[----:B------:R0:W-:Y:S04]  /*1cea0*/  STL [R1+0x36e0], R5 ;  /* 0x0036e00501007387 */ /* 0x0001e80000100800 */
[----:B------:R1:W-:Y:S04]  /*1ceb0*/  STL [R1+0x36dc], R6 ;  /* 0x0036dc0601007387 */ /* 0x0003e80000100800 */
[----:B------:R-:W3:Y:S01]  /*1cec0*/  LDL.LU R61, [R1+0x294] ;  /* 0x00029400013d7983 */ /* 0x000ee20000300800 */
[----:B0-----:R-:W-:-:S03]  /*1ced0*/  IMAD.X R5, R26, 0x1, R15, P0 ;  /* 0x000000011a057824 */ /* 0x001fc600000e060f */
[----:B------:R4:W-:Y:S01]  /*1cee0*/  STL [R1+0x36e4], R4 ;  /* 0x0036e40401007387 */ /* 0x0009e20000100800 */
[----:B-1----:R-:W-:-:S03]  /*1cef0*/  IMAD.X R6, R27, 0x1, R14, P6 ;  /* 0x000000011b067824 */ /* 0x002fc600030e060e */
[----:B------:R0:W-:Y:S01]  /*1cf00*/  STL [R1+0x36c8], R5 ;  /* 0x0036c80501007387 */ /* 0x0001e20000100800 */
[C---:B----4-:R-:W-:Y:S02]  /*1cf10*/  IADD3 R4, P0, R2.reuse, R3, RZ ;  /* 0x0000000302047210 */ /* 0x050fe40007f1e0ff */
[----:B0-----:R-:W-:-:S03]  /*1cf20*/  IADD3 R5, P6, R2, R57, RZ ;  /* 0x0000003902057210 */ /* 0x001fc60007fde0ff */
[----:B------:R0:W-:Y:S04]  /*1cf30*/  STL [R1+0x36d0], R4 ;  /* 0x0036d00401007387 */ /* 0x0001e80000100800 */
[----:B------:R1:W-:Y:S04]  /*1cf40*/  STL [R1+0x36cc], R6 ;  /* 0x0036cc0601007387 */ /* 0x0003e80000100800 */
[----:B------:R-:W4:Y:S01]  /*1cf50*/  LDL.LU R2, [R1+0x298] ;  /* 0x0002980001027983 */ /* 0x000f220000300800 */
[----:B0-----:R-:W-:-:S03]  /*1cf60*/  IMAD.X R4, R27, 0x1, R15, P5 ;  /* 0x000000011b047824 */ /* 0x001fc600028e060f */
[----:B------:R5:W-:Y:S01]  /*1cf70*/  STL [R1+0x36d4], R5 ;  /* 0x0036d40501007387 */ /* 0x000be20000100800 */
[----:B-1----:R-:W-:-:S03]  /*1cf80*/  IMAD.X R6, R28, 0x1, R14, P4 ;  /* 0x000000011c067824 */ /* 0x002fc600020e060e */
[----:B------:R0:W-:Y:S01]  /*1cf90*/  STL [R1+0x36b8], R4 ;  /* 0x0036b80401007387 */ /* 0x0001e20000100800 */
[C---:B-----5:R-:W-:Y:S02]  /*1cfa0*/  IADD3 R5, P5, R56.reuse, R3, RZ ;  /* 0x0000000338057210 */ /* 0x060fe40007fbe0ff */
[----:B0-----:R-:W-:-:S03]  /*1cfb0*/  IADD3 R4, P4, R56, R57, RZ ;  /* 0x0000003938047210 */ /* 0x001fc60007f9e0ff */
        /* <DEDUP_REMOVED lines=30> */
[----:B------:R-:W-:Y:S01]  /*1d1a0*/  SHF.R.S32.HI R32, RZ, 0x1f, R32 ;  /* 0x0000001fff207819 */ /* 0x000fe20000011420 */
[----:B0-----:R-:W-:-:S02]  /*1d1b0*/  IMAD.X R4, R31, 0x1, R15, P4 ;  /* 0x000000011f047824 */ /* 0x001fc400020e060f */
[----:B------:R2:W-:Y:S02]  /*1d1c0*/  STL [R1+0x3694], R5 ;  /* 0x0036940501007387 */ /* 0x0005e40000100800 */
[----:B-1----:R-:W-:Y:S02]  /*1d1d0*/  IMAD.X R6, R32, 0x1, R14, P3 ;  /* 0x0000000120067824 */ /* 0x002fe400018e060e */
[----:B------:R0:W-:Y:S01]  /*1d1e0*/  STL [R1+0x3678], R4 ;  /* 0x0036780401007387 */ /* 0x0001e20000100800 */
[----:B------:R-:W-:Y:S02]  /*1d1f0*/  SHF.R.S32.HI R33, RZ, 0x1f, R33 ;  /* 0x0000001fff217819 */ /* 0x000fe40000011421 */
[----:B------:R-:W-:Y:S02]  /*1d200*/  SHF.R.S32.HI R34, RZ, 0x1f, R34 ;  /* 0x0000001fff227819 */ /* 0x000fe40000011422 */
[----:B------:R-:W-:Y:S02]  /*1d210*/  SHF.R.S32.HI R35, RZ, 0x1f, R35 ;  /* 0x0000001fff237819 */ /* 0x000fe40000011423 */
[----:B------:R-:W-:-:S02]  /*1d220*/  SHF.R.S32.HI R36, RZ, 0x1f, R36 ;  /* 0x0000001fff247819 */ /* 0x000fc40000011424 */
        /* <DEDUP_REMOVED lines=53> */
[----:B------:R0:W-:Y:S04]  /*1d580*/  STL [R1+0x3634], R5 ;  /* 0x0036340501007387 */ /* 0x0001e80000100800 */
[----:B------:R0:W-:Y:S01]  /*1d590*/  STL [R1+0x3618], R4 ;  /* 0x0036180401007387 */ /* 0x0001e20000100800 */
[----:B-1----:R-:W-:Y:S01]  /*1d5a0*/  IADD3 R6, P6, R60, R3, RZ ;  /* 0x000000033c067210 */ /* 0x002fe20007fde0ff */
[----:B0-----:R-:W-:Y:S01]  /*1d5b0*/  IMAD.X R5, R38, 0x1, R14, P5 ;  /* 0x0000000126057824 */ /* 0x001fe200028e060e */
[----:B------:R-:W-:-:S03]  /*1d5c0*/  IADD3 R4, P5, R60, R57, RZ ;  /* 0x000000393c047210 */ /* 0x000fc60007fbe0ff */
[----:B------:R-:W-:Y:S04]  /*1d5d0*/  STL [R1+0x3620], R6 ;  /* 0x0036200601007387 */ /* 0x000fe80000100800 */
[----:B------:R-:W5:Y:S04]  /*1d5e0*/  LDL.LU R60, [R1+0x2c4] ;  /* 0x0002c400013c7983 */ /* 0x000f680000300800 */
[----:B------:R0:W-:Y:S04]  /*1d5f0*/  STL [R1+0x361c], R5 ;  /* 0x00361c0501007387 */ /* 0x0001e80000100800 */
[----:B------:R1:W-:Y:S01]  /*1d600*/  STL [R1+0x3624], R4 ;  /* 0x0036240401007387 */ /* 0x0003e20000100800 */
[----:B0-----:R-:W-:-:S02]  /*1d610*/  IMAD.X R5, R38, 0x1, R15, P4 ;  /* 0x0000000126057824 */ /* 0x001fc400020e060f */
[----:B-1----:R-:W-:-:S03]  /*1d620*/  IMAD.X R4, R39, 0x1, R14, P3 ;  /* 0x0000000127047824 */ /* 0x002fc600018e060e */
[----:B------:R0:W-:Y:S01]  /*1d630*/  STL [R1+0x3608], R5 ;  /* 0x0036080501007387 */ /* 0x0001e20000100800 */
[----:B------:R-:W-:Y:S02]  /*1d640*/  SHF.R.S32.HI R40, RZ, 0x1f, R40 ;  /* 0x0000001fff287819 */ /* 0x000fe40000011428 */
[----:B------:R-:W-:Y:S02]  /*1d650*/  SHF.R.S32.HI R41, RZ, 0x1f, R41 ;  /* 0x0000001fff297819 */ /* 0x000fe40000011429 */
[----:B------:R-:W-:Y:S02]  /*1d660*/  SHF.R.S32.HI R42, RZ, 0x1f, R42 ;  /* 0x0000001fff2a7819 */ /* 0x000fe4000001142a */
[----:B------:R-:W-:Y:S02]  /*1d670*/  SHF.R.S32.HI R43, RZ, 0x1f, R43 ;  /* 0x0000001fff2b7819 */ /* 0x000fe4000001142b */
[----:B------:R-:W-:Y:S02]  /*1d680*/  SHF.R.S32.HI R44, RZ, 0x1f, R44 ;  /* 0x0000001fff2c7819 */ /* 0x000fe4000001142c */
[----:B------:R-:W-:-:S02]  /*1d690*/  SHF.R.S32.HI R45, RZ, 0x1f, R45 ;  /* 0x0000001fff2d7819 */ /* 0x000fc4000001142d */
[C---:B--2---:R-:W-:Y:S02]  /*1d6a0*/  IADD3 R6, P4, R55.reuse, R3, RZ ;  /* 0x0000000337067210 */ /* 0x044fe40007f9e0ff */
[----:B0-----:R-:W-:-:S03]  /*1d6b0*/  IADD3 R5, P3, R55, R57, RZ ;  /* 0x0000003937057210 */ /* 0x001fc60007f7e0ff */
[----:B------:R-:W-:Y:S04]  /*1d6c0*/  STL [R1+0x3610], R6 ;  /* 0x0036100601007387 */ /* 0x000fe80000100800 */
[----:B------:R-:W2:Y:S04]  /*1d6d0*/  LDL.LU R55, [R1+0x2c8] ;  /* 0x0002c80001377983 */ /* 0x000ea80000300800 */
[----:B------:R0:W-:Y:S04]  /*1d6e0*/  STL [R1+0x360c], R4 ;  /* 0x00360c0401007387 */ /* 0x0001e80000100800 */
[----:B------:R1:W-:Y:S01]  /*1d6f0*/  STL [R1+0x3614], R5 ;  /* 0x0036140501007387 */ /* 0x0003e20000100800 */
[----:B0-----:R-:W-:Y:S01]  /*1d700*/  IMAD.X R4, R39, 0x1, R15, P2 ;  /* 0x0000000127047824 */ /* 0x001fe200010e060f */
[----:B---3--:R-:W-:Y:S01]  /*1d710*/  IADD3 R6, P2, R61, R3, RZ ;  /* 0x000000033d067210 */ /* 0x008fe20007f5e0ff */
[----:B-1----:R-:W-:-:S03]  /*1d720*/  IMAD.X R5, R40, 0x1, R14, P1 ;  /* 0x0000000128057824 */ /* 0x002fc600008e060e */
[----:B------:R0:W-:Y:S04]  /*1d730*/  STL [R1+0x35f8], R4 ;  /* 0x0035f80401007387 */ /* 0x0001e80000100800 */
[----:B------:R-:W-:Y:S01]  /*1d740*/  STL [R1+0x3600], R6 ;  /* 0x0036000601007387 */ /* 0x000fe20000100800 */
[----:B0-----:R-:W-:-:S03]  /*1d750*/  IADD3 R4, P1, R61, R57, RZ ;  /* 0x000000393d047210 */ /* 0x001fc60007f3e0ff */
[----:B------:R-:W3:Y:S04]  /*1d760*/  LDL.LU R61, [R1+0x2cc] ;  /* 0x0002cc00013d7983 */ /* 0x000ee80000300800 */
[----:B------:R0:W-:Y:S04]  /*1d770*/  STL [R1+0x35fc], R5 ;  /* 0x0035fc0501007387 */ /* 0x0001e80000100800 */
[----:B------:R1:W-:Y:S01]  /*1d780*/  STL [R1+0x3604], R4 ;  /* 0x0036040401007387 */ /* 0x0003e20000100800 */
[----:B0-----:R-:W-:Y:S01]  /*1d790*/  IMAD.X R5, R40, 0x1, R15, P0 ;  /* 0x0000000128057824 */ /* 0x001fe200000e060f */
[----:B----4-:R-:W-:Y:S01]  /*1d7a0*/  IADD3 R6, P0, R2, R3, RZ ;  /* 0x0000000302067210 */ /* 0x010fe20007f1e0ff */
[----:B-1----:R-:W-:-:S03]  /*1d7b0*/  IMAD.X R4, R41, 0x1, R14, P6 ;  /* 0x0000000129047824 */ /* 0x002fc600030e060e */
[----:B------:R0:W-:Y:S04]  /*1d7c0*/  STL [R1+0x35e8], R5 ;  /* 0x0035e80501007387 */ /* 0x0001e80000100800 */
[----:B------:R-:W-:Y:S01]  /*1d7d0*/  STL [R1+0x35f0], R6 ;  /* 0x0035f00601007387 */ /* 0x000fe20000100800 */
[----:B0-----:R-:W-:-:S03]  /*1d7e0*/  IADD3 R5, P6, R2, R57, RZ ;  /* 0x0000003902057210 */ /* 0x001fc60007fde0ff */
[----:B------:R-:W4:Y:S04]  /*1d7f0*/  LDL.LU R2, [R1+0x2d0] ;  /* 0x0002d00001027983 */ /* 0x000f280000300800 */
[----:B------:R0:W-:Y:S04]  /*1d800*/  STL [R1+0x35ec], R4 ;  /* 0x0035ec0401007387 */ /* 0x0001e80000100800 */
[----:B------:R1:W-:Y:S01]  /*1d810*/  STL [R1+0x35f4], R5 ;  /* 0x0035f40501007387 */ /* 0x0003e20000100800 */
[----:B0-----:R-:W-:Y:S01]  /*1d820*/  IMAD.X R4, R41, 0x1, R15, P5 ;  /* 0x0000000129047824 */ /* 0x001fe200028e060f */
[----:B-----5:R-:W-:Y:S01]  /*1d830*/  IADD3 R6, P5, R56, R3, RZ ;  /* 0x0000000338067210 */ /* 0x020fe20007fbe0ff */
[----:B-1----:R-:W-:-:S03]  /*1d840*/  IMAD.X R5, R42, 0x1, R14, P4 ;  /* 0x000000012a057824 */ /* 0x002fc600020e060e */
[----:B------:R0:W-:Y:S04]  /*1d850*/  STL [R1+0x35d8], R4 ;  /* 0x0035d80401007387 */ /* 0x0001e80000100800 */
[----:B------:R1:W-:Y:S01]  /*1d860*/  STL [R1+0x35e0], R6 ;  /* 0x0035e00601007387 */ /* 0x0003e20000100800 */
[----:B0-----:R-:W-:-:S03]  /*1d870*/  IADD3 R4, P4, R56, R57, RZ ;  /* 0x0000003938047210 */ /* 0x001fc60007f9e0ff */
[----:B------:R-:W5:Y:S04]  /*1d880*/  LDL.LU R56, [R1+0x2d4] ;  /* 0x0002d40001387983 */ /* 0x000f680000300800 */
[----:B------:R0:W-:Y:S01]  /*1d890*/  STL [R1+0x35dc], R5 ;  /* 0x0035dc0501007387 */ /* 0x0001e20000100800 */
[----:B-1----:R-:W-:-:S03]  /*1d8a0*/  IMAD.X R6, R43, 0x1, R14, P2 ;  /* 0x000000012b067824 */ /* 0x002fc600010e060e */
[----:B------:R1:W-:Y:S01]  /*1d8b0*/  STL [R1+0x35e4], R4 ;  /* 0x0035e40401007387 */ /* 0x0003e20000100800 */
[----:B0-----:R-:W-:Y:S01]  /*1d8c0*/  IMAD.X R5, R42, 0x1, R15, P3 ;  /* 0x000000012a057824 */ /* 0x001fe200018e060f */
[----:B-1----:R-:W-:-:S04]  /*1d8d0*/  IADD3 R4, P3, R58, R3, RZ ;  /* 0x000000033a047210 */ /* 0x002fc80007f7e0ff */
[----:B------:R0:W-:Y:S04]  /*1d8e0*/  STL [R1+0x35c8], R5 ;  /* 0x0035c80501007387 */ /* 0x0001e80000100800 */
[----:B------:R1:W-:Y:S04]  /*1d8f0*/  STL [R1+0x35d0], R4 ;  /* 0x0035d00401007387 */ /* 0x0003e80000100800 */
[----:B------:R-:W-:Y:S01]  /*1d900*/  STL [R1+0x35cc], R6 ;  /* 0x0035cc0601007387 */ /* 0x000fe20000100800 */
[----:B0-----:R-:W-:-:S03]  /*1d910*/  IADD3 R5, P2, R58, R57, RZ ;  /* 0x000000393a057210 */ /* 0x001fc60007f5e0ff */
[----:B------:R-:W5:Y:S01]  /*1d920*/  LDL.LU R58, [R1+0x2d8] ;  /* 0x0002d800013a7983 */ /* 0x000f620000300800 */
[----:B-1----:R-:W-:-:S03]  /*1d930*/  IMAD.X R4, R43, 0x1, R15, P1 ;  /* 0x000000012b047824 */ /* 0x002fc600008e060f */
[----:B------:R0:W-:Y:S04]  /*1d940*/  STL [R1+0x35d4], R5 ;  /* 0x0035d40501007387 */ /* 0x0001e80000100800 */
[----:B------:R1:W-:Y:S01]  /*1d950*/  STL [R1+0x35b8], R4 ;  /* 0x0035b80401007387 */ /* 0x0003e20000100800 */
[C---:B0-----:R-:W-:Y:S01]  /*1d960*/  IADD3 R5, P1, R59.reuse, R3, RZ ;  /* 0x000000033b057210 */ /* 0x041fe20007f3e0ff */
[----:B-1----:R-:W-:Y:S01]  /*1d970*/  IMAD.X R4, R44, 0x1, R14, P0 ;  /* 0x000000012c047824 */ /* 0x002fe200000e060e */
[----:B------:R-:W-:-:S03]  /*1d980*/  IADD3 R6, P0, R59, R57, RZ ;  /* 0x000000393b067210 */ /* 0x000fc60007f1e0ff */
[----:B------:R0:W-:Y:S04]  /*1d990*/  STL [R1+0x35c0], R5 ;  /* 0x0035c00501007387 */ /* 0x0001e80000100800 */
[----:B------:R1:W-:Y:S04]  /*1d9a0*/  STL [R1+0x35bc], R4 ;  /* 0x0035bc0401007387 */ /* 0x0003e80000100800 */
[----:B------:R1:W-:Y:S01]  /*1d9b0*/  STL [R1+0x35c4], R6 ;  /* 0x0035c40601007387 */ /* 0x0003e20000100800 */
[----:B0-----:R-:W-:-:S03]  /*1d9c0*/  IMAD.X R5, R44, 0x1, R15, P6 ;  /* 0x000000012c057824 */ /* 0x001fc600030e060f */
[----:B------:R-:W5:Y:S01]  /*1d9d0*/  LDL.LU R59, [R1+0x2dc] ;  /* 0x0002dc00013b7983 */ /* 0x000f620000300800 */
[----:B-1----:R-:W-:-:S03]  /*1d9e0*/  IADD3 R4, P6, R60, R3, RZ ;  /* 0x000000033c047210 */ /* 0x002fc60007fde0ff */
[----:B------:R0:W-:Y:S01]  /*1d9f0*/  STL [R1+0x35a8], R5 ;  /* 0x0035a80501007387 */ /* 0x0001e20000100800 */
[----:B------:R-:W-:-:S03]  /*1da00*/  IMAD.X R6, R45, 0x1, R15, P4 ;  /* 0x000000012d067824 */ /* 0x000fc600020e060f */
[----:B------:R1:W-:Y:S01]  /*1da10*/  STL [R1+0x35b0], R4 ;  /* 0x0035b00401007387 */ /* 0x0003e20000100800 */
[----:B0-----:R-:W-:Y:S01]  /*1da20*/  IMAD.X R5, R45, 0x1, R14, P5 ;  /* 0x000000012d057824 */ /* 0x001fe200028e060e */
[----:B-1----:R-:W-:-:S04]  /*1da30*/  IADD3 R4, P5, R60, R57, RZ ;  /* 0x000000393c047210 */ /* 0x002fc80007fbe0ff */
[----:B------:R-:W-:Y:S04]  /*1da40*/  STL [R1+0x35ac], R5 ;  /* 0x0035ac0501007387 */ /* 0x000fe80000100800 */
[----:B------:R0:W-:Y:S04]  /*1da50*/  STL [R1+0x35b4], R4 ;  /* 0x0035b40401007387 */ /* 0x0001e80000100800 */
[----:B------:R-:W-:Y:S04]  /*1da60*/  STL [R1+0x3598], R6 ;  /* 0x0035980601007387 */ /* 0x000fe80000100800 */
[----:B------:R-:W5:Y:S01]  /*1da70*/  LDL.LU R60, [R1+0x2e0] ;  /* 0x0002e000013c7983 */ /* 0x000f620000300800 */
[----:B------:R-:W-:-:S05]  /*1da80*/  SHF.R.S32.HI R46, RZ, 0x1f, R46 ;  /* 0x0000001fff2e7819 */ /* 0x000fca000001142e */
[----:B0-----:R-:W-:Y:S01]  /*1da90*/  IMAD.X R4, R46, 0x1, R14, P3 ;  /* 0x000000012e047824 */ /* 0x001fe200018e060e */
[----:B------:R-:W-:Y:S02]  /*1daa0*/  SHF.R.S32.HI R47, RZ, 0x1f, R47 ;  /* 0x0000001fff2f7819 */ /* 0x000fe4000001142f */
[----:B------:R-:W-:Y:S02]  /*1dab0*/  SHF.R.S32.HI R49, RZ, 0x1f, R49 ;  /* 0x0000001fff317819 */ /* 0x000fe40000011431 */
[----:B------:R-:W-:Y:S02]  /*1dac0*/  SHF.R.S32.HI R50, RZ, 0x1f, R50 ;  /* 0x0000001fff327819 */ /* 0x000fe40000011432 */
[----:B------:R-:W-:Y:S02]  /*1dad0*/  SHF.R.S32.HI R51, RZ, 0x1f, R51 ;  /* 0x0000001fff337819 */ /* 0x000fe40000011433 */
[----:B------:R-:W-:Y:S02]  /*1dae0*/  SHF.R.S32.HI R52, RZ, 0x1f, R52 ;  /* 0x0000001fff347819 */ /* 0x000fe40000011434 */
[----:B--2---:R-:W-:-:S05]  /*1daf0*/  IADD3 R5, P4, R55, R3, RZ ;  /* 0x0000000337057210 */ /* 0x004fca0007f9e0ff */
[----:B------:R0:W-:Y:S04]  /*1db00*/  STL [R1+0x35a0], R5 ;  /* 0x0035a00501007387 */ /* 0x0001e80000100800 */
[----:B------:R1:W-:Y:S01]  /*1db10*/  STL [R1+0x359c], R4 ;  /* 0x00359c0401007387 */ /* 0x0003e20000100800 */
[----:B0-----:R-:W-:Y:S01]  /*1db20*/  IADD3 R5, P3, R55, R57, RZ ;  /* 0x0000003937057210 */ /* 0x001fe20007f7e0ff */
[----:B-1----:R-:W-:-:S04]  /*1db30*/  IMAD.X R4, R46, 0x1, R15, P2 ;  /* 0x000000012e047824 */ /* 0x002fc800010e060f */
[----:B------:R0:W-:Y:S04]  /*1db40*/  STL [R1+0x35a4], R5 ;  /* 0x0035a40501007387 */ /* 0x0001e80000100800 */
[----:B------:R1:W-:Y:S01]  /*1db50*/  STL [R1+0x3588], R4 ;  /* 0x0035880401007387 */ /* 0x0003e20000100800 */
[----:B0-----:R-:W-:Y:S01]  /*1db60*/  IMAD.X R5, R47, 0x1, R14, P1 ;  /* 0x000000012f057824 */ /* 0x001fe200008e060e */
[C---:B---3--:R-:W-:Y:S02]  /*1db70*/  IADD3 R6, P2, R61.reuse, R3, RZ ;  /* 0x000000033d067210 */ /* 0x048fe40007f5e0ff */
[----:B-1----:R-:W-:-:S03]  /*1db80*/  IADD3 R4, P1, R61, R57, RZ ;  /* 0x000000393d047210 */ /* 0x002fc60007f3e0ff */
[----:B------:R0:W-:Y:S04]  /*1db90*/  STL [R1+0x3590], R6 ;  /* 0x0035900601007387 */ /* 0x0001e80000100800 */
[----:B------:R-:W2:Y:S04]  /*1dba0*/  LDL.LU R61, [R1+0x2e4] ;  /* 0x0002e400013d7983 */ /* 0x000ea80000300800 */
[----:B------:R1:W-:Y:S01]  /*1dbb0*/  STL [R1+0x358c], R5 ;  /* 0x00358c0501007387 */ /* 0x0003e20000100800 */
[----:B0-----:R-:W-:-:S03]  /*1dbc0*/  IMAD.X R6, R47, 0x1, R15, P0 ;  /* 0x000000012f067824 */ /* 0x001fc600000e060f */
[----:B------:R4:W-:Y:S04]  /*1dbd0*/  STL [R1+0x3594], R4 ;  /* 0x0035940401007387 */ /* 0x0009e80000100800 */
[----:B------:R-:W-:Y:S01]  /*1dbe0*/  STL [R1+0x3578], R6 ;  /* 0x0035780601007387 */ /* 0x000fe20000100800 */
[----:B-1----:R-:W-:Y:S01]  /*1dbf0*/  IMAD.X R5, R48, 0x1, R14, P6 ;  /* 0x0000000130057824 */ /* 0x002fe200030e060e */
[C---:B----4-:R-:W-:Y:S02]  /*1dc00*/  IADD3 R4, P0, R2.reuse, R3, RZ ;  /* 0x0000000302047210 */ /* 0x050fe40007f1e0ff */
[----:B------:R-:W-:-:S03]  /*1dc10*/  IADD3 R2, P6, R2, R57, RZ ;  /* 0x0000003902027210 */ /* 0x000fc60007fde0ff */
[----:B------:R0:W-:Y:S04]  /*1dc20*/  STL [R1+0x3580], R4 ;  /* 0x0035800401007387 */ /* 0x0001e80000100800 */
[----:B------:R1:W-:Y:S01]  /*1dc30*/  STL [R1+0x357c], R5 ;  /* 0x00357c0501007387 */ /* 0x0003e20000100800 */
[----:B0-----:R-:W-:-:S03]  /*1dc40*/  IMAD.X R4, R48, 0x1, R15, P5 ;  /* 0x0000000130047824 */ /* 0x001fc600028e060f */
[----:B-1----:R-:W3:Y:S04]  /*1dc50*/  LDL.LU R5, [R1+0x2e8] ;  /* 0x0002e80001057983 */ /* 0x002ee80000300800 */
[----:B------:R5:W-:Y:S04]  /*1dc60*/  STL [R1+0x3584], R2 ;  /* 0x0035840201007387 */ /* 0x000be80000100800 */
[----:B------:R0:W-:Y:S01]  /*1dc70*/  STL [R1+0x3568], R4 ;  /* 0x0035680401007387 */ /* 0x0001e20000100800 */
[----:B------:R-:W-:-:S03]  /*1dc80*/  IMAD.X R6, R49, 0x1, R14, P4 ;  /* 0x0000000131067824 */ /* 0x000fc600020e060e */
[----:B------:R-:W4:Y:S01]  /*1dc90*/  LDL.LU R54, [R1+0xac] ;  /* 0x0000ac0001367983 */ /* 0x000f220000300800 */
[----:B-----5:R-:W-:-:S05]  /*1dca0*/  IADD3 R2, P5, R56, R3, RZ ;  /* 0x0000000338027210 */ /* 0x020fca0007fbe0ff */
[----:B------:R1:W-:Y:S01]  /*1dcb0*/  STL [R1+0x3570], R2 ;  /* 0x0035700201007387 */ /* 0x0003e20000100800 */
[----:B0-----:R-:W-:-:S03]  /*1dcc0*/  IMAD.X R4, R49, 0x1, R15, P3 ;  /* 0x0000000131047824 */ /* 0x001fc600018e060f */
[----:B------:R0:W-:Y:S01]  /*1dcd0*/  STL [R1+0x356c], R6 ;  /* 0x00356c0601007387 */ /* 0x0001e20000100800 */
[----:B-1----:R-:W-:-:S03]  /*1dce0*/  IADD3 R2, P4, R56, R57, RZ ;  /* 0x0000003938027210 */ /* 0x002fc60007f9e0ff */
[----:B0-----:R-:W5:Y:S04]  /*1dcf0*/  LDL.LU R6, [R1+0x2ec] ;  /* 0x0002ec0001067983 */ /* 0x001f680000300800 */
[----:B------:R0:W-:Y:S01]  /*1dd00*/  STL [R1+0x3574], R2 ;  /* 0x0035740201007387 */ /* 0x0001e20000100800 */
[----:B------:R-:W-:-:S03]  /*1dd10*/  IMAD.X R8, R50, 0x1, R14, P2 ;  /* 0x0000000132087824 */ /* 0x000fc600010e060e */
[----:B------:R1:W-:Y:S01]  /*1dd20*/  STL [R1+0x3558], R4 ;  /* 0x0035580401007387 */ /* 0x0003e20000100800 */
[----:B0-----:R-:W-:-:S03]  /*1dd30*/  IADD3 R2, P3, R58, R3, RZ ;  /* 0x000000033a027210 */ /* 0x001fc60007f7e0ff */
[----:B-1----:R-:W5:Y:S01]  /*1dd40*/  LDL.LU R4, [R1+0xb0] ;  /* 0x0000b00001047983 */ /* 0x002f620000300800 */
[----:B------:R-:W-:-:S03]  /*1dd50*/  IADD3 R7, P2, R58, R57, RZ ;  /* 0x000000393a077210 */ /* 0x000fc60007f5e0ff */
[----:B------:R0:W-:Y:S04]  /*1dd60*/  STL [R1+0x3560], R2 ;  /* 0x0035600201007387 */ /* 0x0001e80000100800 */
[----:B------:R-:W-:Y:S04]  /*1dd70*/  STL [R1+0x355c], R8 ;  /* 0x00355c0801007387 */ /* 0x000fe80000100800 */
[----:B------:R-:W5:Y:S01]  /*1dd80*/  LDL.LU R55, [R1+0x2f0] ;  /* 0x0002f00001377983 */ /* 0x000f620000300800 */
[----:B0-----:R-:W-:-:S03]  /*1dd90*/  IMAD.X R2, R50, 0x1, R15, P1 ;  /* 0x0000000132027824 */ /* 0x001fc600008e060f */
[----:B------:R0:W-:Y:S01]  /*1dda0*/  STL [R1+0x3564], R7 ;  /* 0x0035640701007387 */ /* 0x0001e20000100800 */
[----:B------:R-:W-:-:S03]  /*1ddb0*/  IMAD.X R9, R51, 0x1, R14, P0 ;  /* 0x0000000133097824 */ /* 0x000fc600000e060e */
[----:B------:R1:W-:Y:S01]  /*1ddc0*/  STL [R1+0x3548], R2 ;  /* 0x0035480201007387 */ /* 0x0003e20000100800 */
[----:B0-----:R-:W-:-:S03]  /*1ddd0*/  IADD3 R7, P1, R59, R3, RZ ;  /* 0x000000033b077210 */ /* 0x001fc60007f3e0ff */
[----:B-1----:R-:W5:Y:S01]  /*1dde0*/  LDL.LU R2, [R1+0xb4] ;  /* 0x0000b40001027983 */ /* 0x002f620000300800 */
[----:B------:R-:W-:-:S03]  /*1ddf0*/  IMAD.X R8, R51, 0x1, R15, P6 ;  /* 0x0000000133087824 */ /* 0x000fc600030e060f */
[----:B------:R0:W-:Y:S04]  /*1de00*/  STL [R1+0x3550], R7 ;  /* 0x0035500701007387 */ /* 0x0001e80000100800 */
[----:B------:R1:W-:Y:S04]  /*1de10*/  STL [R1+0x354c], R9 ;  /* 0x00354c0901007387 */ /* 0x0003e80000100800 */
[----:B------:R-:W5:Y:S01]  /*1de20*/  LDL.LU R56, [R1+0x2f4] ;  /* 0x0002f40001387983 */ /* 0x000f620000300800 */
[----:B0-----:R-:W-:-:S05]  /*1de30*/  IADD3 R7, P0, R59, R57, RZ ;  /* 0x000000393b077210 */ /* 0x001fca0007f1e0ff */
[----:B------:R0:W-:Y:S01]  /*1de40*/  STL [R1+0x3554], R7 ;  /* 0x0035540701007387 */ /* 0x0001e20000100800 */
[----:B-1----:R-:W-:-:S03]  /*1de50*/  IMAD.X R9, R52, 0x1, R14, P5 ;  /* 0x0000000134097824 */ /* 0x002fc600028e060e */
        /* <DEDUP_REMOVED lines=8> */
[----:B------:R-:W-:Y:S04]  /*1dee0*/  STL [R1+0x3544], R7 ;  /* 0x0035440701007387 */ /* 0x000fe80000100800 */
[----:B------:R0:W-:Y:S04]  /*1def0*/  STL [R1+0x3528], R8 ;  /* 0x0035280801007387 */ /* 0x0001e80000100800 */
[----:B------:R-:W5:Y:S01]  /*1df00*/  LDL.LU R60, [R1+0xbc] ;  /* 0x0000bc00013c7983 */ /* 0x000f620000300800 */
[----:B------:R-:W-:-:S05]  /*1df10*/  SHF.R.S32.HI R53, RZ, 0x1f, R53 ;  /* 0x0000001fff357819 */ /* 0x000fca0000011435 */
[C---:B-1----:R-:W-:Y:S02]  /*1df20*/  IMAD.X R9, R53.reuse, 0x1, R14, P3 ;  /* 0x0000000135097824 */ /* 0x042fe400018e060e */
[----:B0-----:R-:W-:Y:S01]  /*1df30*/  IMAD.X R8, R53, 0x1, R15, P2 ;  /* 0x0000000135087824 */ /* 0x001fe200010e060f */
[----:B--2---:R-:W-:-:S05]  /*1df40*/  IADD3 R7, P4, R61, R3, RZ ;  /* 0x000000033d077210 */ /* 0x004fca0007f9e0ff */
[----:B------:R0:W-:Y:S04]  /*1df50*/  STL [R1+0x3530], R7 ;  /* 0x0035300701007387 */ /* 0x0001e80000100800 */
[----:B------:R-:W-:Y:S04]  /*1df60*/  STL [R1+0x352c], R9 ;  /* 0x00352c0901007387 */ /* 0x000fe80000100800 */
[----:B------:R-:W2:Y:S01]  /*1df70*/  LDL.LU R16, [R1+0x2fc] ;  /* 0x0002fc0001107983 */ /* 0x000ea20000300800 */
[----:B0-----:R-:W-:-:S05]  /*1df80*/  IADD3 R7, P3, R61, R57, RZ ;  /* 0x000000393d077210 */ /* 0x001fca0007f7e0ff */
[----:B------:R3:W-:Y:S04]  /*1df90*/  STL [R1+0x3534], R7 ;  /* 0x0035340701007387 */ /* 0x0007e80000100800 */
[----:B------:R0:W-:Y:S04]  /*1dfa0*/  STL [R1+0x2944], R8 ;  /* 0x0029440801007387 */ /* 0x0001e80000100800 */
[----:B------:R-:W2:Y:S01]  /*1dfb0*/  LDL.LU R61, [R1+0xc0] ;  /* 0x0000c000013d7983 */ /* 0x000ea20000300800 */
[----:B---3--:R-:W-:-:S05]  /*1dfc0*/  IADD3 R7, P2, R5, R3, RZ ;  /* 0x0000000305077210 */ /* 0x008fca0007f5e0ff */
[----:B------:R1:W-:Y:S01]  /*1dfd0*/  STL [R1+0x2964], R7 ;  /* 0x0029640701007387 */ /* 0x0003e20000100800 */
[C---:B----4-:R-:W-:Y:S02]  /*1dfe0*/  IMAD.X R9, R54.reuse, 0x1, R14, P1 ;  /* 0x0000000136097824 */ /* 0x050fe400008e060e */
[----:B0-----:R-:W-:Y:S01]  /*1dff0*/  IMAD.X R8, R54, 0x1, R15, P0 ;  /* 0x0000000136087824 */ /* 0x001fe200000e060f */
[----:B-1----:R-:W-:Y:S02]  /*1e000*/  IADD3 R7, P1, R5, R57, RZ ;  /* 0x0000003905077210 */ /* 0x002fe40007f3e0ff */
[----:B------:R-:W-:Y:S04]  /*1e010*/  STL [R1+0x2948], R9 ;  /* 0x0029480901007387 */ /* 0x000fe80000100800 */
[----:B------:R-:W3:Y:S04]  /*1e020*/  LDL.LU R5, [R1+0x300] ;  /* 0x0003000001057983 */ /* 0x000ee80000300800 */
[----:B------:R5:W-:Y:S04]  /*1e030*/  STL [R1+0x296c], R7 ;  /* 0x00296c0701007387 */ /* 0x000be80000100800 */
[----:B------:R0:W-:Y:S04]  /*1e040*/  STL [R1+0x294c], R8 ;  /* 0x00294c0801007387 */ /* 0x0001e80000100800 */
[----:B------:R-:W4:Y:S01]  /*1e050*/  LDL.LU R54, [R1+0xc4] ;  /* 0x0000c40001367983 */ /* 0x000f220000300800 */
[----:B-----5:R-:W-:-:S05]  /*1e060*/  IADD3 R7, P0, R6, R3, RZ ;  /* 0x0000000306077210 */ /* 0x020fca0007f1e0ff */
[----:B------:R1:W-:Y:S01]  /*1e070*/  STL [R1+0x2974], R7 ;  /* 0x0029740701007387 */ /* 0x0003e20000100800 */
[----:B0-----:R-:W-:Y:S01]  /*1e080*/  IMAD.X R8, R4, 0x1, R14, P6 ;  /* 0x0000000104087824 */ /* 0x001fe200030e060e */
[----:B-1----:R-:W-:Y:S01]  /*1e090*/  IADD3 R7, P6, R6, R57, RZ ;  /* 0x0000003906077210 */ /* 0x002fe20007fde0ff */
[----:B------:R-:W-:-:S03]  /*1e0a0*/  IMAD.X R4, R4, 0x1, R15, P5 ;  /* 0x0000000104047824 */ /* 0x000fc600028e060f */
[----:B------:R-:W-:Y:S04]  /*1e0b0*/  STL [R1+0x2950], R8 ;  /* 0x0029500801007387 */ /* 0x000fe80000100800 */
[----:B------:R-:W5:Y:S04]  /*1e0c0*/  LDL.LU R6, [R1+0x304] ;  /* 0x0003040001067983 */ /* 0x000f680000300800 */
[----:B------:R0:W-:Y:S04]  /*1e0d0*/  STL [R1+0x297c], R7 ;  /* 0x00297c0701007387 */ /* 0x0001e80000100800 */
[----:B------:R1:W-:Y:S01]  /*1e0e0*/  STL [R1+0x2954], R4 ;  /* 0x0029540401007387 */ /* 0x0003e20000100800 */
[----:B0-----:R-:W-:-:S03]  /*1e0f0*/  IADD3 R7, P5, R55, R3, RZ ;  /* 0x0000000337077210 */ /* 0x001fc60007fbe0ff */
[----:B-1----:R-:W5:Y:S01]  /*1e100*/  LDL.LU R4, [R1+0xc8] ;  /* 0x0000c80001047983 */ /* 0x002f620000300800 */
[----:B------:R-:W-:-:S03]  /*1e110*/  IMAD.X R8, R2, 0x1, R14, P4 ;  /* 0x0000000102087824 */ /* 0x000fc600020e060e */
[----:B------:R0:W-:Y:S01]  /*1e120*/  STL [R1+0x2984], R7 ;  /* 0x0029840701007387 */ /* 0x0001e20000100800 */
[----:B------:R-:W-:-:S03]  /*1e130*/  IMAD.X R2, R2, 0x1, R15, P3 ;  /* 0x0000000102027824 */ /* 0x000fc600018e060f */
[----:B------:R-:W-:Y:S01]  /*1e140*/  STL [R1+0x2958], R8 ;  /* 0x0029580801007387 */ /* 0x000fe20000100800 */
[----:B0-----:R-:W-:-:S03]  /*1e150*/  IADD3 R7, P4, R55, R57, RZ ;  /* 0x0000003937077210 */ /* 0x001fc60007f9e0ff */
[----:B------:R-:W5:Y:S04]  /*1e160*/  LDL.LU R55, [R1+0x308] ;  /* 0x0003080001377983 */ /* 0x000f680000300800 */
[----:B------:R0:W-:Y:S04]  /*1e170*/  STL [R1+0x298c], R7 ;  /* 0x00298c0701007387 */ /* 0x0001e80000100800 */
[----:B------:R1:W-:Y:S01]  /*1e180*/  STL [R1+0x295c], R2 ;  /* 0x00295c0201007387 */ /* 0x0003e20000100800 */
[----:B0-----:R-:W-:Y:S01]  /*1e190*/  IADD3 R7, P3, R56, R3, RZ ;  /* 0x0000000338077210 */ /* 0x001fe20007f7e0ff */
[----:B------:R-:W-:-:S02]  /*1e1a0*/  IMAD.X R9, R58, 0x1, R14, P2 ;  /* 0x000000013a097824 */ /* 0x000fc400010e060e */
[----:B-1----:R-:W5:Y:S01]  /*1e1b0*/  LDL.LU R2, [R1+0xcc] ;  /* 0x0000cc0001027983 */ /* 0x002f620000300800 */
[----:B------:R-:W-:-:S03]  /*1e1c0*/  IMAD.X R8, R58, 0x1, R15, P1 ;  /* 0x000000013a087824 */ /* 0x000fc600008e060f */
[----:B------:R0:W-:Y:S04]  /*1e1d0*/  STL [R1+0x2994], R7 ;  /* 0x0029940701007387 */ /* 0x0001e80000100800 */
[----:B------:R-:W-:Y:S01]  /*1e1e0*/  STL [R1+0x2960], R9 ;  /* 0x0029600901007387 */ /* 0x000fe20000100800 */
[----:B0-----:R-:W-:-:S03]  /*1e1f0*/  IADD3 R7, P2, R56, R57, RZ ;  /* 0x0000003938077210 */ /* 0x001fc60007f5e0ff */
[----:B------:R-:W5:Y:S04]  /*1e200*/  LDL.LU R56, [R1+0x30c] ;  /* 0x00030c0001387983 */ /* 0x000f680000300800 */
[----:B------:R0:W-:Y:S04]  /*1e210*/  STL [R1+0x299c], R7 ;  /* 0x00299c0701007387 */ /* 0x0001e80000100800 */
[----:B------:R1:W-:Y:S04]  /*1e220*/  STL [R1+0x2968], R8 ;  /* 0x0029680801007387 */ /* 0x0003e80000100800 */
[----:B------:R-:W5:Y:S01]  /*1e230*/  LDL.LU R58, [R1+0xd0] ;  /* 0x0000d000013a7983 */ /* 0x000f620000300800 */
[----:B0-----:R-:W-:Y:S01]  /*1e240*/  IADD3 R7, P1, R59, R3, RZ ;  /* 0x000000033b077210 */ /* 0x001fe20007f3e0ff */
[----:B------:R-:W-:-:S04]  /*1e250*/  IMAD.X R9, R60, 0x1, R14, P0 ;  /* 0x000000013c097824 */ /* 0x000fc800000e060e */
[----:B------:R0:W-:Y:S01]  /*1e260*/  STL [R1+0x29a4], R7 ;  /* 0x0029a40701007387 */ /* 0x0001e20000100800 */
[----:B-1----:R-:W-:-:S03]  /*1e270*/  IMAD.X R8, R60, 0x1, R15, P6 ;  /* 0x000000013c087824 */ /* 0x002fc600030e060f */
[----:B------:R-:W-:Y:S01]  /*1e280*/  STL [R1+0x2970], R9 ;  /* 0x0029700901007387 */ /* 0x000fe20000100800 */
[----:B0-----:R-:W-:-:S03]  /*1e290*/  IADD3 R7, P0, R59, R57, RZ ;  /* 0x000000393b077210 */ /* 0x001fc60007f1e0ff */
[----:B------:R-:W5:Y:S04]  /*1e2a0*/  LDL.LU R59, [R1+0x310] ;  /* 0x00031000013b7983 */ /* 0x000f680000300800 */
[----:B------:R2:W-:Y:S04]  /*1e2b0*/  STL [R1+0x29ac], R7 ;  /* 0x0029ac0701007387 */ /* 0x0005e80000100800 */
[----:B------:R-:W-:Y:S04]  /*1e2c0*/  STL [R1+0x2978], R8 ;  /* 0x0029780801007387 */ /* 0x000fe80000100800 */
[----:B------:R-:W5:Y:S01]  /*1e2d0*/  LDL.LU R60, [R1+0xd8] ;  /* 0x0000d800013c7983 */ /* 0x000f620000300800 */
[----:B--2---:R-:W-:-:S05]  /*1e2e0*/  IADD3 R7, P6, R16, R3, RZ ;  /* 0x0000000310077210 */ /* 0x004fca0007fde0ff */
[----:B------:R0:W-:Y:S01]  /*1e2f0*/  STL [R1+0x29b4], R7 ;  /* 0x0029b40701007387 */ /* 0x0001e20000100800 */
[C---:B------:R-:W-:Y:S01]  /*1e300*/  IMAD.X R9, R61.reuse, 0x1, R14, P5 ;  /* 0x000000013d097824 */ /* 0x040fe200028e060e */
[----:B0-----:R-:W-:Y:S01]  /*1e310*/  IADD3 R7, P5, R16, R57, RZ ;  /* 0x0000003910077210 */ /* 0x001fe20007fbe0ff */
[----:B------:R-:W-:-:S03]  /*1e320*/  IMAD.X R8, R61, 0x1, R15, P4 ;  /* 0x000000013d087824 */ /* 0x000fc600020e060f */
[----:B------:R-:W-:Y:S04]  /*1e330*/  STL [R1+0x2980], R9 ;  /* 0x0029800901007387 */ /* 0x000fe80000100800 */
[----:B------:R-:W2:Y:S04]  /*1e340*/  LDL.LU R16, [R1+0x314] ;  /* 0x0003140001107983 */ /* 0x000ea80000300800 */
        /* <DEDUP_REMOVED lines=23> */
[----:B-1----:R-:W5:Y:S04]  /*1e4c0*/  LDL.LU R4, [R1+0xe8] ;  /* 0x0000e80001047983 */ /* 0x002f680000300800 */
[----:B------:R0:W-:Y:S01]  /*1e4d0*/  STL [R1+0x29e4], R7 ;  /* 0x0029e40701007387 */ /* 0x0001e20000100800 */
[C---:B------:R-:W-:Y:S02]  /*1e4e0*/  IMAD.X R8, R2.reuse, 0x1, R14, P6 ;  /* 0x0000000102087824 */ /* 0x040fe400030e060e */
[----:B------:R-:W-:-:S03]  /*1e4f0*/  IMAD.X R2, R2, 0x1, R15, P5 ;  /* 0x0000000102027824 */ /* 0x000fc600028e060f */
[----:B------:R-:W-:Y:S01]  /*1e500*/  STL [R1+0x29b0], R8 ;  /* 0x0029b00801007387 */ /* 0x000fe20000100800 */
[----:B0-----:R-:W-:-:S03]  /*1e510*/  IADD3 R7, P6, R55, R57, RZ ;  /* 0x0000003937077210 */ /* 0x001fc60007fde0ff */
        /* <DEDUP_REMOVED lines=22> */
[----:B------:R0:W-:Y:S04]  /*1e680*/  STL [R1+0x29d8], R8 ;  /* 0x0029d80801007387 */ /* 0x0001e80000100800 */
[----:B------:R-:W5:Y:S01]  /*1e690*/  LDL.LU R60, [R1+0xf4] ;  /* 0x0000f400013c7983 */ /* 0x000f620000300800 */
[----:B--2---:R-:W-:-:S05]  /*1e6a0*/  IADD3 R7, P1, R16, R3, RZ ;  /* 0x0000000310077210 */ /* 0x004fca0007f3e0ff */
[----:B------:R1:W-:Y:S01]  /*1e6b0*/  STL [R1+0x2a14], R7 ;  /* 0x002a140701007387 */ /* 0x0003e20000100800 */
[C---:B------:R-:W-:Y:S02]  /*1e6c0*/  IMAD.X R9, R61.reuse, 0x1, R14, P0 ;  /* 0x000000013d097824 */ /* 0x040fe400000e060e */
[----:B0-----:R-:W-:Y:S01]  /*1e6d0*/  IMAD.X R8, R61, 0x1, R15, P6 ;  /* 0x000000013d087824 */ /* 0x001fe200030e060f */
[----:B-1----:R-:W-:Y:S02]  /*1e6e0*/  IADD3 R7, P0, R16, R57, RZ ;  /* 0x0000003910077210 */ /* 0x002fe40007f1e0ff */
        /* <DEDUP_REMOVED lines=28> */
[----:B------:R-:W-:Y:S01]  /*1e8b0*/  IMAD.X R2, R2, 0x1, R15, P0 ;  /* 0x0000000102027824 */ /* 0x000fe200000e060f */
[----:B0-----:R-:W-:Y:S02]  /*1e8c0*/  IADD3 R7, P1, R55, R57, RZ ;  /* 0x0000003937077210 */ /* 0x001fe40007f3e0ff */
        /* <DEDUP_REMOVED lines=928> */
[----:B0-----:R-:W-:-:S03]  /*222d0*/  IMAD.X R8, R61, 0x1, R15, P3 ;  /* 0x000000013d087824 */ /* 0x001fc600018e060f */
[----:B------:R-:W-:Y:S01]  /*222e0*/  STL [R1+0x2fe0], R9 ;  /* 0x002fe00901007387 */ /* 0x000fe20000100800 */
[----:B-1----:R-:W-:-:S03]  /*222f0*/  IADD3 R7, P4, R16, R57, RZ ;  /* 0x0000003910077210 */ /* 0x002fc60007f9e0ff */
        /* <DEDUP_REMOVED lines=54> */
[----:B--2---:R-:W-:Y:S01]  /*22660*/  IADD3 R7, P0, R16, R3, RZ ;  /* 0x0000000310077210 */ /* 0x004fe20007f1e0ff */
[----:B------:R-:W-:-:S04]  /*22670*/  IMAD.X R9, R61, 0x1, R14, P6 ;  /* 0x000000013d097824 */ /* 0x000fc800030e060e */
[----:B------:R1:W-:Y:S01]  /*22680*/  STL [R1+0x3074], R7 ;  /* 0x0030740701007387 */ /* 0x0003e20000100800 */
        /* <DEDUP_REMOVED lines=130> */
[----:B0-----:R-:W-:-:S03]  /*22eb0*/  IMAD.X R8, R54, 0x1, R15, P0 ;  /* 0x0000000136087824 */ /* 0x001fc600000e060f */
[----:B------:R-:W-:Y:S01]  /*22ec0*/  STL [R1+0x3110], R9 ;  /* 0x0031100901007387 */ /* 0x000fe20000100800 */
[----:B-1----:R-:W-:-:S03]  /*22ed0*/  IADD3 R7, P1, R5, R57, RZ ;  /* 0x0000003905077210 */ /* 0x002fc60007f3e0ff */
        /* <DEDUP_REMOVED lines=54> */
[----:B---3--:R-:W-:Y:S01]  /*23240*/  IADD3 R7, P4, R5, R3, RZ ;  /* 0x0000000305077210 */ /* 0x008fe20007f9e0ff */
[----:B----4-:R-:W-:-:S04]  /*23250*/  IMAD.X R9, R54, 0x1, R14, P3 ;  /* 0x0000000136097824 */ /* 0x010fc800018e060e */
[----:B------:R1:W-:Y:S01]  /*23260*/  STL [R1+0x31a4], R7 ;  /* 0x0031a40701007387 */ /* 0x0003e20000100800 */
        /* <DEDUP_REMOVED lines=259> */
[C---:B------:R-:W-:Y:S01]  /*242a0*/  IMAD.X R8, R2.reuse, 0x1, R14, P0 ;  /* 0x0000000102087824 */ /* 0x040fe200000e060e */
[----:B0-----:R-:W-:Y:S01]  /*242b0*/  IADD3 R7, P0, R55, R57, RZ ;  /* 0x0000003937077210 */ /* 0x001fe20007f1e0ff */
        /* <DEDUP_REMOVED lines=38> */
[----:B------:R0:W-:Y:S02]  /*24520*/  STL [R1+0x3374], R7 ;  /* 0x0033740701007387 */ /* 0x0001e40000100800 */
[----:B0-----:R-:W-:Y:S02]  /*24530*/  IADD3 R7, P6, R5, R57, RZ ;  /* 0x0000003905077210 */ /* 0x001fe40007fde0ff */
[----:B------:R-:W3:Y:S04]  /*24540*/  LDL.LU R5, [R1+0x5c0] ;  /* 0x0005c00001057983 */ /* 0x000ee80000300800 */
[----:B------:R0:W-:Y:S04]  /*24550*/  STL [R1+0x3340], R8 ;  /* 0x0033400801007387 */ /* 0x0001e80000100800 */
[----:B------:R5:W-:Y:S01]  /*24560*/  STL [R1+0x337c], R7 ;  /* 0x00337c0701007387 */ /* 0x000be20000100800 */
[----:B0-----:R-:W-:-:S03]  /*24570*/  IMAD.X R8, R54, 0x1, R15, P5 ;  /* 0x0000000136087824 */ /* 0x001fc600028e060f */
[----:B------:R-:W4:Y:S04]  /*24580*/  LDL.LU R54, [R1+0x6c4] ;  /* 0x0006c40001367983 */ /* 0x000f280000300800 */
[----:B------:R0:W-:Y:S01]  /*24590*/  STL [R1+0x3348], R8 ;  /* 0x0033480801007387 */ /* 0x0001e20000100800 */
[----:B-----5:R-:W-:-:S05]  /*245a0*/  IADD3 R7, P5, R6, R3, RZ ;  /* 0x0000000306077210 */ /* 0x020fca0007fbe0ff */
[----:B------:R1:W-:Y:S01]  /*245b0*/  STL [R1+0x3384], R7 ;  /* 0x0033840701007387 */ /* 0x0003e20000100800 */
[----:B0-----:R-:W-:Y:S01]  /*245c0*/  IMAD.X R8, R4, 0x1, R14, P4 ;  /* 0x0000000104087824 */ /* 0x001fe200020e060e */
[----:B-1----:R-:W-:Y:S02]  /*245d0*/  IADD3 R7, P4, R6, R57, RZ ;  /* 0x0000003906077210 */ /* 0x002fe40007f9e0ff */
[----:B------:R-:W5:Y:S04]  /*245e0*/  LDL.LU R6, [R1+0x5c4] ;  /* 0x0005c40001067983 */ /* 0x000f680000300800 */
[----:B------:R0:W-:Y:S04]  /*245f0*/  STL [R1+0x3350], R8 ;  /* 0x0033500801007387 */ /* 0x0001e80000100800 */
[----:B------:R1:W-:Y:S01]  /*24600*/  STL [R1+0x338c], R7 ;  /* 0x00338c0701007387 */ /* 0x0003e20000100800 */
[----:B0-----:R-:W-:-:S03]  /*24610*/  IMAD.X R8, R4, 0x1, R15, P3 ;  /* 0x0000000104087824 */ /* 0x001fc600018e060f */
[----:B------:R-:W5:Y:S01]  /*24620*/  LDL.LU R4, [R1+0x6c8] ;  /* 0x0006c80001047983 */ /* 0x000f620000300800 */
[----:B-1----:R-:W-:-:S03]  /*24630*/  IADD3 R7, P3, R55, R3, RZ ;  /* 0x0000000337077210 */ /* 0x002fc60007f7e0ff */
[----:B------:R0:W-:Y:S04]  /*24640*/  STL [R1+0x3358], R8 ;  /* 0x0033580801007387 */ /* 0x0001e80000100800 */
[----:B------:R1:W-:Y:S01]  /*24650*/  STL [R1+0x3394], R7 ;  /* 0x0033940701007387 */ /* 0x0003e20000100800 */
[C---:B0-----:R-:W-:Y:S01]  /*24660*/  IMAD.X R8, R2.reuse, 0x1, R14, P2 ;  /* 0x0000000102087824 */ /* 0x041fe200010e060e */
        /* <DEDUP_REMOVED lines=16> */
[C---:B-1----:R-:W-:Y:S01]  /*24770*/  IADD3 R7, P6, R59.reuse, R3, RZ ;  /* 0x000000033b077210 */ /* 0x042fe20007fde0ff */
[----:B------:R-:W-:Y:S02]  /*24780*/  IMAD.X R9, R60, 0x1, R14, P5 ;  /* 0x000000013c097824 */ /* 0x000fe400028e060e */
[----:B------:R0:W-:Y:S04]  /*24790*/  STL [R1+0x3378], R8 ;  /* 0x0033780801007387 */ /* 0x0001e80000100800 */
[----:B------:R1:W-:Y:S04]  /*247a0*/  STL [R1+0x33b4], R7 ;  /* 0x0033b40701007387 */ /* 0x0003e80000100800 */
[----:B------:R-:W-:Y:S01]  /*247b0*/  STL [R1+0x3380], R9 ;  /* 0x0033800901007387 */ /* 0x000fe20000100800 */
[----:B0-----:R-:W-:-:S03]  /*247c0*/  IADD3 R8, P5, R59, R57, RZ ;  /* 0x000000393b087210 */ /* 0x001fc60007fbe0ff */
[----:B------:R-:W5:Y:S01]  /*247d0*/  LDL.LU R59, [R1+0x5d8] ;  /* 0x0005d800013b7983 */ /* 0x000f620000300800 */
[----:B-1----:R-:W-:-:S03]  /*247e0*/  IMAD.X R7, R60, 0x1, R15, P4 ;  /* 0x000000013c077824 */ /* 0x002fc600020e060f */
[----:B------:R2:W-:Y:S04]  /*247f0*/  STL [R1+0x33bc], R8 ;  /* 0x0033bc0801007387 */ /* 0x0005e80000100800 */
[----:B------:R0:W-:Y:S04]  /*24800*/  STL [R1+0x3388], R7 ;  /* 0x0033880701007387 */ /* 0x0001e80000100800 */
[----:B------:R-:W5:Y:S01]  /*24810*/  LDL.LU R60, [R1+0x6d4] ;  /* 0x0006d400013c7983 */ /* 0x000f620000300800 */
[C---:B--2---:R-:W-:Y:S01]  /*24820*/  IADD3 R8, P4, R16.reuse, R3, RZ ;  /* 0x0000000310087210 */ /* 0x044fe20007f9e0ff */
[----:B0-----:R-:W-:Y:S01]  /*24830*/  IMAD.X R7, R61, 0x1, R14, P3 ;  /* 0x000000013d077824 */ /* 0x001fe200018e060e */
[----:B------:R-:W-:-:S03]  /*24840*/  IADD3 R9, P3, R16, R57, RZ ;  /* 0x0000003910097210 */ /* 0x000fc60007f7e0ff */
[----:B------:R0:W-:Y:S04]  /*24850*/  STL [R1+0x33c4], R8 ;  /* 0x0033c40801007387 */ /* 0x0001e80000100800 */
[----:B------:R3:W-:Y:S01]  /*24860*/  STL [R1+0x3390], R7 ;  /* 0x0033900701007387 */ /* 0x0007e20000100800 */
[----:B0-----:R-:W-:-:S03]  /*24870*/  IMAD.X R8, R61, 0x1, R15, P2 ;  /* 0x000000013d087824 */ /* 0x001fc600010e060f */
[----:B------:R-:W-:Y:S04]  /*24880*/  STL [R1+0x33cc], R9 ;  /* 0x0033cc0901007387 */ /* 0x000fe80000100800 */
[----:B------:R-:W2:Y:S01]  /*24890*/  LDL.LU R61, [R1+0x5e0] ;  /* 0x0005e000013d7983 */ /* 0x000ea20000300800 */
[----:B---3--:R-:W-:-:S03]  /*248a0*/  IADD3 R7, P2, R5, R3, RZ ;  /* 0x0000000305077210 */ /* 0x008fc60007f5e0ff */
[----:B------:R4:W-:Y:S04]  /*248b0*/  STL [R1+0x3398], R8 ;  /* 0x0033980801007387 */ /* 0x0009e80000100800 */
[----:B------:R-:W3:Y:S04]  /*248c0*/  LDL.LU R16, [R1+0x6d8] ;  /* 0x0006d80001107983 */ /* 0x000ee80000300800 */
[----:B------:R0:W-:Y:S01]  /*248d0*/  STL [R1+0x33d4], R7 ;  /* 0x0033d40701007387 */ /* 0x0001e20000100800 */
[C---:B----4-:R-:W-:Y:S02]  /*248e0*/  IMAD.X R8, R54.reuse, 0x1, R15, P0 ;  /* 0x0000000136087824 */ /* 0x050fe400000e060f */
[----:B0-----:R-:W-:Y:S01]  /*248f0*/  IMAD.X R7, R54, 0x1, R14, P1 ;  /* 0x0000000136077824 */ /* 0x001fe200008e060e */
[----:B------:R-:W-:-:S04]  /*24900*/  IADD3 R5, P1, R5, R57, RZ ;  /* 0x0000003905057210 */ /* 0x000fc80007f3e0ff */
[----:B------:R-:W-:Y:S04]  /*24910*/  STL [R1+0x33a0], R7 ;  /* 0x0033a00701007387 */ /* 0x000fe80000100800 */
[----:B------:R0:W-:Y:S04]  /*24920*/  STL [R1+0x33dc], R5 ;  /* 0x0033dc0501007387 */ /* 0x0001e80000100800 */
[----:B0-----:R-:W4:Y:S04]  /*24930*/  LDL.LU R5, [R1+0x5e4] ;  /* 0x0005e40001057983 */ /* 0x001f280000300800 */
[----:B------:R0:W-:Y:S04]  /*24940*/  STL [R1+0x33a8], R8 ;  /* 0x0033a80801007387 */ /* 0x0001e80000100800 */
[----:B------:R-:W4:Y:S01]  /*24950*/  LDL.LU R54, [R1+0x6dc] ;  /* 0x0006dc0001367983 */ /* 0x000f220000300800 */
[----:B-----5:R-:W-:-:S05]  /*24960*/  IADD3 R7, P0, R6, R3, RZ ;  /* 0x0000000306077210 */ /* 0x020fca0007f1e0ff */
[----:B------:R1:W-:Y:S01]  /*24970*/  STL [R1+0x33e4], R7 ;  /* 0x0033e40701007387 */ /* 0x0003e20000100800 */
[----:B------:R-:W-:Y:S01]  /*24980*/  IMAD.X R9, R4, 0x1, R14, P6 ;  /* 0x0000000104097824 */ /* 0x000fe200030e060e */
[----:B0-----:R-:W-:Y:S01]  /*24990*/  IADD3 R8, P6, R6, R57, RZ ;  /* 0x0000003906087210 */ /* 0x001fe20007fde0ff */
[----:B-1----:R-:W-:-:S03]  /*249a0*/  IMAD.X R7, R4, 0x1, R15, P5 ;  /* 0x0000000104077824 */ /* 0x002fc600028e060f */
[----:B------:R-:W-:Y:S04]  /*249b0*/  STL [R1+0x33b0], R9 ;  /* 0x0033b00901007387 */ /* 0x000fe80000100800 */
[----:B------:R-:W-:Y:S04]  /*249c0*/  STL [R1+0x33ec], R8 ;  /* 0x0033ec0801007387 */ /* 0x000fe80000100800 */
[----:B------:R-:W5:Y:S04]  /*249d0*/  LDL.LU R4, [R1+0x5ec] ;  /* 0x0005ec0001047983 */ /* 0x000f680000300800 */
[----:B------:R-:W-:Y:S04]  /*249e0*/  STL [R1+0x33b8], R7 ;  /* 0x0033b80701007387 */ /* 0x000fe80000100800 */
[----:B------:R-:W5:Y:S01]  /*249f0*/  LDL.LU R17, [R1+0x6e0] ;  /* 0x0006e00001117983 */ /* 0x000f620000300800 */
[----:B------:R-:W-:-:S05]  /*24a00*/  IADD3 R6, P5, R55, R3, RZ ;  /* 0x0000000337067210 */ /* 0x000fca0007fbe0ff */
[----:B------:R0:W-:Y:S02]  /*24a10*/  STL [R1+0x33f4], R6 ;  /* 0x0033f40601007387 */ /* 0x0001e40000100800 */
[C---:B0-----:R-:W-:Y:S01]  /*24a20*/  IMAD.X R6, R2.reuse, 0x1, R14, P4 ;  /* 0x0000000102067824 */ /* 0x041fe200020e060e */
[----:B------:R-:W-:Y:S01]  /*24a30*/  IADD3 R7, P4, R55, R57, RZ ;  /* 0x0000003937077210 */ /* 0x000fe20007f9e0ff */
[----:B------:R-:W-:-:S03]  /*24a40*/  IMAD.X R2, R2, 0x1, R15, P3 ;  /* 0x0000000102027824 */ /* 0x000fc600018e060f */
[----:B------:R0:W-:Y:S04]  /*24a50*/  STL [R1+0x33c0], R6 ;  /* 0x0033c00601007387 */ /* 0x0001e80000100800 */
[----:B------:R-:W-:Y:S04]  /*24a60*/  STL [R1+0x33fc], R7 ;  /* 0x0033fc0701007387 */ /* 0x000fe80000100800 */
[----:B------:R-:W5:Y:S04]  /*24a70*/  LDL.LU R55, [R1+0x5f0] ;  /* 0x0005f00001377983 */ /* 0x000f680000300800 */
[----:B------:R1:W-:Y:S01]  /*24a80*/  STL [R1+0x33c8], R2 ;  /* 0x0033c80201007387 */ /* 0x0003e20000100800 */
[----:B0-----:R-:W-:-:S03]  /*24a90*/  IADD3 R6, P3, R56, R3, RZ ;  /* 0x0000000338067210 */ /* 0x001fc60007f7e0ff */
[----:B-1----:R-:W5:Y:S04]  /*24aa0*/  LDL.LU R2, [R1+0x6e4] ;  /* 0x0006e40001027983 */ /* 0x002f680000300800 */
[----:B------:R0:W-:Y:S01]  /*24ab0*/  STL [R1+0x3404], R6 ;  /* 0x0034040601007387 */ /* 0x0001e20000100800 */
[C---:B------:R-:W-:Y:S02]  /*24ac0*/  IMAD.X R7, R58.reuse, 0x1, R15, P1 ;  /* 0x000000013a077824 */ /* 0x040fe400008e060f */
[----:B0-----:R-:W-:Y:S01]  /*24ad0*/  IMAD.X R6, R58, 0x1, R14, P2 ;  /* 0x000000013a067824 */ /* 0x001fe200010e060e */
[----:B------:R-:W-:-:S04]  /*24ae0*/  IADD3 R8, P2, R56, R57, RZ ;  /* 0x0000003938087210 */ /* 0x000fc80007f5e0ff */
[----:B------:R0:W-:Y:S04]  /*24af0*/  STL [R1+0x33d0], R6 ;  /* 0x0033d00601007387 */ /* 0x0001e80000100800 */
[----:B0-----:R-:W5:Y:S04]  /*24b00*/  LDL.LU R6, [R1+0x5f8] ;  /* 0x0005f80001067983 */ /* 0x001f680000300800 */
[----:B------:R0:W-:Y:S04]  /*24b10*/  STL [R1+0x340c], R8 ;  /* 0x00340c0801007387 */ /* 0x0001e80000100800 */
[----:B------:R1:W-:Y:S04]  /*24b20*/  STL [R1+0x33d8], R7 ;  /* 0x0033d80701007387 */ /* 0x0003e80000100800 */
[----:B------:R-:W5:Y:S01]  /*24b30*/  LDL.LU R56, [R1+0x6e8] ;  /* 0x0006e80001387983 */ /* 0x000f620000300800 */
[----:B0-----:R-:W-:Y:S01]  /*24b40*/  IADD3 R8, P1, R59, R3, RZ ;  /* 0x000000033b087210 */ /* 0x001fe20007f3e0ff */
[----:B-1----:R-:W-:-:S04]  /*24b50*/  IMAD.X R7, R60, 0x1, R14, P0 ;  /* 0x000000013c077824 */ /* 0x002fc800000e060e */
[----:B------:R0:W-:Y:S04]  /*24b60*/  STL [R1+0x3414], R8 ;  /* 0x0034140801007387 */ /* 0x0001e80000100800 */
[----:B------:R-:W5:Y:S01]  /*24b70*/  LDL.LU R58, [R1+0x600] ;  /* 0x00060000013a7983 */ /* 0x000f620000300800 */
[----:B0-----:R-:W-:-:S03]  /*24b80*/  IADD3 R8, P0, R59, R57, RZ ;  /* 0x000000393b087210 */ /* 0x001fc60007f1e0ff */
[----:B------:R0:W-:Y:S04]  /*24b90*/  STL [R1+0x33e0], R7 ;  /* 0x0033e00701007387 */ /* 0x0001e80000100800 */
[----:B------:R3:W-:Y:S04]  /*24ba0*/  STL [R1+0x341c], R8 ;  /* 0x00341c0801007387 */ /* 0x0007e80000100800 */
[----:B------:R-:W5:Y:S01]  /*24bb0*/  LDL.LU R59, [R1+0x6ec] ;  /* 0x0006ec00013b7983 */ /* 0x000f620000300800 */
[----:B0-----:R-:W-:Y:S01]  /*24bc0*/  IMAD.X R7, R60, 0x1, R15, P6 ;  /* 0x000000013c077824 */ /* 0x001fe200030e060f */
[----:B--2---:R-:W-:Y:S01]  /*24bd0*/  IADD3 R9, P6, R61, R3, RZ ;  /* 0x000000033d097210 */ /* 0x004fe20007fde0ff */
[----:B---3--:R-:W-:-:S03]  /*24be0*/  IMAD.X R8, R16, 0x1, R14, P5 ;  /* 0x0000000110087824 */ /* 0x008fc600028e060e */
[----:B------:R0:W-:Y:S04]  /*24bf0*/  STL [R1+0x33e8], R7 ;  /* 0x0033e80701007387 */ /* 0x0001e80000100800 */
[----:B------:R-:W-:Y:S04]  /*24c00*/  STL [R1+0x3424], R9 ;  /* 0x0034240901007387 */ /* 0x000fe80000100800 */
[----:B------:R-:W2:Y:S01]  /*24c10*/  LDL.LU R60, [R1+0x604] ;  /* 0x00060400013c7983 */ /* 0x000ea20000300800 */
[----:B0-----:R-:W-:-:S03]  /*24c20*/  IADD3 R7, P5, R61, R57, RZ ;  /* 0x000000393d077210 */ /* 0x001fc60007fbe0ff */
[----:B------:R-:W-:Y:S04]  /*24c30*/  STL [R1+0x33f0], R8 ;  /* 0x0033f00801007387 */ /* 0x000fe80000100800 */
[----:B------:R-:W3:Y:S04]  /*24c40*/  LDL.LU R61, [R1+0x6f0] ;  /* 0x0006f000013d7983 */ /* 0x000ee80000300800 */
[----:B------:R0:W-:Y:S02]  /*24c50*/  STL [R1+0x342c], R7 ;  /* 0x00342c0701007387 */ /* 0x0001e40000100800 */
[----:B0-----:R-:W-:Y:S01]  /*24c60*/  IMAD.X R7, R16, 0x1, R15, P4 ;  /* 0x0000000110077824 */ /* 0x001fe200020e060f */
[----:B----4-:R-:W-:Y:S01]  /*24c70*/  IADD3 R9, P4, R5, R3, RZ ;  /* 0x0000000305097210 */ /* 0x010fe20007f9e0ff */
[----:B------:R-:W-:-:S03]  /*24c80*/  IMAD.X R8, R54, 0x1, R14, P3 ;  /* 0x0000000136087824 */ /* 0x000fc600018e060e */
[----:B------:R0:W-:Y:S04]  /*24c90*/  STL [R1+0x33f8], R7 ;  /* 0x0033f80701007387 */ /* 0x0001e80000100800 */
[----:B------:R-:W-:Y:S04]  /*24ca0*/  STL [R1+0x3434], R9 ;  /* 0x0034340901007387 */ /* 0x000fe80000100800 */
[----:B------:R-:W4:Y:S01]  /*24cb0*/  LDL.LU R16, [R1+0x60c] ;  /* 0x00060c0001107983 */ /* 0x000f220000300800 */
[----:B0-----:R-:W-:-:S03]  /*24cc0*/  IADD3 R7, P3, R5, R57, RZ ;  /* 0x0000003905077210 */ /* 0x001fc60007f7e0ff */
[----:B------:R-:W-:Y:S04]  /*24cd0*/  STL [R1+0x3400], R8 ;  /* 0x0034000801007387 */ /* 0x000fe80000100800 */
[----:B------:R-:W4:Y:S04]  /*24ce0*/  LDL.LU R5, [R1+0x6f4] ;  /* 0x0006f40001057983 */ /* 0x000f280000300800 */
[----:B------:R0:W-:Y:S02]  /*24cf0*/  STL [R1+0x343c], R7 ;  /* 0x00343c0701007387 */ /* 0x0001e40000100800 */
[----:B0-----:R-:W-:-:S05]  /*24d00*/  IMAD.X R7, R54, 0x1, R15, P2 ;  /* 0x0000000136077824 */ /* 0x001fca00010e060f */
[----:B------:R0:W-:Y:S01]  /*24d10*/  STL [R1+0x3408], R7 ;  /* 0x0034080701007387 */ /* 0x0001e20000100800 */
[----:B-----5:R-:W-:-:S05]  /*24d20*/  IADD3 R9, P2, R4, R3, RZ ;  /* 0x0000000304097210 */ /* 0x020fca0007f5e0ff */
[----:B------:R-:W-:Y:S01]  /*24d30*/  STL [R1+0x3444], R9 ;  /* 0x0034440901007387 */ /* 0x000fe20000100800 */
[----:B------:R-:W-:-:S03]  /*24d40*/  IMAD.X R8, R17, 0x1, R14, P1 ;  /* 0x0000000111087824 */ /* 0x000fc600008e060e */
[----:B------:R-:W5:Y:S01]  /*24d50*/  LDL.LU R54, [R1+0x610] ;  /* 0x0006100001367983 */ /* 0x000f620000300800 */
[----:B0-----:R-:W-:-:S03]  /*24d60*/  IADD3 R7, P1, R4, R57, RZ ;  /* 0x0000003904077210 */ /* 0x001fc60007f3e0ff */
[----:B------:R0:W-:Y:S04]  /*24d70*/  STL [R1+0x3410], R8 ;  /* 0x0034100801007387 */ /* 0x0001e80000100800 */
[----:B------:R-:W5:Y:S01]  /*24d80*/  LDL.LU R4, [R1+0x6f8] ;  /* 0x0006f80001047983 */ /* 0x000f620000300800 */
[----:B0-----:R-:W-:-:S03]  /*24d90*/  IMAD.X R8, R17, 0x1, R15, P0 ;  /* 0x0000000111087824 */ /* 0x001fc600000e060f */
[----:B------:R0:W-:Y:S04]  /*24da0*/  STL [R1+0x344c], R7 ;  /* 0x00344c0701007387 */ /* 0x0001e80000100800 */
[----:B------:R1:W-:Y:S01]  /*24db0*/  STL [R1+0x3418], R8 ;  /* 0x0034180801007387 */ /* 0x0003e20000100800 */
[----:B------:R-:W-:-:S05]  /*24dc0*/  IADD3 R9, P0, R55, R3, RZ ;  /* 0x0000000337097210 */ /* 0x000fca0007f1e0ff */
[----:B------:R-:W-:Y:S01]  /*24dd0*/  STL [R1+0x3454], R9 ;  /* 0x0034540901007387 */ /* 0x000fe20000100800 */
[C---:B0-----:R-:W-:Y:S01]  /*24de0*/  IMAD.X R7, R2.reuse, 0x1, R14, P6 ;  /* 0x0000000102077824 */ /* 0x041fe200030e060e */
[----:B-1----:R-:W-:Y:S02]  /*24df0*/  IADD3 R8, P6, R55, R57, RZ ;  /* 0x0000003937087210 */ /* 0x002fe40007fde0ff */
[----:B------:R-:W5:Y:S04]  /*24e00*/  LDL.LU R55, [R1+0x618] ;  /* 0x0006180001377983 */ /* 0x000f680000300800 */
[----:B------:R0:W-:Y:S04]  /*24e10*/  STL [R1+0x3420], R7 ;  /* 0x0034200701007387 */ /* 0x0001e80000100800 */
[----:B------:R1:W-:Y:S01]  /*24e20*/  STL [R1+0x345c], R8 ;  /* 0x00345c0801007387 */ /* 0x0003e20000100800 */
[----:B0-----:R-:W-:-:S03]  /*24e30*/  IMAD.X R7, R2, 0x1, R15, P5 ;  /* 0x0000000102077824 */ /* 0x001fc600028e060f */
[----:B------:R-:W5:Y:S04]  /*24e40*/  LDL.LU R2, [R1+0x6fc] ;  /* 0x0006fc0001027983 */ /* 0x000f680000300800 */
[----:B------:R0:W-:Y:S01]  /*24e50*/  STL [R1+0x3428], R7 ;  /* 0x0034280701007387 */ /* 0x0001e20000100800 */
[----:B-1----:R-:W-:-:S05]  /*24e60*/  IADD3 R8, P5, R6, R3, RZ ;  /* 0x0000000306087210 */ /* 0x002fca0007fbe0ff */
[----:B------:R1:W-:Y:S01]  /*24e70*/  STL [R1+0x3464], R8 ;  /* 0x0034640801007387 */ /* 0x0003e20000100800 */
[----:B0-----:R-:W-:Y:S01]  /*24e80*/  IMAD.X R7, R56, 0x1, R14, P4 ;  /* 0x0000000138077824 */ /* 0x001fe200020e060e */
[----:B-1----:R-:W-:Y:S01]  /*24e90*/  IADD3 R8, P4, R6, R57, RZ ;  /* 0x0000003906087210 */ /* 0x002fe20007f9e0ff */
[----:B------:R-:W-:-:S03]  /*24ea0*/  IMAD.X R6, R56, 0x1, R15, P3 ;  /* 0x0000000138067824 */ /* 0x000fc600018e060f */
[----:B------:R0:W-:Y:S04]  /*24eb0*/  STL [R1+0x3430], R7 ;  /* 0x0034300701007387 */ /* 0x0001e80000100800 */
[----:B------:R-:W-:Y:S04]  /*24ec0*/  STL [R1+0x346c], R8 ;  /* 0x00346c0801007387 */ /* 0x000fe80000100800 */
[----:B------:R-:W5:Y:S01]  /*24ed0*/  LDL.LU R56, [R1+0x620] ;  /* 0x0006200001387983 */ /* 0x000f620000300800 */
[----:B0-----:R-:W-:-:S03]  /*24ee0*/  IADD3 R7, P3, R58, R3, RZ ;  /* 0x000000033a077210 */ /* 0x001fc60007f7e0ff */
[----:B------:R0:W-:Y:S04]  /*24ef0*/  STL [R1+0x3438], R6 ;  /* 0x0034380601007387 */ /* 0x0001e80000100800 */
[----:B------:R1:W-:Y:S01]  /*24f00*/  STL [R1+0x3474], R7 ;  /* 0x0034740701007387 */ /* 0x0003e20000100800 */
[C-C-:B0-----:R-:W-:Y:S01]  /*24f10*/  IMAD.X R6, R59.reuse, 0x1, R14.reuse, P2 ;  /* 0x000000013b067824 */ /* 0x141fe200010e060e */
[----:B-1----:R-:W-:Y:S02]  /*24f20*/  IADD3 R7, P2, R58, R57, RZ ;  /* 0x000000393a077210 */ /* 0x002fe40007f5e0ff */
[----:B------:R-:W5:Y:S04]  /*24f30*/  LDL.LU R58, [R1+0x700] ;  /* 0x00070000013a7983 */ /* 0x000f680000300800 */
[----:B------:R0:W-:Y:S04]  /*24f40*/  STL [R1+0x3440], R6 ;  /* 0x0034400601007387 */ /* 0x0001e80000100800 */
[----:B------:R3:W-:Y:S01]  /*24f50*/  STL [R1+0x347c], R7 ;  /* 0x00347c0701007387 */ /* 0x0007e20000100800 */
[----:B0-----:R-:W-:Y:S01]  /*24f60*/  IMAD.X R6, R59, 0x1, R15, P1 ;  /* 0x000000013b067824 */ /* 0x001fe200008e060f */
[----:B--2---:R-:W-:Y:S01]  /*24f70*/  IADD3 R8, P1, R60, R3, RZ ;  /* 0x000000033c087210 */ /* 0x004fe20007f3e0ff */
[----:B---3--:R-:W-:-:S03]  /*24f80*/  IMAD.X R7, R61, 0x1, R14, P0 ;  /* 0x000000013d077824 */ /* 0x008fc600000e060e */
[----:B------:R0:W-:Y:S04]  /*24f90*/  STL [R1+0x3448], R6 ;  /* 0x0034480601007387 */ /* 0x0001e80000100800 */
[----:B------:R1:W-:Y:S04]  /*24fa0*/  STL [R1+0x3484], R8 ;  /* 0x0034840801007387 */ /* 0x0003e80000100800 */
[----:B------:R-:W2:Y:S01]  /*24fb0*/  LDL.LU R59, [R1+0x624] ;  /* 0x00062400013b7983 */ /* 0x000ea20000300800 */
[----:B0-----:R-:W-:-:S03]  /*24fc0*/  IADD3 R6, P0, R60, R57, RZ ;  /* 0x000000393c067210 */ /* 0x001fc60007f1e0ff */
[----:B------:R4:W-:Y:S01]  /*24fd0*/  STL [R1+0x3450], R7 ;  /* 0x0034500701007387 */ /* 0x0009e20000100800 */
[----:B-1----:R-:W-:-:S03]  /*24fe0*/  IMAD.X R8, R61, 0x1, R15, P6 ;  /* 0x000000013d087824 */ /* 0x002fc600030e060f */
[----:B------:R-:W3:Y:S04]  /*24ff0*/  LDL.LU R60, [R1+0x704] ;  /* 0x00070400013c7983 */ /* 0x000ee80000300800 */
[----:B------:R0:W-:Y:S01]  /*25000*/  STL [R1+0x348c], R6 ;  /* 0x00348c0601007387 */ /* 0x0001e20000100800 */
[----:B----4-:R-:W-:-:S03]  /*25010*/  IADD3 R7, P6, R16, R3, RZ ;  /* 0x0000000310077210 */ /* 0x010fc60007fde0ff */
[----:B------:R-:W-:Y:S04]  /*25020*/  STL [R1+0x3458], R8 ;  /* 0x0034580801007387 */ /* 0x000fe80000100800 */
[----:B------:R-:W4:Y:S01]  /*25030*/  LDL.LU R61, [R1+0x62c] ;  /* 0x00062c00013d7983 */ /* 0x000f220000300800 */
[----:B0-----:R-:W-:-:S03]  /*25040*/  IMAD.X R6, R5, 0x1, R14, P5 ;  /* 0x0000000105067824 */ /* 0x001fc600028e060e */
[----:B------:R-:W-:Y:S04]  /*25050*/  STL [R1+0x3494], R7 ;  /* 0x0034940701007387 */ /* 0x000fe80000100800 */
[----:B------:R-:W4:Y:S01]  /*25060*/  LDL.LU R18, [R1+0x708] ;  /* 0x0007080001127983 */ /* 0x000f220000300800 */
[----:B------:R-:W-:-:S03]  /*25070*/  IMAD.X R5, R5, 0x1, R15, P4 ;  /* 0x0000000105057824 */ /* 0x000fc600020e060f */
[----:B------:R0:W-:Y:S02]  /*25080*/  STL [R1+0x3460], R6 ;  /* 0x0034600601007387 */ /* 0x0001e40000100800 */
[----:B0-----:R-:W-:-:S05]  /*25090*/  IADD3 R6, P5, R16, R57, RZ ;  /* 0x0000003910067210 */ /* 0x001fca0007fbe0ff */
[----:B------:R0:W-:Y:S04]  /*250a0*/  STL [R1+0x349c], R6 ;  /* 0x00349c0601007387 */ /* 0x0001e80000100800 */
[----:B------:R1:W-:Y:S01]  /*250b0*/  STL [R1+0x3468], R5 ;  /* 0x0034680501007387 */ /* 0x0003e20000100800 */
[----:B-----5:R-:W-:-:S05]  /*250c0*/  IADD3 R7, P4, R54, R3, RZ ;  /* 0x0000000336077210 */ /* 0x020fca0007f9e0ff */
[----:B------:R5:W-:Y:S01]  /*250d0*/  STL [R1+0x34a4], R7 ;  /* 0x0034a40701007387 */ /* 0x000be20000100800 */
[----:B0-----:R-:W-:Y:S01]  /*250e0*/  IMAD.X R6, R4, 0x1, R14, P3 ;  /* 0x0000000104067824 */ /* 0x001fe200018e060e */
[----:B-1----:R-:W-:Y:S02]  /*250f0*/  IADD3 R5, P3, R54, R57, RZ ;  /* 0x0000003936057210 */ /* 0x002fe40007f7e0ff */
[----:B-----5:R-:W5:Y:S04]  /*25100*/  LDL.LU R7, [R1+0x630] ;  /* 0x0006300001077983 */ /* 0x020f680000300800 */
[----:B------:R0:W-:Y:S04]  /*25110*/  STL [R1+0x3470], R6 ;  /* 0x0034700601007387 */ /* 0x0001e80000100800 */
[----:B------:R-:W5:Y:S04]  /*25120*/  LDL.LU R17, [R1+0x70c] ;  /* 0x00070c0001117983 */ /* 0x000f680000300800 */
[----:B------:R1:W-:Y:S04]  /*25130*/  STL [R1+0x34ac], R5 ;  /* 0x0034ac0501007387 */ /* 0x0003e80000100800 */
[----:B0-----:R-:W5:Y:S01]  /*25140*/  LDL.LU R6, [R1+0x638] ;  /* 0x0006380001067983 */ /* 0x001f620000300800 */
[----:B-1----:R-:W-:-:S05]  /*25150*/  IMAD.X R5, R4, 0x1, R15, P2 ;  /* 0x0000000104057824 */ /* 0x002fca00010e060f */
[----:B------:R0:W-:Y:S01]  /*25160*/  STL [R1+0x3478], R5 ;  /* 0x0034780501007387 */ /* 0x0001e20000100800 */
[----:B------:R-:W-:-:S03]  /*25170*/  IADD3 R4, P2, R55, R3, RZ ;  /* 0x0000000337047210 */ /* 0x000fc60007f5e0ff */
[----:B------:R-:W5:Y:S04]  /*25180*/  LDL.LU R16, [R1+0x710] ;  /* 0x0007100001107983 */ /* 0x000f680000300800 */
[----:B------:R1:W-:Y:S04]  /*25190*/  STL [R1+0x34b4], R4 ;  /* 0x0034b40401007387 */ /* 0x0003e80000100800 */
[----:B0-----:R-:W5:Y:S01]  /*251a0*/  LDL.LU R5, [R1+0x640] ;  /* 0x0006400001057983 */ /* 0x001f620000300800 */
[----:B------:R-:W-:Y:S01]  /*251b0*/  IMAD.X R8, R2, 0x1, R14, P1 ;  /* 0x0000000102087824 */ /* 0x000fe200008e060e */
[----:B-1----:R-:W-:-:S04]  /*251c0*/  IADD3 R4, P1, R55, R57, RZ ;  /* 0x0000003937047210 */ /* 0x002fc80007f3e0ff */
[----:B------:R0:W-:Y:S04]  /*251d0*/  STL [R1+0x3480], R8 ;  /* 0x0034800801007387 */ /* 0x0001e80000100800 */
[----:B------:R-:W5:Y:S01]  /*251e0*/  LDL.LU R54, [R1+0x714] ;  /* 0x0007140001367983 */ /* 0x000f620000300800 */
[----:B0-----:R-:W-:-:S03]  /*251f0*/  IMAD.X R8, R2, 0x1, R15, P0 ;  /* 0x0000000102087824 */ /* 0x001fc600000e060f */
[----:B------:R0:W-:Y:S04]  /*25200*/  STL [R1+0x34bc], R4 ;  /* 0x0034bc0401007387 */ /* 0x0001e80000100800 */
[----:B0-----:R-:W5:Y:S04]  /*25210*/  LDL.LU R4, [R1+0x644] ;  /* 0x0006440001047983 */ /* 0x001f680000300800 */
[----:B------:R-:W-:Y:S04]  /*25220*/  STL [R1+0x3488], R8 ;  /* 0x0034880801007387 */ /* 0x000fe80000100800 */
[----:B------:R-:W5:Y:S01]  /*25230*/  LDL.LU R55, [R1+0x718] ;  /* 0x0007180001377983 */ /* 0x000f620000300800 */
[----:B------:R-:W-:-:S05]  /*25240*/  IADD3 R2, P0, R56, R3, RZ ;  /* 0x0000000338027210 */ /* 0x000fca0007f1e0ff */
[----:B------:R0:W-:Y:S04]  /*25250*/  STL [R1+0x34c4], R2 ;  /* 0x0034c40201007387 */ /* 0x0001e80000100800 */
[----:B0-----:R-:W5:Y:S01]  /*25260*/  LDL.LU R2, [R1+0x64c] ;  /* 0x00064c0001027983 */ /* 0x001f620000300800 */
[----:B------:R-:W-:Y:S01]  /*25270*/  IMAD.X R9, R58, 0x1, R14, P6 ;  /* 0x000000013a097824 */ /* 0x000fe200030e060e */
[----:B------:R-:W-:-:S04]  /*25280*/  IADD3 R8, P6, R56, R57, RZ ;  /* 0x0000003938087210 */ /* 0x000fc80007fde0ff */
[----:B------:R0:W-:Y:S04]  /*25290*/  STL [R1+0x3490], R9 ;  /* 0x0034900901007387 */ /* 0x0001e80000100800 */
[----:B------:R-:W5:Y:S04]  /*252a0*/  LDL.LU R56, [R1+0x71c] ;  /* 0x00071c0001387983 */ /* 0x000f680000300800 */
[----:B------:R2:W-:Y:S01]  /*252b0*/  STL [R1+0x34cc], R8 ;  /* 0x0034cc0801007387 */ /* 0x0005e20000100800 */
[----:B0-----:R-:W-:-:S05]  /*252c0*/  IMAD.X R9, R58, 0x1, R15, P5 ;  /* 0x000000013a097824 */ /* 0x001fca00028e060f */
[----:B------:R0:W-:Y:S01]  /*252d0*/  STL [R1+0x3498], R9 ;  /* 0x0034980901007387 */ /* 0x0001e20000100800 */
[----:B--2---:R-:W-:-:S05]  /*252e0*/  IADD3 R8, P5, R59, R3, RZ ;  /* 0x000000033b087210 */ /* 0x004fca0007fbe0ff */
[----:B------:R1:W-:Y:S01]  /*252f0*/  STL [R1+0x34d4], R8 ;  /* 0x0034d40801007387 */ /* 0x0003e20000100800 */
[----:B---3--:R-:W-:Y:S01]  /*25300*/  IMAD.X R10, R60, 0x1, R14, P4 ;  /* 0x000000013c0a7824 */ /* 0x008fe200020e060e */
[----:B0-----:R-:W-:-:S04]  /*25310*/  IADD3 R9, P4, R59, R57, RZ ;  /* 0x000000393b097210 */ /* 0x001fc80007f9e0ff */
[----:B------:R4:W-:Y:S01]  /*25320*/  STL [R1+0x34a0], R10 ;  /* 0x0034a00a01007387 */ /* 0x0009e20000100800 */
[----:B-1----:R-:W-:-:S03]  /*25330*/  IMAD.X R8, R60, 0x1, R15, P3 ;  /* 0x000000013c087824 */ /* 0x002fc600018e060f */
[----:B------:R-:W2:Y:S04]  /*25340*/  LDL.LU R58, [R1+0x724] ;  /* 0x00072400013a7983 */ /* 0x000ea80000300800 */
[----:B------:R0:W-:Y:S01]  /*25350*/  STL [R1+0x34dc], R9 ;  /* 0x0034dc0901007387 */ /* 0x0001e20000100800 */
[----:B----4-:R-:W-:-:S03]  /*25360*/  IADD3 R10, P3, R61, R3, RZ ;  /* 0x000000033d0a7210 */ /* 0x010fc60007f7e0ff */
[----:B------:R1:W-:Y:S01]  /*25370*/  STL [R1+0x34a8], R8 ;  /* 0x0034a80801007387 */ /* 0x0003e20000100800 */
[----:B0-----:R-:W-:-:S03]  /*25380*/  IMAD.X R9, R18, 0x1, R14, P2 ;  /* 0x0000000112097824 */ /* 0x001fc600010e060e */
[----:B------:R0:W-:Y:S01]  /*25390*/  STL [R1+0x34e4], R10 ;  /* 0x0034e40a01007387 */ /* 0x0001e20000100800 */
[----:B-1----:R-:W-:-:S03]  /*253a0*/  IADD3 R8, P2, R61, R57, RZ ;  /* 0x000000393d087210 */ /* 0x002fc60007f5e0ff */
[----:B------:R-:W3:Y:S04]  /*253b0*/  LDL.LU R59, [R1+0x728] ;  /* 0x00072800013b7983 */ /* 0x000ee80000300800 */
[----:B------:R5:W-:Y:S01]  /*253c0*/  STL [R1+0x34b0], R9 ;  /* 0x0034b00901007387 */ /* 0x000be20000100800 */
[----:B0-----:R-:W-:-:S03]  /*253d0*/  IMAD.X R10, R18, 0x1, R15, P1 ;  /* 0x00000001120a7824 */ /* 0x001fc600008e060f */
[----:B------:R-:W4:Y:S04]  /*253e0*/  LDL.LU R60, [R1+0x72c] ;  /* 0x00072c00013c7983 */ /* 0x000f280000300800 */
[----:B------:R0:W-:Y:S04]  /*253f0*/  STL [R1+0x34ec], R8 ;  /* 0x0034ec0801007387 */ /* 0x0001e80000100800 */
[----:B------:R-:W4:Y:S04]  /*25400*/  LDL.LU R61, [R1+0x730] ;  /* 0x00073000013d7983 */ /* 0x000f280000300800 */
[----:B------:R-:W-:Y:S01]  /*25410*/  STL [R1+0x34b8], R10 ;  /* 0x0034b80a01007387 */ /* 0x000fe20000100800 */
[----:B------:R-:W-:-:S02]  /*25420*/  SHF.R.S32.HI R0, RZ, 0x1f, R0 ;  /* 0x0000001fff007819 */ /* 0x000fc40000011400 */
[----:B-----5:R-:W-:Y:S01]  /*25430*/  IADD3 R9, P1, R7, R3, RZ ;  /* 0x0000000307097210 */ /* 0x020fe20007f3e0ff */
[----:B0-----:R-:W-:Y:S01]  /*25440*/  IMAD.X R8, R17, 0x1, R14, P0 ;  /* 0x0000000111087824 */ /* 0x001fe200000e060e */
[----:B------:R-:W-:-:S03]  /*25450*/  IADD3 R7, P0, R7, R57, RZ ;  /* 0x0000003907077210 */ /* 0x000fc60007f1e0ff */
[----:B------:R0:W-:Y:S04]  /*25460*/  STL [R1+0x34f4], R9 ;  /* 0x0034f40901007387 */ /* 0x0001e80000100800 */
[----:B------:R1:W-:Y:S04]  /*25470*/  STL [R1+0x34c0], R8 ;  /* 0x0034c00801007387 */ /* 0x0003e80000100800 */
[----:B------:R5:W-:Y:S01]  /*25480*/  STL [R1+0x34fc], R7 ;  /* 0x0034fc0701007387 */ /* 0x000be20000100800 */
[----:B0-----:R-:W-:Y:S01]  /*25490*/  IMAD.X R9, R17, 0x1, R15, P6 ;  /* 0x0000000111097824 */ /* 0x001fe200030e060f */
[----:B-1----:R-:W-:-:S04]  /*254a0*/  IADD3 R8, P6, R6, R3, RZ ;  /* 0x0000000306087210 */ /* 0x002fc80007fde0ff */
[----:B------:R-:W-:Y:S01]  /*254b0*/  STL [R1+0x34c8], R9 ;  /* 0x0034c80901007387 */ /* 0x000fe20000100800 */
[----:B-----5:R-:W-:Y:S01]  /*254c0*/  IMAD.X R7, R16, 0x1, R14, P5 ;  /* 0x0000000110077824 */ /* 0x020fe200028e060e */
[----:B------:R-:W-:Y:S02]  /*254d0*/  IADD3 R6, P5, R6, R57, RZ ;  /* 0x0000003906067210 */ /* 0x000fe40007fbe0ff */
[----:B------:R0:W-:Y:S04]  /*254e0*/  STL [R1+0x3500], R8 ;  /* 0x0035000801007387 */ /* 0x0001e80000100800 */
[----:B------:R1:W-:Y:S04]  /*254f0*/  STL [R1+0x34d0], R7 ;  /* 0x0034d00701007387 */ /* 0x0003e80000100800 */
[----:B------:R5:W-:Y:S01]  /*25500*/  STL [R1+0x3504], R6 ;  /* 0x0035040601007387 */ /* 0x000be20000100800 */
[----:B0-----:R-:W-:Y:S01]  /*25510*/  IMAD.X R8, R16, 0x1, R15, P4 ;  /* 0x0000000110087824 */ /* 0x001fe200020e060f */
[----:B-1----:R-:W-:-:S04]  /*25520*/  IADD3 R7, P4, R5, R3, RZ ;  /* 0x0000000305077210 */ /* 0x002fc80007f9e0ff */
[----:B------:R-:W-:Y:S01]  /*25530*/  STL [R1+0x34d8], R8 ;  /* 0x0034d80801007387 */ /* 0x000fe20000100800 */
[C---:B-----5:R-:W-:Y:S01]  /*25540*/  IMAD.X R6, R54.reuse, 0x1, R14, P3 ;  /* 0x0000000136067824 */ /* 0x060fe200018e060e */
        /* <DEDUP_REMOVED lines=10> */
[----:B------:R1:W-:Y:S01]  /*255f0*/  STL [R1+0x34f0], R5 ;  /* 0x0034f00501007387 */ /* 0x0003e20000100800 */
[----:B0-----:R-:W-:-:S03]  /*25600*/  IMAD.X R6, R55, 0x1, R15, P0 ;  /* 0x0000000137067824 */ /* 0x001fc600000e060f */
[----:B------:R0:W-:Y:S01]  /*25610*/  STL [R1+0x3514], R4 ;  /* 0x0035140401007387 */ /* 0x0001e20000100800 */
[----:B-1----:R-:W-:-:S03]  /*25620*/  IADD3 R5, P0, R2, R3, RZ ;  /* 0x0000000302057210 */ /* 0x002fc60007f1e0ff */
[----:B------:R-:W-:Y:S04]  /*25630*/  STL [R1+0x34f8], R6 ;  /* 0x0034f80601007387 */ /* 0x000fe80000100800 */
[----:B------:R1:W-:Y:S01]  /*25640*/  STL [R1+0x2940], R5 ;  /* 0x0029400501007387 */ /* 0x0003e20000100800 */
[----:B0-----:R-:W-:Y:S01]  /*25650*/  IMAD.X R4, R56, 0x1, R14, P6 ;  /* 0x0000000138047824 */ /* 0x001fe200030e060e */
[----:B------:R-:W-:Y:S01]  /*25660*/  IADD3 R3, P6, R2, R57, RZ ;  /* 0x0000003902037210 */ /* 0x000fe20007fde0ff */
[----:B-1----:R-:W-:-:S03]  /*25670*/  IMAD.X R5, R56, 0x1, R15, P5 ;  /* 0x0000000138057824 */ /* 0x002fc600028e060f */
[----:B------:R0:W-:Y:S04]  /*25680*/  STL [R1+0x293c], R4 ;  /* 0x00293c0401007387 */ /* 0x0001e80000100800 */
[----:B------:R1:W-:Y:S04]  /*25690*/  STL [R1+0x2938], R3 ;  /* 0x0029380301007387 */ /* 0x0003e80000100800 */
[----:B------:R2:W-:Y:S01]  /*256a0*/  STL [R1+0x2924], R5 ;  /* 0x0029240501007387 */ /* 0x0005e20000100800 */
[C---:B0-----:R-:W-:Y:S02]  /*256b0*/  IMAD.X R4, R0.reuse, 0x1, R14, P4 ;  /* 0x0000000100047824 */ /* 0x041fe400020e060e */
[----:B-1----:R-:W-:-:S02]  /*256c0*/  IMAD.X R3, R0, 0x1, R15, P3 ;  /* 0x0000000100037824 */ /* 0x002fc400018e060f */
[----:B------:R-:W5:Y:S01]  /*256d0*/  LDL.LU R0, [R1+0x3b30] ;  /* 0x003b300001007983 */ /* 0x000f620000300800 */
[----:B------:R-:W-:-:S03]  /*256e0*/  SHF.R.S32.HI R2, RZ, 0x1f, R2 ;  /* 0x0000001fff027819 */ /* 0x000fc60000011402 */
[----:B------:R0:W-:Y:S04]  /*256f0*/  STL [R1+0x2928], R4 ;  /* 0x0029280401007387 */ /* 0x0001e80000100800 */
[----:B------:R1:W-:Y:S01]  /*25700*/  STL [R1+0x292c], R3 ;  /* 0x00292c0301007387 */ /* 0x0003e20000100800 */
[C-C-:B--2---:R-:W-:Y:S02]  /*25710*/  IMAD.X R5, R58.reuse, 0x1, R14.reuse, P2 ;  /* 0x000000013a057824 */ /* 0x144fe400010e060e */
[--C-:B0-----:R-:W-:Y:S02]  /*25720*/  IMAD.X R4, R58, 0x1, R15.reuse, P1 ;  /* 0x000000013a047824 */ /* 0x101fe400008e060f */
[C---:B-1----:R-:W-:Y:S02]  /*25730*/  IMAD.X R3, R2.reuse, 0x1, R14, P0 ;  /* 0x0000000102037824 */ /* 0x042fe400000e060e */
[----:B------:R-:W-:Y:S01]  /*25740*/  IMAD.X R2, R2, 0x1, R15, P6 ;  /* 0x0000000102027824 */ /* 0x000fe200030e060f */
[----:B------:R-:W-:Y:S04]  /*25750*/  STL [R1+0x2930], R5 ;  /* 0x0029300501007387 */ /* 0x000fe80000100800 */
[----:B------:R-:W-:Y:S04]  /*25760*/  STL [R1+0x2934], R4 ;  /* 0x0029340401007387 */ /* 0x000fe80000100800 */
[----:B------:R-:W-:Y:S01]  /*25770*/  STL [R1+0x2920], R3 ;  /* 0x0029200301007387 */ /* 0x000fe20000100800 */
[----:B---3--:R-:W-:-:S03]  /*25780*/  IADD3 R6, P0, R59, UR6, RZ ;  /* 0x000000063b067c10 */ /* 0x008fc6000ff1e0ff */
[----:B------:R0:W-:Y:S01]  /*25790*/  STL [R1+0x213c], R2 ;  /* 0x00213c0201007387 */ /* 0x0001e20000100800 */
[----:B----4-:R-:W-:-:S03]  /*257a0*/  IADD3 R7, P1, R60, UR6, RZ ;  /* 0x000000063c077c10 */ /* 0x010fc6000ff3e0ff */
[----:B------:R-:W-:Y:S01]  /*257b0*/  STL [R1+0x1fb4], R6 ;  /* 0x001fb40601007387 */ /* 0x000fe20000100800 */
[----:B0-----:R-:W-:Y:S02]  /*257c0*/  LEA.HI.X.SX32 R2, R59, UR7, 0x1, P0 ;  /* 0x000000073b027c11 */ /* 0x001fe400080f0eff */
[C---:B------:R-:W-:Y:S01]  /*257d0*/  IADD3 R8, P2, R61.reuse, UR6, RZ ;  /* 0x000000063d087c10 */ /* 0x040fe2000ff5e0ff */
[----:B------:R-:W-:Y:S01]  /*257e0*/  STL [R1+0x1fbc], R7 ;  /* 0x001fbc0701007387 */ /* 0x000fe20000100800 */
[----:B------:R-:W-:Y:S02]  /*257f0*/  LEA.HI.X.SX32 R3, R60, UR7, 0x1, P1 ;  /* 0x000000073c037c11 */ /* 0x000fe400088f0eff */
[----:B------:R-:W-:Y:S01]  /*25800*/  LEA.HI.X.SX32 R4, R61, UR7, 0x1, P2 ;  /* 0x000000073d047c11 */ /* 0x000fe200090f0eff */
[----:B------:R-:W-:Y:S01]  /*25810*/  STL [R1+0x1fc4], R8 ;  /* 0x001fc40801007387 */ /* 0x000fe20000100800 */
[----:B-----5:R-:W-:Y:S01]  /*25820*/  IADD3 R9, P3, R0, UR6, RZ ;  /* 0x0000000600097c10 */ /* 0x020fe2000ff7e0ff */
[----:B------:R-:W-:-:S03]  /*25830*/  ULDC UR6, c[0x0][0x238] ;  /* 0x00008e0000067ab9 */ /* 0x000fc60000000800 */
[----:B------:R-:W-:Y:S01]  /*25840*/  LEA.HI.X.SX32 R5, R0, UR7, 0x1, P3 ;  /* 0x0000000700057c11 */ /* 0x000fe200098f0eff */
[----:B------:R-:W-:Y:S01]  /*25850*/  STL [R1+0x1fcc], R9 ;  /* 0x001fcc0901007387 */ /* 0x000fe20000100800 */
[----:B------:R-:W-:Y:S01]  /*25860*/  IADD3 R11, P0, R9, UR51, RZ ;  /* 0x00000033090b7c10 */ /* 0x000fe2000ff1e0ff */
[----:B------:R-:W-:Y:S02]  /*25870*/  ULDC UR7, c[0x0][0x238] ;  /* 0x00008e0000077ab9 */ /* 0x000fe40000000800 */
[----:B------:R-:W2:Y:S04]  /*25880*/  LDL.LU R0, [R1+0x3b2c] ;  /* 0x003b2c0001007983 */ /* 0x000ea80000300800 */
[----:B------:R-:W-:Y:S04]  /*25890*/  STL [R1+0x1fb0], R2 ;  /* 0x001fb00201007387 */ /* 0x000fe80000100800 */
[----:B------:R-:W-:Y:S04]  /*258a0*/  STL [R1+0x1fb8], R3 ;  /* 0x001fb80301007387 */ /* 0x000fe80000100800 */
[----:B------:R-:W-:Y:S04]  /*258b0*/  STL [R1+0x1fc0], R4 ;  /* 0x001fc00401007387 */ /* 0x000fe80000100800 */
[----:B------:R-:W-:Y:S04]  /*258c0*/  STL [R1+0x1fc8], R5 ;  /* 0x001fc80501007387 */ /* 0x000fe80000100800 */
        /* <DEDUP_REMOVED lines=988> */
[----:B------:R-:W-:Y:S01]  /*29690*/  STL [R1+0x32c], RZ ;  /* 0x00032cff01007387 */ /* 0x000fe20000100800 */
[----:B------:R-:W-:-:S03]  /*296a0*/  IADD3 R12, P1, R8, UR51, RZ ;  /* 0x00000033080c7c10 */ /* 0x000fc6000ff3e0ff */
[----:B------:R-:W-:Y:S01]  /*296b0*/  STL [R1+0x210], RZ ;  /* 0x000210ff01007387 */ /* 0x000fe20000100800 */
[----:B------:R-:W-:-:S03]  /*296c0*/  IADD3 R10, P2, R7, UR51, RZ ;  /* 0x00000033070a7c10 */ /* 0x000fc6000ff5e0ff */
[----:B------:R-:W-:Y:S04]  /*296d0*/  STL [R1+0x214], RZ ;  /* 0x000214ff01007387 */ /* 0x000fe80000100800 */
[----:B------:R-:W-:Y:S04]  /*296e0*/  STL [R1+0x218], RZ ;  /* 0x000218ff01007387 */ /* 0x000fe80000100800 */
[----:B------:R-:W-:Y:S04]  /*296f0*/  STL [R1+0x21c], RZ ;  /* 0x00021cff01007387 */ /* 0x000fe80000100800 */
[----:B------:R-:W-:Y:S04]  /*29700*/  STL [R1+0x190], RZ ;  /* 0x000190ff01007387 */ /* 0x000fe80000100800 */
[----:B------:R-:W-:Y:S04]  /*29710*/  STL [R1+0x194], RZ ;  /* 0x000194ff01007387 */ /* 0x000fe80000100800 */
[----:B------:R-:W-:Y:S04]  /*29720*/  STL [R1+0x198], RZ ;  /* 0x000198ff01007387 */ /* 0x000fe80000100800 */
[----:B------:R0:W-:Y:S04]  /*29730*/  STL [R1+0x2144], R11 ;  /* 0x0021440b01007387 */ /* 0x0001e80000100800 */
[----:B------:R1:W-:Y:S04]  /*29740*/  STL [R1+0x214c], R12 ;  /* 0x00214c0c01007387 */ /* 0x0003e80000100800 */
[----:B------:R3:W-:Y:S01]  /*29750*/  STL [R1+0x2154], R10 ;  /* 0x0021540a01007387 */ /* 0x0007e20000100800 */
[----:B0-----:R-:W-:-:S02]  /*29760*/  IADD3 R11, P3, R6, UR51, RZ ;  /* 0x00000033060b7c10 */ /* 0x001fc4000ff7e0ff */
[----:B-1----:R-:W-:-:S03]  /*29770*/  IADD3.X R12, R4, UR36, RZ, P1, !PT ;  /* 0x00000024040c7c10 */ /* 0x002fc60008ffe4ff */
[----:B------:R0:W-:Y:S01]  /*29780*/  STL [R1+0x215c], R11 ;  /* 0x00215c0b01007387 */ /* 0x0001e20000100800 */
[----:B---3--:R-:W-:-:S05]  /*29790*/  IADD3.X R10, R5, UR36, RZ, P0, !PT ;  /* 0x00000024050a7c10 */ /* 0x008fca00087fe4ff */
[----:B------:R1:W-:Y:S01]  /*297a0*/  STL [R1+0x2140], R10 ;  /* 0x0021400a01007387 */ /* 0x0003e20000100800 */
[----:B0-----:R-:W-:-:S03]  /*297b0*/  IADD3.X R11, R3, UR36, RZ, P2, !PT ;  /* 0x00000024030b7c10 */ /* 0x001fc600097fe4ff */
[----:B------:R0:W-:Y:S01]  /*297c0*/  STL [R1+0x2148], R12 ;  /* 0x0021480c01007387 */ /* 0x0001e20000100800 */
[----:B-1----:R-:W-:-:S03]  /*297d0*/  IADD3.X R10, R2, UR36, RZ, P3, !PT ;  /* 0x00000024020a7c10 */ /* 0x002fc60009ffe4ff */
[----:B------:R1:W-:Y:S01]  /*297e0*/  STL [R1+0x2150], R11 ;  /* 0x0021500b01007387 */ /* 0x0003e20000100800 */
[----:B------:R-:W-:Y:S02]  /*297f0*/  USHF.R.S32.HI UR36, URZ, 0x1f, UR50 ;  /* 0x0000001f3f247899 */ /* 0x000fe40008011432 */
[----:B0-----:R-:W-:Y:S01]  /*29800*/  IADD3 R12, P1, R8, UR50, RZ ;  /* 0x00000032080c7c10 */ /* 0x001fe2000ff3e0ff */
[----:B------:R0:W-:Y:S01]  /*29810*/  STL [R1+0x2158], R10 ;  /* 0x0021580a01007387 */ /* 0x0001e20000100800 */
[----:B-1----:R-:W-:Y:S02]  /*29820*/  IADD3 R11, P0, R9, UR50, RZ ;  /* 0x00000032090b7c10 */ /* 0x002fe4000ff1e0ff */
[----:B0-----:R-:W-:-:S03]  /*29830*/  IADD3 R10, P2, R7, UR50, RZ ;  /* 0x00000032070a7c10 */ /* 0x001fc6000ff5e0ff */
[----:B------:R0:W-:Y:S04]  /*29840*/  STL [R1+0x2164], R11 ;  /* 0x0021640b01007387 */ /* 0x0001e80000100800 */
[----:B------:R1:W-:Y:S04]  /*29850*/  STL [R1+0x216c], R12 ;  /* 0x00216c0c01007387 */ /* 0x0003e80000100800 */
[----:B------:R3:W-:Y:S01]  /*29860*/  STL [R1+0x2174], R10 ;  /* 0x0021740a01007387 */ /* 0x0007e20000100800 */
[----:B0-----:R-:W-:Y:S02]  /*29870*/  IADD3 R11, P3, R6, UR50, RZ ;  /* 0x00000032060b7c10 */ /* 0x001fe4000ff7e0ff */
        /* <DEDUP_REMOVED lines=187> */
[----:B-1----:R-:W-:-:S02]  /*2a430*/  IADD3.X R12, R4, UR36, RZ, P1, !PT ;  /* 0x00000024040c7c10 */ /* 0x002fc40008ffe4ff */
[----:B---3--:R-:W-:Y:S01]  /*2a440*/  IADD3.X R10, R5, UR36, RZ, P0, !PT ;  /* 0x00000024050a7c10 */ /* 0x008fe200087fe4ff */
[----:B------:R0:W-:Y:S04]  /*2a450*/  STL [R1+0x22dc], R11 ;  /* 0x0022dc0b01007387 */ /* 0x0001e80000100800 */
[----:B------:R1:W-:Y:S01]  /*2a460*/  STL [R1+0x22c0], R10 ;  /* 0x0022c00a01007387 */ /* 0x0003e20000100800 */
[----:B0-----:R-:W-:-:S03]  /*2a470*/  IADD3.X R11, R3, UR36, RZ, P2, !PT ;  /* 0x00000024030b7c10 */ /* 0x001fc600097fe4ff */
[----:B------:R-:W-:Y:S01]  /*2a480*/  STL [R1+0x22c8], R12 ;  /* 0x0022c80c01007387 */ /* 0x000fe20000100800 */
[----:B-1----:R-:W-:-:S03]  /*2a490*/  IADD3.X R10, R2, UR36, RZ, P3, !PT ;  /* 0x00000024020a7c10 */ /* 0x002fc60009ffe4ff */
[----:B------:R-:W-:Y:S04]  /*2a4a0*/  STL [R1+0x22d0], R11 ;  /* 0x0022d00b01007387 */ /* 0x000fe80000100800 */
[----:B------:R0:W-:Y:S04]  /*2a4b0*/  STL [R1+0x22d8], R10 ;  /* 0x0022d80a01007387 */ /* 0x0001e80000100800 */
        /* <DEDUP_REMOVED lines=20> */
[----:B0-----:R-:W-:-:S03]  /*2a600*/  IADD3 R10, P0, R9, UR34, RZ ;  /* 0x00000022090a7c10 */ /* 0x001fc6000ff1e0ff */
        /* <DEDUP_REMOVED lines=10> */
[----:B------:R0:W-:Y:S04]  /*2a6b0*/  STL [R1+0x22e4], R10 ;  /* 0x0022e40a01007387 */ /* 0x0001e80000100800 */
[----:B------:R-:W-:Y:S01]  /*2a6c0*/  STL [R1+0x22ec], R12 ;  /* 0x0022ec0c01007387 */ /* 0x000fe20000100800 */
[----:B0-----:R-:W-:-:S03]  /*2a6d0*/  IADD3 R10, P3, R6, UR34, RZ ;  /* 0x00000022060a7c10 */ /* 0x001fc6000ff7e0ff */
[----:B------:R-:W-:Y:S04]  /*2a6e0*/  STL [R1+0x22f4], R11 ;  /* 0x0022f40b01007387 */ /* 0x000fe80000100800 */
[----:B------:R0:W-:Y:S04]  /*2a6f0*/  STL [R1+0x22fc], R10 ;  /* 0x0022fc0a01007387 */ /* 0x0001e80000100800 */
[----:B------:R-:W-:Y:S01]  /*2a700*/  STL [R1+0x4c], RZ ;  /* 0x00004cff01007387 */ /* 0x000fe20000100800 */
[----:B------:R-:W-:Y:S02]  /*2a710*/  UIMAD UR57, UR18, 0x31, URZ ;  /* 0x00000031123978a4 */ /* 0x000fe4000f8e023f */
[----:B------:R-:W-:-:S02]  /*2a720*/  UIMAD UR56, UR18, 0x30, URZ ;  /* 0x00000030123878a4 */ /* 0x000fc4000f8e023f */
[----:B------:R-:W-:Y:S02]  /*2a730*/  UIMAD UR55, UR18, 0x2f, URZ ;  /* 0x0000002f123778a4 */ /* 0x000fe4000f8e023f */
[----:B------:R-:W-:Y:S02]  /*2a740*/  UIMAD UR54, UR18, 0x2e, URZ ;  /* 0x0000002e123678a4 */ /* 0x000fe4000f8e023f */
[----:B------:R-:W-:Y:S02]  /*2a750*/  UIMAD UR53, UR18, 0x2d, URZ ;  /* 0x0000002d123578a4 */ /* 0x000fe4000f8e023f */
[----:B------:R-:W-:Y:S02]  /*2a760*/  UIMAD UR52, UR18, 0x2c, URZ ;  /* 0x0000002c123478a4 */ /* 0x000fe4000f8e023f */
        /* <DEDUP_REMOVED lines=11> */
[----:B------:R-:W-:Y:S02]  /*2a820*/  USHF.L.U32 UR38, UR18, 0x5, URZ ;  /* 0x0000000512267899 */ /* 0x000fe4000800063f */
[----:B------:R-:W-:Y:S02]  /*2a830*/  UIMAD UR37, UR18, 0x1f, URZ ;  /* 0x0000001f122578a4 */ /* 0x000fe4000f8e023f */
[----:B------:R-:W-:-:S02]  /*2a840*/  USHF.L.U32 UR36, UR18, 0x6, URZ ;  /* 0x0000000612247899 */ /* 0x000fc4000800063f */
        /* <DEDUP_REMOVED lines=14> */
[----:B------:R-:W-:Y:S02]  /*2a930*/  USHF.L.U32 UR4, UR4, 0x4, URZ ;  /* 0x0000000404047899 */ /* 0x000fe4000800063f */
[----:B------:R-:W-:Y:S02]  /*2a940*/  UIMAD UR35, UR35, 0xf, URZ ;  /* 0x0000000f232378a4 */ /* 0x000fe4000f8e023f */
[----:B------:R-:W-:Y:S02]  /*2a950*/  UIMAD UR21, UR21, 0xe, URZ ;  /* 0x0000000e151578a4 */ /* 0x000fe4000f8e023f */
[----:B------:R-:W-:-:S02]  /*2a960*/  UIMAD UR22, UR22, 0xd, URZ ;  /* 0x0000000d161678a4 */ /* 0x000fc4000f8e023f */
[----:B------:R-:W-:Y:S02]  /*2a970*/  UIMAD UR23, UR23, 0xc, URZ ;  /* 0x0000000c171778a4 */ /* 0x000fe4000f8e023f */
[----:B------:R-:W-:Y:S02]  /*2a980*/  UIMAD UR24, UR24, 0xb, URZ ;  /* 0x0000000b181878a4 */ /* 0x000fe4000f8e023f */
[----:B------:R-:W-:Y:S02]  /*2a990*/  UIMAD UR25, UR25, 0xa, URZ ;  /* 0x0000000a191978a4 */ /* 0x000fe4000f8e023f */
[----:B------:R-:W-:Y:S02]  /*2a9a0*/  UIMAD UR26, UR26, 0x9, URZ ;  /* 0x000000091a1a78a4 */ /* 0x000fe4000f8e023f */
[----:B------:R-:W-:Y:S02]  /*2a9b0*/  USHF.L.U32 UR27, UR27, 0x3, URZ ;  /* 0x000000031b1b7899 */ /* 0x000fe4000800063f */
[----:B------:R-:W-:-:S02]  /*2a9c0*/  UIMAD UR28, UR28, 0x7, URZ ;  /* 0x000000071c1c78a4 */ /* 0x000fc4000f8e023f */
[----:B------:R-:W-:Y:S02]  /*2a9d0*/  UIMAD UR29, UR29, 0x6, URZ ;  /* 0x000000061d1d78a4 */ /* 0x000fe4000f8e023f */
[----:B------:R-:W-:Y:S02]  /*2a9e0*/  UIMAD UR30, UR30, 0x5, URZ ;  /* 0x000000051e1e78a4 */ /* 0x000fe4000f8e023f */
[----:B------:R-:W-:Y:S02]  /*2a9f0*/  USHF.L.U32 UR31, UR31, 0x2, URZ ;  /* 0x000000021f1f7899 */ /* 0x000fe4000800063f */
[----:B------:R-:W-:Y:S02]  /*2aa00*/  UIMAD UR32, UR32, 0x3, URZ ;  /* 0x00000003202078a4 */ /* 0x000fe4000f8e023f */
[----:B------:R-:W-:Y:S02]  /*2aa10*/  USHF.R.S32.HI UR34, URZ, 0x1f, UR34 ;  /* 0x0000001f3f227899 */ /* 0x000fe40008011422 */
[----:B------:R-:W-:-:S04]  /*2aa20*/  USHF.L.U32 UR33, UR33, 0x1, URZ ;  /* 0x0000000121217899 */ /* 0x000fc8000800063f */
[----:B0-----:R-:W-:Y:S01]  /*2aa30*/  IADD3.X R10, R5, UR34, RZ, P0, !PT ;  /* 0x00000022050a7c10 */ /* 0x001fe200087fe4ff */
[----:B------:R-:W0:Y:S01]  /*2aa40*/  LDC R60, c[0x0][0x230] ;  /* 0x00008c00ff3c7b82 */ /* 0x000e220000000800 */
[----:B------:R-:W-:Y:S01]  /*2aa50*/  IADD3.X R12, R4, UR34, RZ, P1, !PT ;  /* 0x00000022040c7c10 */ /* 0x000fe20008ffe4ff */
[----:B------:R-:W-:Y:S01]  /*2aa60*/  USHF.R.S32.HI UR19, URZ, 0x1f, UR19 ;  /* 0x0000001f3f137899 */ /* 0x000fe20008011413 */
[----:B------:R-:W-:Y:S01]  /*2aa70*/  IADD3.X R11, R3, UR34, RZ, P2, !PT ;  /* 0x00000022030b7c10 */ /* 0x000fe200097fe4ff */
[----:B------:R1:W-:Y:S04]  /*2aa80*/  STL [R1+0x22e0], R10 ;  /* 0x0022e00a01007387 */ /* 0x0003e80000100800 */
[----:B------:R3:W-:Y:S04]  /*2aa90*/  STL [R1+0x22e8], R12 ;  /* 0x0022e80c01007387 */ /* 0x0007e80000100800 */
[----:B------:R4:W-:Y:S01]  /*2aaa0*/  STL [R1+0x22f0], R11 ;  /* 0x0022f00b01007387 */ /* 0x0009e20000100800 */
[----:B-1----:R-:W-:Y:S01]  /*2aab0*/  IADD3.X R10, R2, UR34, RZ, P3, !PT ;  /* 0x00000022020a7c10 */ /* 0x002fe20009ffe4ff */
[----:B------:R-:W-:-:S02]  /*2aac0*/  USHF.R.S32.HI UR34, URZ, 0x1f, UR57 ;  /* 0x0000001f3f227899 */ /* 0x000fc40008011439 */
[----:B---3--:R-:W-:Y:S02]  /*2aad0*/  IADD3 R12, P1, R8, UR57, RZ ;  /* 0x00000039080c7c10 */ /* 0x008fe4000ff3e0ff */
[----:B------:R1:W-:Y:S01]  /*2aae0*/  STL [R1+0x22f8], R10 ;  /* 0x0022f80a01007387 */ /* 0x0003e20000100800 */
[----:B----4-:R-:W-:Y:S01]  /*2aaf0*/  IADD3 R11, P0, R9, UR57, RZ ;  /* 0x00000039090b7c10 */ /* 0x010fe2000ff1e0ff */
[----:B0-----:R-:W-:-:S04]  /*2ab00*/  VIADD R60, R60, 0x3f ;  /* 0x0000003f3c3c7836 */ /* 0x001fc80000000000 */
[----:B------:R0:W-:Y:S01]  /*2ab10*/  STL [R1+0x2304], R11 ;  /* 0x0023040b01007387 */ /* 0x0001e20000100800 */
[----:B-1----:R-:W-:-:S03]  /*2ab20*/  IADD3 R10, P2, R7, UR57, RZ ;  /* 0x00000039070a7c10 */ /* 0x002fc6000ff5e0ff */
[----:B------:R1:W-:Y:S01]  /*2ab30*/  STL [R1+0x230c], R12 ;  /* 0x00230c0c01007387 */ /* 0x0003e20000100800 */
[----:B------:R-:W-:-:S03]  /*2ab40*/  SHF.R.S32.HI R61, RZ, 0x1f, R60 ;  /* 0x0000001fff3d7819 */ /* 0x000fc6000001143c */
[----:B------:R3:W-:Y:S01]  /*2ab50*/  STL [R1+0x2314], R10 ;  /* 0x0023140a01007387 */ /* 0x0007e20000100800 */
[----:B------:R-:W-:Y:S02]  /*2ab60*/  LEA.HI R61, R61, R60, RZ, 0x6 ;  /* 0x0000003c3d3d7211 */ /* 0x000fe400078f30ff */
[----:B0-----:R-:W-:Y:S01]  /*2ab70*/  IADD3 R11, P3, R6, UR57, RZ ;  /* 0x00000039060b7c10 */ /* 0x001fe2000ff7e0ff */
[----:B------:R-:W-:Y:S01]  /*2ab80*/  USHF.R.S32.HI UR57, URZ, 0x1f, UR56 ;  /* 0x0000001f3f397899 */ /* 0x000fe20008011438 */
[----:B-1----:R-:W-:-:S03]  /*2ab90*/  IADD3.X R12, R4, UR34, RZ, P1, !PT ;  /* 0x00000022040c7c10 */ /* 0x002fc60008ffe4ff */
[----:B------:R0:W-:Y:S01]  /*2aba0*/  STL [R1+0x231c], R11 ;  /* 0x00231c0b01007387 */ /* 0x0001e20000100800 */
[----:B---3--:R-:W-:-:S05]  /*2abb0*/  IADD3.X R10, R5, UR34, RZ, P0, !PT ;  /* 0x00000022050a7c10 */ /* 0x008fca00087fe4ff */
[----:B------:R1:W-:Y:S01]  /*2abc0*/  STL [R1+0x2300], R10 ;  /* 0x0023000a01007387 */ /* 0x0003e20000100800 */
[----:B0-----:R-:W-:-:S03]  /*2abd0*/  IADD3.X R11, R3, UR34, RZ, P2, !PT ;  /* 0x00000022030b7c10 */ /* 0x001fc600097fe4ff */
[----:B------:R0:W-:Y:S04]  /*2abe0*/  STL [R1+0x2308], R12 ;  /* 0x0023080c01007387 */ /* 0x0001e80000100800 */
[----:B------:R3:W-:Y:S01]  /*2abf0*/  STL [R1+0x2310], R11 ;  /* 0x0023100b01007387 */ /* 0x0007e20000100800 */
[----:B-1----:R-:W-:Y:S01]  /*2ac00*/  IADD3.X R10, R2, UR34, RZ, P3, !PT ;  /* 0x00000022020a7c10 */ /* 0x002fe20009ffe4ff */
[----:B------:R-:W-:Y:S01]  /*2ac10*/  USHF.R.S32.HI UR34, URZ, 0x1f, UR55 ;  /* 0x0000001f3f227899 */ /* 0x000fe20008011437 */
[----:B0-----:R-:W-:-:S03]  /*2ac20*/  IADD3 R12, P1, R8, UR56, RZ ;  /* 0x00000038080c7c10 */ /* 0x001fc6000ff3e0ff */
[----:B------:R0:W-:Y:S01]  /*2ac30*/  STL [R1+0x2318], R10 ;  /* 0x0023180a01007387 */ /* 0x0001e20000100800 */
[----:B---3--:R-:W-:-:S05]  /*2ac40*/  IADD3 R11, P0, R9, UR56, RZ ;  /* 0x00000038090b7c10 */ /* 0x008fca000ff1e0ff */
[----:B------:R1:W-:Y:S01]  /*2ac50*/  STL [R1+0x2324], R11 ;  /* 0x0023240b01007387 */ /* 0x0003e20000100800 */
[----:B0-----:R-:W-:-:S03]  /*2ac60*/  IADD3 R10, P2, R7, UR56, RZ ;  /* 0x00000038070a7c10 */ /* 0x001fc6000ff5e0ff */
[----:B------:R0:W-:Y:S04]  /*2ac70*/  STL [R1+0x232c], R12 ;  /* 0x00232c0c01007387 */ /* 0x0001e80000100800 */
[----:B------:R3:W-:Y:S01]  /*2ac80*/  STL [R1+0x2334], R10 ;  /* 0x0023340a01007387 */ /* 0x0007e20000100800 */
[----:B-1----:R-:W-:Y:S01]  /*2ac90*/  IADD3 R11, P3, R6, UR56, RZ ;  /* 0x00000038060b7c10 */ /* 0x002fe2000ff7e0ff */
[----:B------:R-:W-:Y:S01]  /*2aca0*/  USHF.R.S32.HI UR56, URZ, 0x1f, UR54 ;  /* 0x0000001f3f387899 */ /* 0x000fe20008011436 */
[----:B0-----:R-:W-:-:S03]  /*2acb0*/  IADD3.X R12, R4, UR57, RZ, P1, !PT ;  /* 0x00000039040c7c10 */ /* 0x001fc60008ffe4ff */
        /* <DEDUP_REMOVED lines=382> */
[----:B------:R-:W-:Y:S04]  /*2c4a0*/  STL [R1+0x25c8], R12 ;  /* 0x0025c80c01007387 */ /* 0x000fe80000100800 */
[----:B------:R0:W-:Y:S01]  /*2c4b0*/  STL [R1+0x25d0], R11 ;  /* 0x0025d00b01007387 */ /* 0x0001e20000100800 */
[----:B-1----:R-:W-:Y:S01]  /*2c4c0*/  IADD3.X R10, R2, UR57, RZ, P3, !PT ;  /* 0x00000039020a7c10 */ /* 0x002fe20009ffe4ff */
[----:B------:R-:W-:-:S04]  /*2c4d0*/  USHF.R.S32.HI UR57, URZ, 0x1f, UR32 ;  /* 0x0000001f3f397899 */ /* 0x000fc80008011420 */
[----:B------:R1:W-:Y:S01]  /*2c4e0*/  STL [R1+0x25d8], R10 ;  /* 0x0025d80a01007387 */ /* 0x0003e20000100800 */
[----:B0-----:R-:W-:-:S05]  /*2c4f0*/  IADD3 R11, P0, R9, UR14, RZ ;  /* 0x0000000e090b7c10 */ /* 0x001fca000ff1e0ff */
[----:B------:R0:W-:Y:S01]  /*2c500*/  STL [R1+0x25e4], R11 ;  /* 0x0025e40b01007387 */ /* 0x0001e20000100800 */
[----:B-1----:R-:W-:-:S04]  /*2c510*/  IADD3 R10, P1, R8, UR14, RZ ;  /* 0x0000000e080a7c10 */ /* 0x002fc8000ff3e0ff */
[----:B------:R-:W-:Y:S01]  /*2c520*/  IADD3.X R12, R4, UR46, RZ, P1, !PT ;  /* 0x0000002e040c7c10 */ /* 0x000fe20008ffe4ff */
[----:B------:R1:W-:Y:S01]  /*2c530*/  STL [R1+0x25ec], R10 ;  /* 0x0025ec0a01007387 */ /* 0x0003e20000100800 */
[----:B0-----:R-:W-:-:S05]  /*2c540*/  IADD3 R11, P2, R7, UR14, RZ ;  /* 0x0000000e070b7c10 */ /* 0x001fca000ff5e0ff */
[----:B------:R0:W-:Y:S01]  /*2c550*/  STL [R1+0x25f4], R11 ;  /* 0x0025f40b01007387 */ /* 0x0001e20000100800 */
[----:B-1----:R-:W-:Y:S01]  /*2c560*/  IADD3 R10, P3, R6, UR14, RZ ;  /* 0x0000000e060a7c10 */ /* 0x002fe2000ff7e0ff */
[----:B------:R-:W-:-:S04]  /*2c570*/  USHF.R.S32.HI UR14, URZ, 0x1f, UR33 ;  /* 0x0000001f3f0e7899 */ /* 0x000fc80008011421 */
[----:B------:R1:W-:Y:S01]  /*2c580*/  STL [R1+0x25fc], R10 ;  /* 0x0025fc0a01007387 */ /* 0x0003e20000100800 */
[----:B0-----:R-:W-:Y:S02]  /*2c590*/  SHF.R.S32.HI R11, RZ, 0x6, R61 ;  /* 0x00000006ff0b7819 */ /* 0x001fe4000001143d */
[----:B------:R-:W-:Y:S02]  /*2c5a0*/  IADD3.X R11, R3, UR46, RZ, P2, !PT ;  /* 0x0000002e030b7c10 */ /* 0x000fe400097fe4ff */
[----:B-1----:R-:W-:-:S05]  /*2c5b0*/  IADD3.X R10, R5, UR46, RZ, P0, !PT ;  /* 0x0000002e050a7c10 */ /* 0x002fca00087fe4ff */
[----:B------:R0:W-:Y:S04]  /*2c5c0*/  STL [R1+0x25e0], R10 ;  /* 0x0025e00a01007387 */ /* 0x0001e80000100800 */
[----:B------:R2:W-:Y:S04]  /*2c5d0*/  STL [R1+0x25e8], R12 ;  /* 0x0025e80c01007387 */ /* 0x0005e80000100800 */
[----:B------:R1:W-:Y:S01]  /*2c5e0*/  STL [R1+0x25f0], R11 ;  /* 0x0025f00b01007387 */ /* 0x0003e20000100800 */
[----:B0-----:R-:W-:Y:S01]  /*2c5f0*/  IADD3.X R10, R2, UR46, RZ, P3, !PT ;  /* 0x0000002e020a7c10 */ /* 0x001fe20009ffe4ff */
[----:B------:R-:W-:Y:S01]  /*2c600*/  USHF.R.S32.HI UR46, URZ, 0x1f, UR36 ;  /* 0x0000001f3f2e7899 */ /* 0x000fe20008011424 */
[----:B--2---:R-:W-:-:S03]  /*2c610*/  LOP3.LUT R12, R0, 0x20, RZ, 0x3c, !PT ;  /* 0x00000020000c7812 */ /* 0x004fc600078e3cff */
[----:B------:R0:W-:Y:S01]  /*2c620*/  STL [R1+0x25f8], R10 ;  /* 0x0025f80a01007387 */ /* 0x0001e20000100800 */
[----:B------:R-:W-:Y:S02]  /*2c630*/  IADD3 R12, P2, R9, UR13, RZ ;  /* 0x0000000d090c7c10 */ /* 0x000fe4000ff5e0ff */
[----:B-1----:R-:W-:Y:S02]  /*2c640*/  LOP3.LUT R11, R0, 0x40, RZ, 0x3c, !PT ;  /* 0x00000040000b7812 */ /* 0x002fe400078e3cff */
[----:B------:R-:W-:Y:S01]  /*2c650*/  IADD3 R11, P1, R8, UR13, RZ ;  /* 0x0000000d080b7c10 */ /* 0x000fe2000ff3e0ff */
[----:B------:R1:W-:Y:S01]  /*2c660*/  STL [R1+0x2604], R12 ;  /* 0x0026040c01007387 */ /* 0x0003e20000100800 */
[----:B0-----:R-:W-:-:S03]  /*2c670*/  LOP3.LUT R10, R0, 0x60, RZ, 0x3c, !PT ;  /* 0x00000060000a7812 */ /* 0x001fc600078e3cff */
[----:B------:R0:W-:Y:S01]  /*2c680*/  STL [R1+0x260c], R11 ;  /* 0x00260c0b01007387 */ /* 0x0001e20000100800 */
[----:B------:R-:W-:Y:S02]  /*2c690*/  IADD3 R10, P0, R7, UR13, RZ ;  /* 0x0000000d070a7c10 */ /* 0x000fe4000ff1e0ff */
[----:B-1----:R-:W-:-:S03]  /*2c6a0*/  IADD3 R12, P4, R6, UR13, RZ ;  /* 0x0000000d060c7c10 */ /* 0x002fc6000ff9e0ff */
[----:B------:R1:W-:Y:S01]  /*2c6b0*/  STL [R1+0x2614], R10 ;  /* 0x0026140a01007387 */ /* 0x0003e20000100800 */
[----:B0-----:R-:W-:-:S03]  /*2c6c0*/  IADD3 R11, P6, R9, UR12, RZ ;  /* 0x0000000c090b7c10 */ /* 0x001fc6000ffde0ff */
[----:B------:R0:W-:Y:S04]  /*2c6d0*/  STL [R1+0x261c], R12 ;  /* 0x00261c0c01007387 */ /* 0x0001e80000100800 */
[----:B------:R2:W-:Y:S01]  /*2c6e0*/  STL [R1+0x2624], R11 ;  /* 0x0026240b01007387 */ /* 0x0005e20000100800 */
[----:B-1----:R-:W-:Y:S02]  /*2c6f0*/  IADD3 R10, P5, R8, UR12, RZ ;  /* 0x0000000c080a7c10 */ /* 0x002fe4000ffbe0ff */
[----:B0-----:R-:W-:-:S03]  /*2c700*/  IADD3 R12, P3, R7, UR12, RZ ;  /* 0x0000000c070c7c10 */ /* 0x001fc6000ff7e0ff */
[----:B------:R0:W-:Y:S01]  /*2c710*/  STL [R1+0x262c], R10 ;  /* 0x00262c0a01007387 */ /* 0x0001e20000100800 */
[----:B--2---:R-:W-:-:S03]  /*2c720*/  IADD3.X R11, R5, UR52, RZ, P2, !PT ;  /* 0x00000034050b7c10 */ /* 0x004fc600097fe4ff */
[----:B------:R1:W-:Y:S04]  /*2c730*/  STL [R1+0x2634], R12 ;  /* 0x0026340c01007387 */ /* 0x0003e80000100800 */
[----:B------:R2:W-:Y:S01]  /*2c740*/  STL [R1+0x2600], R11 ;  /* 0x0026000b01007387 */ /* 0x0005e20000100800 */
[----:B0-----:R-:W-:Y:S02]  /*2c750*/  IADD3 R10, P2, R6, UR12, RZ ;  /* 0x0000000c060a7c10 */ /* 0x001fe4000ff5e0ff */
[----:B-1----:R-:W-:-:S03]  /*2c760*/  IADD3.X R12, R4, UR52, RZ, P1, !PT ;  /* 0x00000034040c7c10 */ /* 0x002fc60008ffe4ff */
[----:B------:R0:W-:Y:S01]  /*2c770*/  STL [R1+0x263c], R10 ;  /* 0x00263c0a01007387 */ /* 0x0001e20000100800 */
[----:B--2---:R-:W-:-:S03]  /*2c780*/  IADD3 R11, P1, R9, UR11, RZ ;  /* 0x0000000b090b7c10 */ /* 0x004fc6000ff3e0ff */
[----:B------:R1:W-:Y:S04]  /*2c790*/  STL [R1+0x2608], R12 ;  /* 0x0026080c01007387 */ /* 0x0003e80000100800 */
[----:B------:R2:W-:Y:S01]  /*2c7a0*/  STL [R1+0x2644], R11 ;  /* 0x0026440b01007387 */ /* 0x0005e20000100800 */
[----:B0-----:R-:W-:Y:S02]  /*2c7b0*/  IADD3.X R10, R3, UR52, RZ, P0, !PT ;  /* 0x00000034030a7c10 */ /* 0x001fe400087fe4ff */
[----:B-1----:R-:W-:-:S03]  /*2c7c0*/  IADD3 R12, P0, R8, UR11, RZ ;  /* 0x0000000b080c7c10 */ /* 0x002fc6000ff1e0ff */
        /* <DEDUP_REMOVED lines=344> */
[----:B------:R-:W-:Y:S04]  /*2dd50*/  STL [R1+0x28c0], R12 ;  /* 0x0028c00c01007387 */ /* 0x000fe80000100800 */
[----:B------:R1:W-:Y:S01]  /*2dd60*/  STL [R1+0x28fc], R11 ;  /* 0x0028fc0b01007387 */ /* 0x0003e20000100800 */
[----:B0-----:R-:W-:Y:S02]  /*2dd70*/  IADD3.X R10, R4, UR57, RZ, P5, !PT ;  /* 0x00000039040a7c10 */ /* 0x001fe4000affe4ff */
[----:B------:R-:W-:-:S03]  /*2dd80*/  IADD3 R9, P5, R9, UR61, RZ ;  /* 0x0000003d09097c10 */ /* 0x000fc6000ffbe0ff */
[----:B------:R0:W-:Y:S01]  /*2dd90*/  STL [R1+0x28c8], R10 ;  /* 0x0028c80a01007387 */ /* 0x0001e20000100800 */
[----:B-1----:R-:W-:-:S03]  /*2dda0*/  IADD3.X R11, R3, UR57, RZ, P3, !PT ;  /* 0x00000039030b7c10 */ /* 0x002fc60009ffe4ff */
[----:B------:R1:W-:Y:S04]  /*2ddb0*/  STL [R1+0x2904], R9 ;  /* 0x0029040901007387 */ /* 0x0003e80000100800 */
[----:B------:R-:W-:Y:S01]  /*2ddc0*/  STL [R1+0x28d0], R11 ;  /* 0x0028d00b01007387 */ /* 0x000fe20000100800 */
[----:B0-----:R-:W-:Y:S02]  /*2ddd0*/  IADD3 R10, P3, R8, UR60, RZ ;  /* 0x0000003c080a7c10 */ /* 0x001fe4000ff7e0ff */
[----:B-1----:R-:W-:-:S03]  /*2dde0*/  IADD3.X R9, R2, UR57, RZ, P2, !PT ;  /* 0x0000003902097c10 */ /* 0x002fc600097fe4ff */
[----:B------:R-:W-:Y:S01]  /*2ddf0*/  STL [R1+0x290c], R10 ;  /* 0x00290c0a01007387 */ /* 0x000fe20000100800 */
[----:B------:R-:W-:Y:S02]  /*2de00*/  IADD3 R8, P2, R7, UR59, RZ ;  /* 0x0000003b07087c10 */ /* 0x000fe4000ff5e0ff */
[C---:B------:R-:W-:Y:S01]  /*2de10*/  IADD3.X R7, R5.reuse, UR14, RZ, P1, !PT ;  /* 0x0000000e05077c10 */ /* 0x040fe20008ffe4ff */
[----:B------:R-:W-:Y:S01]  /*2de20*/  STL [R1+0x28d8], R9 ;  /* 0x0028d80901007387 */ /* 0x000fe20000100800 */
[----:B------:R-:W-:Y:S02]  /*2de30*/  IADD3 R6, P1, R6, UR58, RZ ;  /* 0x0000003a06067c10 */ /* 0x000fe4000ff3e0ff */
[----:B------:R-:W-:Y:S01]  /*2de40*/  IADD3.X R5, R5, UR19, RZ, P5, !PT ;  /* 0x0000001305057c10 */ /* 0x000fe2000affe4ff */
[----:B------:R0:W-:Y:S04]  /*2de50*/  STL [R1+0x2914], R8 ;  /* 0x0029140801007387 */ /* 0x0001e80000100800 */
[----:B------:R1:W-:Y:S04]  /*2de60*/  STL [R1+0x28e0], R7 ;  /* 0x0028e00701007387 */ /* 0x0003e80000100800 */
[----:B------:R2:W-:Y:S01]  /*2de70*/  STL [R1+0x291c], R6 ;  /* 0x00291c0601007387 */ /* 0x0005e20000100800 */
[----:B0-----:R-:W-:-:S02]  /*2de80*/  IADD3.X R8, R4, UR14, RZ, P0, !PT ;  /* 0x0000000e04087c10 */ /* 0x001fc400087fe4ff */
[----:B------:R-:W-:Y:S02]  /*2de90*/  IADD3.X R4, R4, UR19, RZ, P3, !PT ;  /* 0x0000001304047c10 */ /* 0x000fe40009ffe4ff */
[C---:B-1----:R-:W-:Y:S01]  /*2dea0*/  IADD3.X R7, R3.reuse, UR14, RZ, P4, !PT ;  /* 0x0000000e03077c10 */ /* 0x042fe2000a7fe4ff */
[----:B------:R0:W-:Y:S01]  /*2deb0*/  STL [R1+0x28e8], R8 ;  /* 0x0028e80801007387 */ /* 0x0001e20000100800 */
[----:B------:R-:W-:Y:S02]  /*2dec0*/  IADD3.X R3, R3, UR19, RZ, P2, !PT ;  /* 0x0000001303037c10 */ /* 0x000fe400097fe4ff */
[C---:B--2---:R-:W-:Y:S01]  /*2ded0*/  IADD3.X R6, R2.reuse, UR14, RZ, P6, !PT ;  /* 0x0000000e02067c10 */ /* 0x044fe2000b7fe4ff */
[----:B------:R0:W-:Y:S01]  /*2dee0*/  STL [R1+0x28f0], R7 ;  /* 0x0028f00701007387 */ /* 0x0001e20000100800 */
[----:B------:R-:W-:-:S03]  /*2def0*/  IADD3.X R2, R2, UR19, RZ, P1, !PT ;  /* 0x0000001302027c10 */ /* 0x000fc60008ffe4ff */
[----:B------:R0:W-:Y:S04]  /*2df00*/  STL [R1+0x28f8], R6 ;  /* 0x0028f80601007387 */ /* 0x0001e80000100800 */
[----:B------:R0:W-:Y:S04]  /*2df10*/  STL [R1+0x2900], R5 ;  /* 0x0029000501007387 */ /* 0x0001e80000100800 */
[----:B------:R0:W-:Y:S04]  /*2df20*/  STL [R1+0x2908], R4 ;  /* 0x0029080401007387 */ /* 0x0001e80000100800 */
[----:B------:R0:W-:Y:S04]  /*2df30*/  STL [R1+0x2918], R2 ;  /* 0x0029180201007387 */ /* 0x0001e80000100800 */
[----:B------:R0:W-:Y:S02]  /*2df40*/  STL [R1+0x2910], R3 ;  /* 0x0029100301007387 */ /* 0x0001e40000100800 */
.L_x_1:
[----:B01----:R-:W2:Y:S01]  /*2df50*/  LDL R5, [R1+0x1fb0] ;  /* 0x001fb00001057983 */ /* 0x003ea20000100800 */
[----:B------:R-:W0:Y:S03]  /*2df60*/  LDC R2, c[0x0][0x230] ;  /* 0x00008c00ff027b82 */ /* 0x000e260000000800 */
[----:B--2---:R1:W-:Y:S04]  /*2df70*/  STL [R1+0x49c0], R5 ;  /* 0x0049c00501007387 */ /* 0x0043e80000100800 */
[----:B------:R-:W2:Y:S04]  /*2df80*/  LDL R4, [R1+0x1fb4] ;  /* 0x001fb40001047983 */ /* 0x000ea80000100800 */
[----:B-1----:R-:W0:Y:S04]  /*2df90*/  LDL R5, [R1+0x20b8] ;  /* 0x0020b80001057983 */ /* 0x002e280000100800 */
[----:B------:R-:W-:Y:S04]  /*2dfa0*/  STL [R1+0x4788], R61 ;  /* 0x0047883d01007387 */ /* 0x000fe80000100800 */
        /* <DEDUP_REMOVED lines=197> */
[----:B-----5:R-:W-:Y:S04]  /*2ec00*/  STL [R1+0x3ef4], R0 ;  /* 0x003ef40001007387 */ /* 0x020fe80000100800 */
        /* <DEDUP_REMOVED lines=223> */
[----:B0-----:R-:W-:-:S03]  /*2fa00*/  IMAD R2, R5, -0x40, R2 ;  /* 0xffffffc005027824 */ /* 0x001fc600078e0202 */
[----:B------:R-:W-:Y:S04]  /*2fa10*/  STL [R1+0x45f4], R0 ;  /* 0x0045f40001007387 */ /* 0x000fe80000100800 */
[----:B------:R-:W-:Y:S04]  /*2fa20*/  STL [R1+0x45fc], R0 ;  /* 0x0045fc0001007387 */ /* 0x000fe80000100800 */
[----:B------:R-:W-:Y:S04]  /*2fa30*/  STL [R1+0x4604], R0 ;  /* 0x0046040001007387 */ /* 0x000fe80000100800 */
[----:B------:R-:W-:Y:S04]  /*2fa40*/  STL [R1+0x460c], R0 ;  /* 0x00460c0001007387 */ /* 0x000fe80000100800 */
[----:B------:R-:W2:Y:S01]  /*2fa50*/  LDL.LU R5, [R1+0x49c0] ;  /* 0x0049c00001057983 */ /* 0x000ea20000300800 */
[----:B------:R-:W-:-:S02]  /*2fa60*/  ISETP.GT.AND P0, PT, R2, RZ, PT ;  /* 0x000000ff0200720c */ /* 0x000fc40003f04270 */
[----:B-1----:R-:W-:-:S11]  /*2fa70*/  PRMT R60, RZ, 0x7610, R60 ;  /* 0x00007610ff3c7816 */ /* 0x002fd6000000003c */
[----:B--2---:R-:W2:Y:S04]  /*2fa80*/  @P0 LDG.E.U8 R60, desc[UR44][R4.64] ;  /* 0x0000002c043c0981 */ /* 0x004ea8000c1e1100 */
[----:B--2---:R0:W-:Y:S04]  /*2fa90*/  STL [R1+0x610], R60 ;  /* 0x0006103c01007387 */ /* 0x0041e80000100800 */
[----:B0-----:R-:W2:Y:S04]  /*2faa0*/  LDL.LU R60, [R1+0x49bc] ;  /* 0x0049bc00013c7983 */ /* 0x001ea80000300800 */
[----:B------:R-:W3:Y:S04]  /*2fab0*/  LDL R4, [R1+0x1fb8] ;  /* 0x001fb80001047983 */ /* 0x000ee80000100800 */
[----:B------:R-:W3:Y:S01]  /*2fac0*/  LDL R5, [R1+0x1fbc] ;  /* 0x001fbc0001057983 */ /* 0x000ee20000100800 */
[----:B------:R-:W-:-:S02]  /*2fad0*/  PRMT R61, RZ, 0x7610, R61 ;  /* 0x00007610ff3d7816 */ /* 0x000fc4000000003d */
[----:B---3--:R-:W-:-:S04]  /*2fae0*/  @P0 LOP3.LUT R5, R5, R4, RZ, 0x3c, !PT ;  /* 0x0000000405050212 */ /* 0x008fc800078e3cff */
[----:B------:R-:W-:-:S04]  /*2faf0*/  @P0 LOP3.LUT R4, R5, R4, RZ, 0x3c, !PT ;  /* 0x0000000405040212 */ /* 0x000fc800078e3cff */
[----:B------:R-:W-:-:S05]  /*2fb00*/  @P0 LOP3.LUT R5, R5, R4, RZ, 0x3c, !PT ;  /* 0x0000000405050212 */ /* 0x000fca00078e3cff */
[----:B------:R-:W3:Y:S04]  /*2fb10*/  @P0 LDG.E.U8 R61, desc[UR44][R4.64] ;  /* 0x0000002c043d0981 */ /* 0x000ee8000c1e1100 */
[----:B---3--:R0:W-:Y:S04]  /*2fb20*/  STL [R1+0x60c], R61 ;  /* 0x00060c3d01007387 */ /* 0x0081e80000100800 */
[----:B0-----:R-:W3:Y:S04]  /*2fb30*/  LDL.LU R61, [R1+0x49b8] ;  /* 0x0049b800013d7983 */ /* 0x001ee80000300800 */
[----:B------:R-:W4:Y:S04]  /*2fb40*/  LDL R4, [R1+0x1fc0] ;  /* 0x001fc00001047983 */ /* 0x000f280000100800 */
[----:B------:R-:W4:Y:S01]  /*2fb50*/  LDL R5, [R1+0x1fc4] ;  /* 0x001fc40001057983 */ /* 0x000f220000100800 */
[----:B--2---:R-:W-:-:S02]  /*2fb60*/  PRMT R60, RZ, 0x7610, R60 ;  /* 0x00007610ff3c7816 */ /* 0x004fc4000000003c */
[----:B----4-:R-:W-:-:S04]  /*2fb70*/  @P0 LOP3.LUT R5, R5, R4, RZ, 0x3c, !PT ;  /* 0x0000000405050212 */ /* 0x010fc800078e3cff */
[----:B------:R-:W-:-:S04]  /*2fb80*/  @P0 LOP3.LUT R4, R5, R4, RZ, 0x3c, !PT ;  /* 0x0000000405040212 */ /* 0x000fc800078e3cff */
[----:B------:R-:W-:-:S05]  /*2fb90*/  @P0 LOP3.LUT R5, R5, R4, RZ, 0x3c, !PT ;  /* 0x0000000405050212 */ /* 0x000fca00078e3cff */
[----:B------:R-:W2:Y:S04]  /*2fba0*/  @P0 LDG.E.U8 R60, desc[UR44][R4.64] ;  /* 0x0000002c043c0981 */ /* 0x000ea8000c1e1100 */
[----:B--2---:R0:W-:Y:S04]  /*2fbb0*/  STL [R1+0x608], R60 ;  /* 0x0006083c01007387 */ /* 0x0041e80000100800 */
[----:B0-----:R-:W2:Y:S04]  /*2fbc0*/  LDL.LU R60, [R1+0x49b4] ;  /* 0x0049b400013c7983 */ /* 0x001ea80000300800 */
[----:B------:R-:W4:Y:S04]  /*2fbd0*/  LDL R4, [R1+0x1fc8] ;  /* 0x001fc80001047983 */ /* 0x000f280000100800 */
[----:B------:R-:W4:Y:S01]  /*2fbe0*/  LDL R5, [R1+0x1fcc] ;  /* 0x001fcc0001057983 */ /* 0x000f220000100800 */
[----:B---3--:R-:W-:-:S02]  /*2fbf0*/  PRMT R61, RZ, 0x7610, R61 ;  /* 0x00007610ff3d7816 */ /* 0x008fc4000000003d */
[----:B----4-:R-:W-:-:S04]  /*2fc00*/  @P0 LOP3.LUT R5, R5, R4, RZ, 0x3c, !PT ;  /* 0x0000000405050212 */ /* 0x010fc800078e3cff */
[----:B------:R-:W-:-:S04]  /*2fc10*/  @P0 LOP3.LUT R4, R5, R4, RZ, 0x3c, !PT ;  /* 0x0000000405040212 */ /* 0x000fc800078e3cff */
[----:B------:R-:W-:-:S05]  /*2fc20*/  @P0 LOP3.LUT R5, R5, R4, RZ, 0x3c, !PT ;  /* 0x0000000405050212 */ /* 0x000fca00078e3cff */
[----:B------:R-:W3:Y:S01]  /*2fc30*/  @P0 LDG.E.U8 R61, desc[UR44][R4.64] ;  /* 0x0000002c043d0981 */ /* 0x000ee2000c1e1100 */
[----:B------:R-:W-:-:S03]  /*2fc40*/  ISETP.GT.AND P1, PT, R2, 0x1, PT ;  /* 0x000000010200780c */ /* 0x000fc60003f24270 */
        /* <DEDUP_REMOVED lines=1289> */
[----:B------:R-:W-:-:S02]  /*34ce0*/  PRMT R59, RZ, 0x7610, R59 ;  /* 0x00007610ff3b7816 */ /* 0x000fc4000000003b */
[----:B----4-:R-:W-:-:S04]  /*34cf0*/  @P1 LOP3.LUT R5, R5, R4, RZ, 0x3c, !PT ;  /* 0x0000000405051212 */ /* 0x010fc800078e3cff */
[----:B------:R-:W-:-:S04]  /*34d00*/  @P1 LOP3.LUT R4, R5, R4, RZ, 0x3c, !PT ;  /* 0x0000000405041212 */ /* 0x000fc800078e3cff */
[----:B------:R-:W-:-:S05]  /*34d10*/  @P1 LOP3.LUT R5, R5, R4, RZ, 0x3c, !PT ;  /* 0x0000000405051212 */ /* 0x000fca00078e3cff */
[----:B------:R-:W4:Y:S01]  /*34d20*/  @P1 LDG.E.U8 R59, desc[UR44][R4.64] ;  /* 0x0000002c043b1981 */ /* 0x000f22000c1e1100 */
[----:B------:R-:W-:-:S03]  /*34d30*/  ISETP.GT.AND P0, PT, R2, 0x24, PT ;  /* 0x000000240200780c */ /* 0x000fc60003f04270 */
[----:B----4-:R0:W-:Y:S04]  /*34d40*/  STL [R1+0x234], R59 ;  /* 0x0002343b01007387 */ /* 0x0101e80000100800 */
[----:B0-----:R-:W4:Y:S04]  /*34d50*/  LDL.LU R59, [R1+0x4780] ;  /* 0x00478000013b7983 */ /* 0x001f280000300800 */
        /* <DEDUP_REMOVED lines=9> */
[----:B------:R-:W2:Y:S04]  /*34df0*/  LDL R4, [R1+0x24b0] ;  /* 0x0024b00001047983 */ /* 0x000ea80000100800 */
[----:B------:R-:W2:Y:S01]  /*34e00*/  LDL R5, [R1+0x24b4] ;  /* 0x0024b40001057983 */ /* 0x000ea20000100800 */
[----:B------:R-:W-:-:S02]  /*34e10*/  PRMT R57, RZ, 0x7610, R57 ;  /* 0x00007610ff397816 */ /* 0x000fc40000000039 */
[----:B--2---:R-:W-:-:S04]  /*34e20*/  @P0 LOP3.LUT R5, R5, R4, RZ, 0x3c, !PT ;  /* 0x0000000405050212 */ /* 0x004fc800078e3cff */
        /* <DEDUP_REMOVED lines=11> */
[----:B------:R-:W4:Y:S04]  /*34ee0*/  @P0 LDG.E.U8 R56, desc[UR44][R4.64] ;  /* 0x0000002c04380981 */ /* 0x000f28000c1e1100 */
        /* <DEDUP_REMOVED lines=8> */
[----:B------:R-:W3:Y:S01]  /*34f70*/  @P0 LDG.E.U8 R55, desc[UR44][R4.64] ;  /* 0x0000002c04370981 */ /* 0x000ee2000c1e1100 */
[----:B------:R-:W-:-:S03]  /*34f80*/  ISETP.GT.AND P1, PT, R2, 0x25, PT ;  /* 0x000000250200780c */ /* 0x000fc60003f24270 */
        /* <DEDUP_REMOVED lines=35> */
[----:B------:R-:W2:Y:S01]  /*351c0*/  @P1 LDG.E.U8 R51, desc[UR44][R4.64] ;  /* 0x0000002c04331981 */ /* 0x000ea2000c1e1100 */
[----:B------:R-:W-:-:S03]  /*351d0*/  ISETP.GT.AND P0, PT, R2, 0x26, PT ;  /* 0x000000260200780c */ /* 0x000fc60003f04270 */
        /* <DEDUP_REMOVED lines=406> */
[----:B------:R0:W3:Y:S04]  /*36b40*/  @P1 LDG.E.U8 R0, desc[UR44][R4.64] ;  /* 0x0000002c04001981 */ /* 0x0000e8000c1e1100 */
[----:B------:R-:W0:Y:S04]  /*36b50*/  LDL R4, [R1+0x2390] ;  /* 0x0023900001047983 */ /* 0x000e280000100800 */
[----:B------:R-:W0:Y:S01]  /*36b60*/  LDL R5, [R1+0x2394] ;  /* 0x0023940001057983 */ /* 0x000e220000100800 */
[----:B------:R-:W-:Y:S02]  /*36b70*/  PRMT R7, RZ, 0x7610, R7 ;  /* 0x00007610ff077816 */ /* 0x000fe40000000007 */
[----:B0-----:R-:W-:-:S04]  /*36b80*/  @P1 LOP3.LUT R5, R5, R4, RZ, 0x3c, !PT ;  /* 0x0000000405051212 */ /* 0x001fc800078e3cff */
[----:B------:R-:W-:-:S04]  /*36b90*/  @P1 LOP3.LUT R4, R5, R4, RZ, 0x3c, !PT ;  /* 0x0000000405041212 */ /* 0x000fc800078e3cff */
[----:B------:R-:W-:-:S05]  /*36ba0*/  @P1 LOP3.LUT R5, R5, R4, RZ, 0x3c, !PT ;  /* 0x0000000405051212 */ /* 0x000fca00078e3cff */
[----:B------:R-:W2:Y:S04]  /*36bb0*/  @P1 LDG.E.U8 R7, desc[UR44][R4.64] ;  /* 0x0000002c04071981 */ /* 0x000ea8000c1e1100 */
[----:B---3--:R0:W-:Y:S04]  /*36bc0*/  STL [R1+0xc], R0 ;  /* 0x00000c0001007387 */ /* 0x0081e80000100800 */
[----:B0-----:R-:W3:Y:S04]  /*36bd0*/  LDL R0, [R1+0x2314] ;  /* 0x0023140001007983 */ /* 0x001ee80000100800 */
        /* <DEDUP_REMOVED lines=19> */
[----:B---3--:R0:W-:Y:S04]  /*36d10*/  STL [R1], R3 ;  /* 0x0000000301007387 */ /* 0x0081e80000100800 */
[----:B0-----:R-:W3:Y:S04]  /*36d20*/  LDL.LU R3, [R1+0x46a8] ;  /* 0x0046a80001037983 */ /* 0x001ee80000300800 */
[----:B------:R-:W2:Y:S04]  /*36d30*/  LDL R4, [R1+0x2318] ;  /* 0x0023180001047983 */ /* 0x000ea80000100800 */
[----:B------:R-:W2:Y:S01]  /*36d40*/  LDL R5, [R1+0x231c] ;  /* 0x00231c0001057983 */ /* 0x000ea20000100800 */
[----:B------:R-:W-:-:S02]  /*36d50*/  PRMT R61, RZ, 0x7610, R61 ;  /* 0x00007610ff3d7816 */ /* 0x000fc4000000003d */
[----:B--2---:R-:W-:-:S04]  /*36d60*/  @P2 LOP3.LUT R5, R5, R4, RZ, 0x3c, !PT ;  /* 0x0000000405052212 */ /* 0x004fc800078e3cff */
[----:B------:R-:W-:-:S04]  /*36d70*/  @P2 LOP3.LUT R4, R5, R4, RZ, 0x3c, !PT ;  /* 0x0000000405042212 */ /* 0x000fc800078e3cff */
[----:B------:R-:W-:-:S05]  /*36d80*/  @P2 LOP3.LUT R5, R5, R4, RZ, 0x3c, !PT ;  /* 0x0000000405052212 */ /* 0x000fca00078e3cff */
[----:B------:R0:W2:Y:S04]  /*36d90*/  @P2 LDG.E.U8 R61, desc[UR44][R4.64] ;  /* 0x0000002c043d2981 */ /* 0x0000a8000c1e1100 */
[----:B------:R-:W4:Y:S01]  /*36da0*/  LDL R5, [R1+0x2310] ;  /* 0x0023100001057983 */ /* 0x000f220000100800 */
[----:B------:R-:W-:Y:S01]  /*36db0*/  PRMT R60, RZ, 0x7610, R60 ;  /* 0x00007610ff3c7816 */ /* 0x000fe2000000003c */
[----:B0-----:R-:W-:Y:S02]  /*36dc0*/  @P2 IMAD.MOV.U32 R4, RZ, RZ, R0 ;  /* 0x000000ffff042224 */ /* 0x001fe400078e0000 */
[----:B--2---:R0:W-:Y:S01]  /*36dd0*/  STL [R1+0x468c], R61 ;  /* 0x00468c3d01007387 */ /* 0x0041e20000100800 */
[----:B------:R-:W-:-:S03]  /*36de0*/  PRMT R59, RZ, 0x7610, R59 ;  /* 0x00007610ff3b7816 */ /* 0x000fc6000000003b */
[----:B------:R-:W2:Y:S04]  /*36df0*/  LDL R0, [R1+0x2294] ;  /* 0x0022940001007983 */ /* 0x000ea80000100800 */
[----:B0-----:R-:W3:Y:S04]  /*36e00*/  LDL R61, [R1+0x230c] ;  /* 0x00230c00013d7983 */ /* 0x001ee80000100800 */
[----:B----4-:R3:W4:Y:S04]  /*36e10*/  @P2 LDG.E.U8 R60, desc[UR44][R4.64] ;  /* 0x0000002c043c2981 */ /* 0x010728000c1e1100 */
[----:B------:R-:W2:Y:S01]  /*36e20*/  LDL R5, [R1+0x2308] ;  /* 0x0023080001057983 */ /* 0x000ea20000100800 */
[----:B---3--:R-:W-:-:S03]  /*36e30*/  @P2 IMAD.MOV.U32 R4, RZ, RZ, R61 ;  /* 0x000000ffff042224 */ /* 0x008fc600078e003d */
[----:B----4-:R0:W-:Y:S01]  /*36e40*/  STL [R1+0x4690], R60 ;  /* 0x0046903c01007387 */ /* 0x0101e20000100800 */
[----:B------:R-:W-:-:S03]  /*36e50*/  PRMT R58, RZ, 0x7610, R58 ;  /* 0x00007610ff3a7816 */ /* 0x000fc6000000003a */
[----:B------:R-:W3:Y:S04]  /*36e60*/  LDL R61, [R1+0x2288] ;  /* 0x00228800013d7983 */ /* 0x000ee80000100800 */
[----:B--2---:R1:W2:Y:S04]  /*36e70*/  @P2 LDG.E.U8 R59, desc[UR44][R4.64] ;  /* 0x0000002c043b2981 */ /* 0x0042a8000c1e1100 */
[----:B0-----:R-:W4:Y:S04]  /*36e80*/  LDL R60, [R1+0x228c] ;  /* 0x00228c00013c7983 */ /* 0x001f280000100800 */
[----:B------:R-:W1:Y:S04]  /*36e90*/  LDL R4, [R1+0x2300] ;  /* 0x0023000001047983 */ /* 0x000e680000100800 */
[----:B------:R-:W1:Y:S02]  /*36ea0*/  LDL R5, [R1+0x2304] ;  /* 0x0023040001057983 */ /* 0x000e640000100800 */
[----:B-1----:R-:W-:-:S04]  /*36eb0*/  @P2 LOP3.LUT R5, R5, R4, RZ, 0x3c, !PT ;  /* 0x0000000405052212 */ /* 0x002fc800078e3cff */
[----:B------:R-:W-:-:S04]  /*36ec0*/  @P2 LOP3.LUT R4, R5, R4, RZ, 0x3c, !PT ;  /* 0x0000000405042212 */ /* 0x000fc800078e3cff */
[----:B------:R-:W-:Y:S01]  /*36ed0*/  @P2 LOP3.LUT R5, R5, R4, RZ, 0x3c, !PT ;  /* 0x0000000405052212 */ /* 0x000fe200078e3cff */
[----:B--2---:R0:W-:Y:S04]  /*36ee0*/  STL [R1+0x4694], R59 ;  /* 0x0046943b01007387 */ /* 0x0041e80000100800 */
[----:B------:R1:W2:Y:S04]  /*36ef0*/  @P2 LDG.E.U8 R58, desc[UR44][R4.64] ;  /* 0x0000002c043a2981 */ /* 0x0002a8000c1e1100 */
[----:B0-----:R-:W3:Y:S04]  /*36f00*/  LDL R59, [R1+0x2290] ;  /* 0x00229000013b7983 */ /* 0x001ee80000100800 */
[----:B------:R-:W1:Y:S04]  /*36f10*/  LDL R4, [R1+0x2298] ;  /* 0x0022980001047983 */ /* 0x000e680000100800 */
[----:B------:R-:W1:Y:S01]  /*36f20*/  LDL R5, [R1+0x229c] ;  /* 0x00229c0001057983 */ /* 0x000e620000100800 */
[----:B------:R-:W-:-:S02]  /*36f30*/  ISETP.GT.AND P1, PT, R2, 0x35, PT ;  /* 0x000000350200780c */ /* 0x000fc40003f24270 */
[----:B------:R-:W-:Y:S02]  /*36f40*/  PRMT R57, RZ, 0x7610, R57 ;  /* 0x00007610ff397816 */ /* 0x000fe40000000039 */
[----:B------:R-:W-:Y:S02]  /*36f50*/  PRMT R56, RZ, 0x7610, R56 ;  /* 0x00007610ff387816 */ /* 0x000fe40000000038 */
[----:B------:R-:W-:-:S07]  /*36f60*/  PRMT R55, RZ, 0x7610, R55 ;  /* 0x00007610ff377816 */ /* 0x000fce0000000037 */
[----:B-1----:R-:W-:-:S04]  /*36f70*/  @P1 LOP3.LUT R5, R5, R4, RZ, 0x3c, !PT ;  /* 0x0000000405051212 */ /* 0x002fc800078e3cff */
[----:B------:R-:W-:-:S04]  /*36f80*/  @P1 LOP3.LUT R4, R5, R4, RZ, 0x3c, !PT ;  /* 0x0000000405041212 */ /* 0x000fc800078e3cff */
[----:B------:R-:W-:-:S05]  /*36f90*/  @P1 LOP3.LUT R5, R5, R4, RZ, 0x3c, !PT ;  /* 0x0000000405051212 */ /* 0x000fca00078e3cff */
[----:B------:R0:W2:Y:S02]  /*36fa0*/  @P1 LDG.E.U8 R57, desc[UR44][R4.64] ;  /* 0x0000002c04391981 */ /* 0x0000a4000c1e1100 */
[----:B0-----:R-:W-:Y:S02]  /*36fb0*/  @P1 IMAD.MOV.U32 R4, RZ, RZ, R0 ;  /* 0x000000ffff041224 */ /* 0x001fe400078e0000 */
[----:B---3--:R-:W-:-:S05]  /*36fc0*/  @P1 IMAD.MOV.U32 R5, RZ, RZ, R59 ;  /* 0x000000ffff051224 */ /* 0x008fca00078e003b */
[----:B------:R4:W3:Y:S02]  /*36fd0*/  @P1 LDG.E.U8 R56, desc[UR44][R4.64] ;  /* 0x0000002c04381981 */ /* 0x0008e4000c1e1100 */
[----:B----4-:R-:W-:Y:S02]  /*36fe0*/  @P1 IMAD.MOV.U32 R4, RZ, RZ, R60 ;  /* 0x000000ffff041224 */ /* 0x010fe400078e003c */
[----:B------:R-:W-:-:S05]  /*36ff0*/  @P1 IMAD.MOV.U32 R5, RZ, RZ, R61 ;  /* 0x000000ffff051224 */ /* 0x000fca00078e003d */
[----:B------:R-:W4:Y:S04]  /*37000*/  @P1 LDG.E.U8 R55, desc[UR44][R4.64] ;  /* 0x0000002c04371981 */ /* 0x000f28000c1e1100 */
[----:B--2---:R-:W-:Y:S04]  /*37010*/  STL [R1+0x4698], R58 ;  /* 0x0046983a01007387 */ /* 0x004fe80000100800 */
[----:B------:R0:W-:Y:S04]  /*37020*/  STL [R1+0x469c], R57 ;  /* 0x00469c3901007387 */ /* 0x0001e80000100800 */
[----:B------:R-:W2:Y:S04]  /*37030*/  LDL R0, [R1+0x221c] ;  /* 0x00221c0001007983 */ /* 0x000ea80000100800 */
[----:B0-----:R-:W2:Y:S04]  /*37040*/  LDL R57, [R1+0x2284] ;  /* 0x0022840001397983 */ /* 0x001ea80000100800 */
[----:B---3--:R0:W-:Y:S04]  /*37050*/  STL [R1+0x46a0], R56 ;  /* 0x0046a03801007387 */ /* 0x0081e80000100800 */
[----:B------:R-:W3:Y:S04]  /*37060*/  LDL R61, [R1+0x2210] ;  /* 0x00221000013d7983 */ /* 0x000ee80000100800 */
[----:B------:R-:W3:Y:S04]  /*37070*/  LDL R60, [R1+0x2214] ;  /* 0x00221400013c7983 */ /* 0x000ee80000100800 */
[----:B------:R-:W3:Y:S04]  /*37080*/  LDL R59, [R1+0x2208] ;  /* 0x00220800013b7983 */ /* 0x000ee80000100800 */
[----:B------:R-:W3:Y:S04]  /*37090*/  LDL R58, [R1+0x220c] ;  /* 0x00220c00013a7983 */ /* 0x000ee80000100800 */
[----:B0-----:R-:W3:Y:S04]  /*370a0*/  LDL R56, [R1+0x2280] ;  /* 0x0022800001387983 */ /* 0x001ee80000100800 */
[----:B----4-:R0:W-:Y:S04]  /*370b0*/  STL [R1+0x46a4], R55 ;  /* 0x0046a43701007387 */ /* 0x0101e80000100800 */
[----:B0-----:R-:W4:Y:S01]  /*370c0*/  LDL R55, [R1+0x2218] ;  /* 0x0022180001377983 */ /* 0x001f220000100800 */
[----:B------:R-:W-:-:S02]  /*370d0*/  ISETP.GT.AND P2, PT, R2, 0x39, PT ;  /* 0x000000390200780c */ /* 0x000fc40003f44270 */
[----:B------:R-:W-:Y:S01]  /*370e0*/  PRMT R54, RZ, 0x7610, R54 ;  /* 0x00007610ff367816 */ /* 0x000fe20000000036 */
[----:B--2---:R-:W-:Y:S02]  /*370f0*/  @P1 IMAD.MOV.U32 R4, RZ, RZ, R57 ;  /* 0x000000ffff041224 */ /* 0x004fe400078e0039 */
[----:B------:R-:W2:Y:S01]  /*37100*/  LDL R57, [R1+0x2200] ;  /* 0x0022000001397983 */ /* 0x000ea20000100800 */
[----:B---3--:R-:W-:-:S03]  /*37110*/  @P1 IMAD.MOV.U32 R5, RZ, RZ, R56 ;  /* 0x000000ffff051224 */ /* 0x008fc600078e0038 */
[----:B------:R-:W3:Y:S04]  /*37120*/  LDL R56, [R1+0x2204] ;  /* 0x0022040001387983 */ /* 0x000ee80000100800 */
[----:B------:R0:W3:Y:S02]  /*37130*/  @P1 LDG.E.U8 R54, desc[UR44][R4.64] ;  /* 0x0000002c04361981 */ /* 0x0000e4000c1e1100 */
[----:B0-----:R-:W-:Y:S02]  /*37140*/  @P2 IMAD.MOV.U32 R4, RZ, RZ, R0 ;  /* 0x000000ffff042224 */ /* 0x001fe400078e0000 */
[----:B------:R-:W3:Y:S01]  /*37150*/  LDL R0, [R1+0x219c] ;  /* 0x00219c0001007983 */ /* 0x000ee20000100800 */
[----:B----4-:R-:W-:-:S03]  /*37160*/  @P2 IMAD.MOV.U32 R5, RZ, RZ, R55 ;  /* 0x000000ffff052224 */ /* 0x010fc600078e0037 */
[----:B------:R-:W4:Y:S01]  /*37170*/  LDL R55, [R1+0x2198] ;  /* 0x0021980001377983 */ /* 0x000f220000100800 */
[----:B------:R-:W-:Y:S02]  /*37180*/  PRMT R53, RZ, 0x7610, R53 ;  /* 0x00007610ff357816 */ /* 0x000fe40000000035 */
[----:B------:R-:W-:-:S04]  /*37190*/  PRMT R52, RZ, 0x7610, R52 ;  /* 0x00007610ff347816 */ /* 0x000fc80000000034 */
[----:B------:R0:W4:Y:S01]  /*371a0*/  @P2 LDG.E.U8 R53, desc[UR44][R4.64] ;  /* 0x0000002c04352981 */ /* 0x000122000c1e1100 */
[----:B------:R-:W-:Y:S02]  /*371b0*/  ISETP.GT.AND P3, PT, R2, 0x3d, PT ;  /* 0x0000003d0200780c */ /* 0x000fe40003f64270 */
[----:B------:R-:W-:Y:S01]  /*371c0*/  PRMT R51, RZ, 0x7610, R51 ;  /* 0x00007610ff337816 */ /* 0x000fe20000000033 */
[----:B0-----:R-:W-:Y:S02]  /*371d0*/  @P2 IMAD.MOV.U32 R4, RZ, RZ, R60 ;  /* 0x000000ffff042224 */ /* 0x001fe400078e003c */
[----:B------:R-:W-:Y:S01]  /*371e0*/  @P2 IMAD.MOV.U32 R5, RZ, RZ, R61 ;  /* 0x000000ffff052224 */ /* 0x000fe200078e003d */
[----:B------:R-:W4:Y:S04]  /*371f0*/  LDL R60, [R1+0x2194] ;  /* 0x00219400013c7983 */ /* 0x000f280000100800 */
[----:B------:R-:W4:Y:S04]  /*37200*/  LDL R61, [R1+0x2190] ;  /* 0x00219000013d7983 */ /* 0x000f280000100800 */
[----:B------:R0:W4:Y:S01]  /*37210*/  @P2 LDG.E.U8 R52, desc[UR44][R4.64] ;  /* 0x0000002c04342981 */ /* 0x000122000c1e1100 */
[----:B------:R-:W-:Y:S01]  /*37220*/  PRMT R50, RZ, 0x7610, R50 ;  /* 0x00007610ff327816 */ /* 0x000fe20000000032 */
[----:B0-----:R-:W-:-:S02]  /*37230*/  @P2 IMAD.MOV.U32 R4, RZ, RZ, R58 ;  /* 0x000000ffff042224 */ /* 0x001fc400078e003a */
[----:B------:R-:W-:Y:S01]  /*37240*/  @P2 IMAD.MOV.U32 R5, RZ, RZ, R59 ;  /* 0x000000ffff052224 */ /* 0x000fe200078e003b */
[----:B------:R-:W4:Y:S04]  /*37250*/  LDL R58, [R1+0x218c] ;  /* 0x00218c00013a7983 */ /* 0x000f280000100800 */
[----:B------:R-:W4:Y:S04]  /*37260*/  LDL R59, [R1+0x2188] ;  /* 0x00218800013b7983 */ /* 0x000f280000100800 */
[----:B------:R2:W4:Y:S02]  /*37270*/  @P2 LDG.E.U8 R51, desc[UR44][R4.64] ;  /* 0x0000002c04332981 */ /* 0x000524000c1e1100 */
[----:B--2---:R-:W-:-:S02]  /*37280*/  @P2 IMAD.MOV.U32 R5, RZ, RZ, R57 ;  /* 0x000000ffff052224 */ /* 0x004fc400078e0039 */
[----:B------:R-:W2:Y:S01]  /*37290*/  LDL R57, [R1+0x2180] ;  /* 0x0021800001397983 */ /* 0x000ea20000100800 */
[----:B---3--:R-:W-:-:S03]  /*372a0*/  @P2 IMAD.MOV.U32 R4, RZ, RZ, R56 ;  /* 0x000000ffff042224 */ /* 0x008fc600078e0038 */
[----:B------:R-:W3:Y:S04]  /*372b0*/  LDL R56, [R1+0x2184] ;  /* 0x0021840001387983 */ /* 0x000ee80000100800 */
[----:B------:R0:W3:Y:S02]  /*372c0*/  @P2 LDG.E.U8 R50, desc[UR44][R4.64] ;  /* 0x0000002c04322981 */ /* 0x0000e4000c1e1100 */
[----:B0-----:R-:W-:Y:S02]  /*372d0*/  @P3 IMAD.MOV.U32 R4, RZ, RZ, R0 ;  /* 0x000000ffff043224 */ /* 0x001fe400078e0000 */
[----:B----4-:R-:W-:Y:S01]  /*372e0*/  @P3 IMAD.MOV.U32 R5, RZ, RZ, R55 ;  /* 0x000000ffff053224 */ /* 0x010fe200078e0037 */
[----:B------:R-:W4:Y:S04]  /*372f0*/  LDL R0, [R1+0x237c] ;  /* 0x00237c0001007983 */ /* 0x000f280000100800 */
[----:B------:R-:W4:Y:S01]  /*37300*/  LDL R55, [R1+0x2378] ;  /* 0x0023780001377983 */ /* 0x000f220000100800 */
[----:B------:R-:W-:-:S02]  /*37310*/  PRMT R49, RZ, 0x7610, R49 ;  /* 0x00007610ff317816 */ /* 0x000fc40000000031 */
[----:B------:R-:W-:-:S04]  /*37320*/  PRMT R48, RZ, 0x7610, R48 ;  /* 0x00007610ff307816 */ /* 0x000fc80000000030 */
[----:B------:R0:W4:Y:S01]  /*37330*/  @P3 LDG.E.U8 R49, desc[UR44][R4.64] ;  /* 0x0000002c04313981 */ /* 0x000122000c1e1100 */
[----:B------:R-:W-:Y:S02]  /*37340*/  ISETP.GT.AND P1, PT, R2, 0x2e, PT ;  /* 0x0000002e0200780c */ /* 0x000fe40003f24270 */
[----:B------:R-:W-:Y:S01]  /*37350*/  PRMT R47, RZ, 0x7610, R47 ;  /* 0x00007610ff2f7816 */ /* 0x000fe2000000002f */
[----:B0-----:R-:W-:Y:S02]  /*37360*/  @P3 IMAD.MOV.U32 R4, RZ, RZ, R60 ;  /* 0x000000ffff043224 */ /* 0x001fe400078e003c */
[----:B------:R-:W-:Y:S01]  /*37370*/  @P3 IMAD.MOV.U32 R5, RZ, RZ, R61 ;  /* 0x000000ffff053224 */ /* 0x000fe200078e003d */
[----:B------:R-:W-:Y:S02]  /*37380*/  PRMT R46, RZ, 0x7610, R46 ;  /* 0x00007610ff2e7816 */ /* 0x000fe4000000002e */
[----:B------:R-:W-:Y:S01]  /*37390*/  PRMT R45, RZ, 0x7610, R45 ;  /* 0x00007610ff2d7816 */ /* 0x000fe2000000002d */
[----:B------:R-:W4:Y:S04]  /*373a0*/  LDL R60, [R1+0x2370] ;  /* 0x00237000013c7983 */ /* 0x000f280000100800 */
[----:B------:R0:W4:Y:S04]  /*373b0*/  @P3 LDG.E.U8 R48, desc[UR44][R4.64] ;  /* 0x0000002c04303981 */ /* 0x000128000c1e1100 */
[----:B------:R-:W4:Y:S01]  /*373c0*/  LDL R61, [R1+0x2368] ;  /* 0x00236800013d7983 */ /* 0x000f220000100800 */
        /* <DEDUP_REMOVED lines=9> */
[----:B------:R4:W2:Y:S02]  /*37460*/  @P3 LDG.E.U8 R46, desc[UR44][R4.64] ;  /* 0x0000002c042e3981 */ /* 0x0008a4000c1e1100 */
[----:B----4-:R-:W-:Y:S02]  /*37470*/  @P1 IMAD.MOV.U32 R4, RZ, RZ, R0 ;  /* 0x000000ffff041224 */ /* 0x010fe400078e0000 */
[----:B------:R-:W-:Y:S01]  /*37480*/  @P1 IMAD.MOV.U32 R5, RZ, RZ, R55 ;  /* 0x000000ffff051224 */ /* 0x000fe200078e0037 */
[----:B------:R-:W4:Y:S04]  /*37490*/  LDL R0, [R1+0x22fc] ;  /* 0x0022fc0001007983 */ /* 0x000f280000100800 */
[----:B------:R-:W4:Y:S04]  /*374a0*/  LDL R55, [R1+0x22f8] ;  /* 0x0022f80001377983 */ /* 0x000f280000100800 */
[----:B------:R0:W3:Y:S02]  /*374b0*/  @P1 LDG.E.U8 R45, desc[UR44][R4.64] ;  /* 0x0000002c042d1981 */ /* 0x0000e4000c1e1100 */
[----:B0-----:R-:W-:-:S02]  /*374c0*/  @P1 IMAD.MOV.U32 R5, RZ, RZ, R60 ;  /* 0x000000ffff051224 */ /* 0x001fc400078e003c */
[----:B------:R-:W-:Y:S01]  /*374d0*/  @P1 IMAD.MOV.U32 R4, RZ, RZ, R59 ;  /* 0x000000ffff041224 */ /* 0x000fe200078e003b */
[----:B---3--:R0:W-:Y:S04]  /*374e0*/  STL [R1+0x4688], R45 ;  /* 0x0046882d01007387 */ /* 0x0081e80000100800 */
[----:B------:R-:W3:Y:S04]  /*374f0*/  LDL R60, [R1+0x22f0] ;  /* 0x0022f000013c7983 */ /* 0x000ee80000100800 */
[----:B------:R-:W3:Y:S01]  /*37500*/  LDL R59, [R1+0x22f4] ;  /* 0x0022f400013b7983 */ /* 0x000ee20000100800 */
[----:B------:R-:W-:-:S02]  /*37510*/  PRMT R44, RZ, 0x7610, R44 ;  /* 0x00007610ff2c7816 */ /* 0x000fc4000000002c */
[----:B------:R-:W-:Y:S02]  /*37520*/  ISETP.GT.AND P2, PT, R2, 0x32, PT ;  /* 0x000000320200780c */ /* 0x000fe40003f44270 */
[----:B------:R-:W-:Y:S02]  /*37530*/  PRMT R43, RZ, 0x7610, R43 ;  /* 0x00007610ff2b7816 */ /* 0x000fe4000000002b */
[----:B------:R1:W3:Y:S04]  /*37540*/  @P1 LDG.E.U8 R44, desc[UR44][R4.64] ;  /* 0x0000002c042c1981 */ /* 0x0002e8000c1e1100 */
[----:B0-----:R-:W3:Y:S01]  /*37550*/  LDL R45, [R1+0x22ec] ;  /* 0x0022ec00012d7983 */ /* 0x001ee20000100800 */
[----:B------:R-:W-:Y:S01]  /*37560*/  PRMT R42, RZ, 0x7610, R42 ;  /* 0x00007610ff2a7816 */ /* 0x000fe2000000002a */
[----:B-1----:R-:W-:-:S02]  /*37570*/  @P1 IMAD.MOV.U32 R4, RZ, RZ, R58 ;  /* 0x000000ffff041224 */ /* 0x002fc400078e003a */
[----:B------:R-:W-:Y:S01]  /*37580*/  @P1 IMAD.MOV.U32 R5, RZ, RZ, R61 ;  /* 0x000000ffff051224 */ /* 0x000fe200078e003d */
[----:B------:R-:W3:Y:S04]  /*37590*/  LDL R58, [R1+0x22e8] ;  /* 0x0022e800013a7983 */ /* 0x000ee80000100800 */
[----:B------:R0:W3:Y:S01]  /*375a0*/  @P1 LDG.E.U8 R43, desc[UR44][R4.64] ;  /* 0x0000002c042b1981 */ /* 0x0000e2000c1e1100 */
[----:B------:R-:W-:Y:S01]  /*375b0*/  PRMT R41, RZ, 0x7610, R41 ;  /* 0x00007610ff297816 */ /* 0x000fe20000000029 */
[----:B0-----:R-:W-:Y:S02]  /*375c0*/  @P1 IMAD.MOV.U32 R4, RZ, RZ, R56 ;  /* 0x000000ffff041224 */ /* 0x001fe400078e0038 */
[----:B--2---:R-:W-:Y:S01]  /*375d0*/  @P1 IMAD.MOV.U32 R5, RZ, RZ, R57 ;  /* 0x000000ffff051224 */ /* 0x004fe200078e0039 */
[----:B------:R-:W2:Y:S04]  /*375e0*/  LDL R56, [R1+0x22e4] ;  /* 0x0022e40001387983 */ /* 0x000ea80000100800 */
[----:B------:R-:W2:Y:S04]  /*375f0*/  LDL R57, [R1+0x22e0] ;  /* 0x0022e00001397983 */ /* 0x000ea80000100800 */
[----:B------:R4:W2:Y:S02]  /*37600*/  @P1 LDG.E.U8 R42, desc[UR44][R4.64] ;  /* 0x0000002c042a1981 */ /* 0x0008a4000c1e1100 */
[----:B----4-:R-:W-:-:S02]  /*37610*/  @P2 IMAD.MOV.U32 R4, RZ, RZ, R0 ;  /* 0x000000ffff042224 */ /* 0x010fc400078e0000 */
[----:B------:R-:W-:Y:S01]  /*37620*/  @P2 IMAD.MOV.U32 R5, RZ, RZ, R55 ;  /* 0x000000ffff052224 */ /* 0x000fe200078e0037 */
[----:B------:R-:W4:Y:S04]  /*37630*/  LDL R0, [R1+0x227c] ;  /* 0x00227c0001007983 */ /* 0x000f280000100800 */
[----:B------:R-:W4:Y:S04]  /*37640*/  LDL R55, [R1+0x2278] ;  /* 0x0022780001377983 */ /* 0x000f280000100800 */
[----:B------:R3:W4:Y:S02]  /*37650*/  @P2 LDG.E.U8 R41, desc[UR44][R4.64] ;  /* 0x0000002c04292981 */ /* 0x000724000c1e1100 */
[----:B---3--:R-:W-:-:S02]  /*37660*/  @P2 IMAD.MOV.U32 R5, RZ, RZ, R60 ;  /* 0x000000ffff052224 */ /* 0x008fc400078e003c */
[----:B------:R-:W-:Y:S01]  /*37670*/  @P2 IMAD.MOV.U32 R4, RZ, RZ, R59 ;  /* 0x000000ffff042224 */ /* 0x000fe200078e003b */
[----:B------:R-:W3:Y:S04]  /*37680*/  LDL R60, [R1+0x2270] ;  /* 0x00227000013c7983 */ /* 0x000ee80000100800 */
[----:B------:R-:W3:Y:S01]  /*37690*/  LDL R59, [R1+0x2274] ;  /* 0x00227400013b7983 */ /* 0x000ee20000100800 */
[----:B------:R-:W-:Y:S02]  /*376a0*/  PRMT R40, RZ, 0x7610, R40 ;  /* 0x00007610ff287816 */ /* 0x000fe40000000028 */
[----:B------:R-:W-:Y:S02]  /*376b0*/  ISETP.GT.AND P1, PT, R2, 0x36, PT ;  /* 0x000000360200780c */ /* 0x000fe40003f24270 */
[----:B------:R-:W-:-:S02]  /*376c0*/  PRMT R39, RZ, 0x7610, R39 ;  /* 0x00007610ff277816 */ /* 0x000fc40000000027 */
[----:B------:R0:W3:Y:S01]  /*376d0*/  @P2 LDG.E.U8 R40, desc[UR44][R4.64] ;  /* 0x0000002c04282981 */ /* 0x0000e2000c1e1100 */
[----:B------:R-:W-:Y:S01]  /*376e0*/  PRMT R38, RZ, 0x7610, R38 ;  /* 0x00007610ff267816 */ /* 0x000fe20000000026 */
[----:B0-----:R-:W-:Y:S02]  /*376f0*/  @P2 IMAD.MOV.U32 R4, RZ, RZ, R45 ;  /* 0x000000ffff042224 */ /* 0x001fe400078e002d */
[----:B------:R-:W-:Y:S01]  /*37700*/  @P2 IMAD.MOV.U32 R5, RZ, RZ, R58 ;  /* 0x000000ffff052224 */ /* 0x000fe200078e003a */
[----:B------:R-:W3:Y:S04]  /*37710*/  LDL R45, [R1+0x226c] ;  /* 0x00226c00012d7983 */ /* 0x000ee80000100800 */
[----:B------:R-:W3:Y:S04]  /*37720*/  LDL R58, [R1+0x2268] ;  /* 0x00226800013a7983 */ /* 0x000ee80000100800 */
[----:B------:R2:W3:Y:S01]  /*37730*/  @P2 LDG.E.U8 R39, desc[UR44][R4.64] ;  /* 0x0000002c04272981 */ /* 0x0004e2000c1e1100 */
[----:B------:R-:W-:Y:S01]  /*37740*/  PRMT R37, RZ, 0x7610, R37 ;  /* 0x00007610ff257816 */ /* 0x000fe20000000025 */
[----:B--2---:R-:W-:-:S02]  /*37750*/  @P2 IMAD.MOV.U32 R4, RZ, RZ, R56 ;  /* 0x000000ffff042224 */ /* 0x004fc400078e0038 */
[----:B------:R-:W-:Y:S01]  /*37760*/  @P2 IMAD.MOV.U32 R5, RZ, RZ, R57 ;  /* 0x000000ffff052224 */ /* 0x000fe200078e0039 */
        /* <DEDUP_REMOVED lines=63> */
[----:B------:R-:W-:-:S04]  /*37b60*/  PRMT R27, RZ, 0x7610, R27 ;  /* 0x00007610ff1b7816 */ /* 0x000fc8000000001b */
[----:B------:R0:W3:Y:S01]  /*37b70*/  @P3 LDG.E.U8 R28, desc[UR44][R4.64] ;  /* 0x0000002c041c3981 */ /* 0x0000e2000c1e1100 */
[----:B------:R-:W-:Y:S02]  /*37b80*/  ISETP.GT.AND P1, PT, R2, 0x2f, PT ;  /* 0x0000002f0200780c */ /* 0x000fe40003f24270 */
[----:B------:R-:W-:Y:S01]  /*37b90*/  PRMT R26, RZ, 0x7610, R26 ;  /* 0x00007610ff1a7816 */ /* 0x000fe2000000001a */
[----:B0-----:R-:W-:Y:S02]  /*37ba0*/  @P3 IMAD.MOV.U32 R4, RZ, RZ, R45 ;  /* 0x000000ffff043224 */ /* 0x001fe400078e002d */
[----:B------:R-:W-:Y:S01]  /*37bb0*/  @P3 IMAD.MOV.U32 R5, RZ, RZ, R58 ;  /* 0x000000ffff053224 */ /* 0x000fe200078e003a */
[----:B------:R-:W-:Y:S02]  /*37bc0*/  PRMT R25, RZ, 0x7610, R25 ;  /* 0x00007610ff197816 */ /* 0x000fe40000000019 */
[----:B------:R-:W-:Y:S01]  /*37bd0*/  PRMT R24, RZ, 0x7610, R24 ;  /* 0x00007610ff187816 */ /* 0x000fe20000000018 */
[----:B------:R-:W3:Y:S04]  /*37be0*/  LDL R58, [R1+0x2350] ;  /* 0x00235000013a7983 */ /* 0x000ee80000100800 */
[----:B------:R2:W3:Y:S04]  /*37bf0*/  @P3 LDG.E.U8 R27, desc[UR44][R4.64] ;  /* 0x0000002c041b3981 */ /* 0x0004e8000c1e1100 */
[----:B------:R-:W3:Y:S01]  /*37c00*/  LDL R45, [R1+0x2354] ;  /* 0x00235400012d7983 */ /* 0x000ee20000100800 */
        /* <DEDUP_REMOVED lines=9> */
[----:B------:R3:W2:Y:S02]  /*37ca0*/  @P0 LDG.E.U8 R25, desc[UR44][R4.64] ;  /* 0x0000002c04190981 */ /* 0x0006a4000c1e1100 */
[----:B---3--:R-:W-:-:S02]  /*37cb0*/  @P1 IMAD.MOV.U32 R5, RZ, RZ, R60 ;  /* 0x000000ffff051224 */ /* 0x008fc400078e003c */
[----:B------:R-:W-:-:S05]  /*37cc0*/  @P1 IMAD.MOV.U32 R4, RZ, RZ, R59 ;  /* 0x000000ffff041224 */ /* 0x000fca00078e003b */
[----:B------:R0:W3:Y:S01]  /*37cd0*/  @P1 LDG.E.U8 R24, desc[UR44][R4.64] ;  /* 0x0000002c04181981 */ /* 0x0000e2000c1e1100 */
[----:B------:R-:W-:Y:S01]  /*37ce0*/  PRMT R23, RZ, 0x7610, R23 ;  /* 0x00007610ff177816 */ /* 0x000fe20000000017 */
[----:B0-----:R-:W-:Y:S02]  /*37cf0*/  @P1 IMAD.MOV.U32 R5, RZ, RZ, R58 ;  /* 0x000000ffff051224 */ /* 0x001fe400078e003a */
[----:B------:R-:W-:-:S05]  /*37d00*/  @P1 IMAD.MOV.U32 R4, RZ, RZ, R45 ;  /* 0x000000ffff041224 */ /* 0x000fca00078e002d */
[----:B------:R0:W4:Y:S04]  /*37d10*/  @P1 LDG.E.U8 R23, desc[UR44][R4.64] ;  /* 0x0000002c04171981 */ /* 0x000128000c1e1100 */
[----:B--2---:R1:W-:Y:S04]  /*37d20*/  STL [R1+0x4610], R25 ;  /* 0x0046101901007387 */ /* 0x0043e80000100800 */
[----:B---3--:R2:W-:Y:S04]  /*37d30*/  STL [R1+0x4614], R24 ;  /* 0x0046141801007387 */ /* 0x0085e80000100800 */
[----:B------:R-:W3:Y:S04]  /*37d40*/  LDL R45, [R1+0x22d8] ;  /* 0x0022d800012d7983 */ /* 0x000ee80000100800 */
[----:B-1----:R-:W3:Y:S01]  /*37d50*/  LDL R25, [R1+0x22dc] ;  /* 0x0022dc0001197983 */ /* 0x002ee20000100800 */
[----:B------:R-:W-:-:S02]  /*37d60*/  ISETP.GT.AND P0, PT, R2, 0x33, PT ;  /* 0x000000330200780c */ /* 0x000fc40003f04270 */
[----:B------:R-:W-:Y:S01]  /*37d70*/  PRMT R22, RZ, 0x7610, R22 ;  /* 0x00007610ff167816 */ /* 0x000fe20000000016 */
[----:B0-----:R-:W-:Y:S02]  /*37d80*/  @P1 IMAD.MOV.U32 R4, RZ, RZ, R56 ;  /* 0x000000ffff041224 */ /* 0x001fe400078e0038 */
[----:B------:R-:W-:Y:S01]  /*37d90*/  @P1 IMAD.MOV.U32 R5, RZ, RZ, R57 ;  /* 0x000000ffff051224 */ /* 0x000fe200078e0039 */
[----:B------:R-:W-:-:S04]  /*37da0*/  PRMT R21, RZ, 0x7610, R21 ;  /* 0x00007610ff157816 */ /* 0x000fc80000000015 */
[----:B------:R4:W3:Y:S01]  /*37db0*/  @P1 LDG.E.U8 R22, desc[UR44][R4.64] ;  /* 0x0000002c04161981 */ /* 0x0008e2000c1e1100 */
[----:B------:R-:W-:Y:S01]  /*37dc0*/  PRMT R20, RZ, 0x7610, R20 ;  /* 0x00007610ff147816 */ /* 0x000fe20000000014 */
[----:B----4-:R-:W-:Y:S02]  /*37dd0*/  @P1 IMAD.MOV.U32 R4, RZ, RZ, R0 ;  /* 0x000000ffff041224 */ /* 0x010fe400078e0000 */
[----:B------:R-:W-:-:S05]  /*37de0*/  @P1 IMAD.MOV.U32 R5, RZ, RZ, R55 ;  /* 0x000000ffff051224 */ /* 0x000fca00078e0037 */
[----:B------:R3:W4:Y:S04]  /*37df0*/  @P1 LDG.E.U8 R21, desc[UR44][R4.64] ;  /* 0x0000002c04151981 */ /* 0x000728000c1e1100 */
[----:B------:R0:W-:Y:S04]  /*37e00*/  STL [R1+0x4618], R23 ;  /* 0x0046181701007387 */ /* 0x0001e80000100800 */
[----:B--2---:R-:W2:Y:S04]  /*37e10*/  LDL R24, [R1+0x22d0] ;  /* 0x0022d00001187983 */ /* 0x004ea80000100800 */
[----:B0-----:R-:W2:Y:S01]  /*37e20*/  LDL R23, [R1+0x22d4] ;  /* 0x0022d40001177983 */ /* 0x001ea20000100800 */
[----:B---3--:R-:W-:-:S02]  /*37e30*/  @P0 IMAD.MOV.U32 R5, RZ, RZ, R45 ;  /* 0x000000ffff050224 */ /* 0x008fc400078e002d */
[----:B------:R-:W-:-:S05]  /*37e40*/  @P0 IMAD.MOV.U32 R4, RZ, RZ, R25 ;  /* 0x000000ffff040224 */ /* 0x000fca00078e0019 */
[----:B------:R2:W3:Y:S04]  /*37e50*/  @P0 LDG.E.U8 R20, desc[UR44][R4.64] ;  /* 0x0000002c04140981 */ /* 0x0004e8000c1e1100 */
[----:B------:R0:W-:Y:S04]  /*37e60*/  STL [R1+0x461c], R22 ;  /* 0x00461c1601007387 */ /* 0x0001e80000100800 */
[----:B------:R-:W3:Y:S04]  /*37e70*/  LDL R0, [R1+0x22cc] ;  /* 0x0022cc0001007983 */ /* 0x000ee80000100800 */
[----:B0-----:R-:W3:Y:S04]  /*37e80*/  LDL R22, [R1+0x22c8] ;  /* 0x0022c80001167983 */ /* 0x001ee80000100800 */
[----:B----4-:R0:W-:Y:S04]  /*37e90*/  STL [R1+0x4620], R21 ;  /* 0x0046201501007387 */ /* 0x0101e80000100800 */
[----:B------:R-:W4:Y:S04]  /*37ea0*/  LDL R55, [R1+0x22c0] ;  /* 0x0022c00001377983 */ /* 0x000f280000100800 */
[----:B------:R-:W4:Y:S01]  /*37eb0*/  LDL R45, [R1+0x22c4] ;  /* 0x0022c400012d7983 */ /* 0x000f220000100800 */
[----:B--2---:R-:W-:Y:S01]  /*37ec0*/  @P0 IMAD.MOV.U32 R5, RZ, RZ, R24 ;  /* 0x000000ffff050224 */ /* 0x004fe200078e0018 */
[----:B------:R-:W-:Y:S01]  /*37ed0*/  PRMT R19, RZ, 0x7610, R19 ;  /* 0x00007610ff137816 */ /* 0x000fe20000000013 */
[----:B------:R-:W-:-:S05]  /*37ee0*/  @P0 IMAD.MOV.U32 R4, RZ, RZ, R23 ;  /* 0x000000ffff040224 */ /* 0x000fca00078e0017 */
[----:B------:R1:W2:Y:S04]  /*37ef0*/  @P0 LDG.E.U8 R19, desc[UR44][R4.64] ;  /* 0x0000002c04130981 */ /* 0x0002a8000c1e1100 */
[----:B---3--:R3:W-:Y:S04]  /*37f00*/  STL [R1+0x4624], R20 ;  /* 0x0046241401007387 */ /* 0x0087e80000100800 */
[----:B------:R-:W3:Y:S04]  /*37f10*/  LDL R25, [R1+0x2258] ;  /* 0x0022580001197983 */ /* 0x000ee80000100800 */
[----:B------:R-:W3:Y:S01]  /*37f20*/  LDL R24, [R1+0x225c] ;  /* 0x00225c0001187983 */ /* 0x000ee20000100800 */
[----:B------:R-:W-:-:S02]  /*37f30*/  ISETP.GT.AND P1, PT, R2, 0x37, PT ;  /* 0x000000370200780c */ /* 0x000fc40003f24270 */
[----:B------:R-:W-:Y:S01]  /*37f40*/  PRMT R18, RZ, 0x7610, R18 ;  /* 0x00007610ff127816 */ /* 0x000fe20000000012 */
[----:B-1----:R-:W-:Y:S01]  /*37f50*/  @P0 IMAD.MOV.U32 R4, RZ, RZ, R0 ;  /* 0x000000ffff040224 */ /* 0x002fe200078e0000 */
[----:B------:R-:W-:Y:S01]  /*37f60*/  PRMT R17, RZ, 0x7610, R17 ;  /* 0x00007610ff117816 */ /* 0x000fe20000000011 */
[----:B------:R-:W-:-:S05]  /*37f70*/  @P0 IMAD.MOV.U32 R5, RZ, RZ, R22 ;  /* 0x000000ffff050224 */ /* 0x000fca00078e0016 */
[----:B------:R4:W3:Y:S01]  /*37f80*/  @P0 LDG.E.U8 R18, desc[UR44][R4.64] ;  /* 0x0000002c04120981 */ /* 0x0008e2000c1e1100 */
[----:B------:R-:W-:Y:S01]  /*37f90*/  PRMT R16, RZ, 0x7610, R16 ;  /* 0x00007610ff107816 */ /* 0x000fe20000000010 */
[----:B----4-:R-:W-:Y:S02]  /*37fa0*/  @P0 IMAD.MOV.U32 R4, RZ, RZ, R45 ;  /* 0x000000ffff040224 */ /* 0x010fe400078e002d */
[----:B------:R-:W-:-:S05]  /*37fb0*/  @P0 IMAD.MOV.U32 R5, RZ, RZ, R55 ;  /* 0x000000ffff050224 */ /* 0x000fca00078e0037 */
[----:B------:R3:W4:Y:S04]  /*37fc0*/  @P0 LDG.E.U8 R17, desc[UR44][R4.64] ;  /* 0x0000002c04110981 */ /* 0x000728000c1e1100 */
[----:B--2---:R1:W-:Y:S04]  /*37fd0*/  STL [R1+0x4628], R19 ;  /* 0x0046281301007387 */ /* 0x0043e80000100800 */
[----:B------:R-:W2:Y:S04]  /*37fe0*/  LDL R23, [R1+0x2250] ;  /* 0x0022500001177983 */ /* 0x000ea80000100800 */
[----:B------:R-:W2:Y:S04]  /*37ff0*/  LDL R22, [R1+0x2254] ;  /* 0x0022540001167983 */ /* 0x000ea80000100800 */
[----:B0-----:R-:W2:Y:S04]  /*38000*/  LDL R21, [R1+0x2248] ;  /* 0x0022480001157983 */ /* 0x001ea80000100800 */
[----:B------:R-:W2:Y:S01]  /*38010*/  LDL R0, [R1+0x224c] ;  /* 0x00224c0001007983 */ /* 0x000ea20000100800 */
[----:B---3--:R-:W-:-:S02]  /*38020*/  @P1 IMAD.MOV.U32 R5, RZ, RZ, R25 ;  /* 0x000000ffff051224 */ /* 0x008fc400078e0019 */
[----:B------:R-:W-:-:S05]  /*38030*/  @P1 IMAD.MOV.U32 R4, RZ, RZ, R24 ;  /* 0x000000ffff041224 */ /* 0x000fca00078e0018 */
[----:B------:R2:W3:Y:S04]  /*38040*/  @P1 LDG.E.U8 R16, desc[UR44][R4.64] ;  /* 0x0000002c04101981 */ /* 0x0004e8000c1e1100 */
[----:B------:R0:W-:Y:S04]  /*38050*/  STL [R1+0x462c], R18 ;  /* 0x00462c1201007387 */ /* 0x0001e80000100800 */
[----:B------:R-:W3:Y:S04]  /*38060*/  LDL R20, [R1+0x2240] ;  /* 0x0022400001147983 */ /* 0x000ee80000100800 */
[----:B-1----:R-:W3:Y:S04]  /*38070*/  LDL R19, [R1+0x2244] ;  /* 0x0022440001137983 */ /* 0x002ee80000100800 */
[----:B----4-:R-:W-:Y:S01]  /*38080*/  STL [R1+0x4630], R17 ;  /* 0x0046301101007387 */ /* 0x010fe20000100800 */
[----:B------:R-:W-:Y:S01]  /*38090*/  PRMT R15, RZ, 0x7610, R15 ;  /* 0x00007610ff0f7816 */ /* 0x000fe2000000000f */
[----:B--2---:R-:W-:-:S02]  /*380a0*/  @P1 IMAD.MOV.U32 R5, RZ, RZ, R23 ;  /* 0x000000ffff051224 */ /* 0x004fc400078e0017 */
[----:B------:R-:W-:-:S05]  /*380b0*/  @P1 IMAD.MOV.U32 R4, RZ, RZ, R22 ;  /* 0x000000ffff041224 */ /* 0x000fca00078e0016 */
[----:B------:R1:W2:Y:S04]  /*380c0*/  @P1 LDG.E.U8 R15, desc[UR44][R4.64] ;  /* 0x0000002c040f1981 */ /* 0x0002a8000c1e1100 */
[----:B---3--:R3:W-:Y:S04]  /*380d0*/  STL [R1+0x4634], R16 ;  /* 0x0046341001007387 */ /* 0x0087e80000100800 */
[----:B0-----:R-:W4:Y:S04]  /*380e0*/  LDL R18, [R1+0x21d8] ;  /* 0x0021d80001127983 */ /* 0x001f280000100800 */
[----:B---3--:R-:W3:Y:S01]  /*380f0*/  LDL R16, [R1+0x21dc] ;  /* 0x0021dc0001107983 */ /* 0x008ee20000100800 */
[----:B------:R-:W-:Y:S01]  /*38100*/  PRMT R14, RZ, 0x7610, R14 ;  /* 0x00007610ff0e7816 */ /* 0x000fe2000000000e */
[----:B-1----:R-:W-:-:S02]  /*38110*/  @P1 IMAD.MOV.U32 R4, RZ, RZ, R0 ;  /* 0x000000ffff041224 */ /* 0x002fc400078e0000 */
[----:B------:R-:W-:-:S05]  /*38120*/  @P1 IMAD.MOV.U32 R5, RZ, RZ, R21 ;  /* 0x000000ffff051224 */ /* 0x000fca00078e0015 */
[----:B------:R0:W3:Y:S01]  /*38130*/  @P1 LDG.E.U8 R14, desc[UR44][R4.64] ;  /* 0x0000002c040e1981 */ /* 0x0000e2000c1e1100 */
[----:B------:R-:W-:Y:S02]  /*38140*/  ISETP.GT.AND P0, PT, R2, 0x3b, PT ;  /* 0x0000003b0200780c */ /* 0x000fe40003f04270 */
[----:B------:R-:W-:Y:S01]  /*38150*/  PRMT R13, RZ, 0x7610, R13 ;  /* 0x00007610ff0d7816 */ /* 0x000fe2000000000d */
[----:B0-----:R-:W-:Y:S02]  /*38160*/  @P1 IMAD.MOV.U32 R4, RZ, RZ, R19 ;  /* 0x000000ffff041224 */ /* 0x001fe400078e0013 */
[----:B------:R-:W-:-:S05]  /*38170*/  @P1 IMAD.MOV.U32 R5, RZ, RZ, R20 ;  /* 0x000000ffff051224 */ /* 0x000fca00078e0014 */
[----:B------:R4:W3:Y:S01]  /*38180*/  @P1 LDG.E.U8 R13, desc[UR44][R4.64] ;  /* 0x0000002c040d1981 */ /* 0x0008e2000c1e1100 */
[----:B------:R-:W-:-:S03]  /*38190*/  PRMT R12, RZ, 0x7610, R12 ;  /* 0x00007610ff0c7816 */ /* 0x000fc6000000000c */
[----:B--2---:R0:W-:Y:S04]  /*381a0*/  STL [R1+0x4638], R15 ;  /* 0x0046380f01007387 */ /* 0x0041e80000100800 */
[----:B------:R-:W2:Y:S04]  /*381b0*/  LDL R0, [R1+0x21d4] ;  /* 0x0021d40001007983 */ /* 0x000ea80000100800 */
[----:B------:R-:W2:Y:S04]  /*381c0*/  LDL R23, [R1+0x21d0] ;  /* 0x0021d00001177983 */ /* 0x000ea80000100800 */
[----:B------:R-:W2:Y:S01]  /*381d0*/  LDL R21, [R1+0x21cc] ;  /* 0x0021cc0001157983 */ /* 0x000ea20000100800 */
[----:B----4-:R-:W-:-:S02]  /*381e0*/  @P0 IMAD.MOV.U32 R5, RZ, RZ, R18 ;  /* 0x000000ffff050224 */ /* 0x010fc400078e0012 */
[----:B---3--:R-:W-:-:S05]  /*381f0*/  @P0 IMAD.MOV.U32 R4, RZ, RZ, R16 ;  /* 0x000000ffff040224 */ /* 0x008fca00078e0010 */
[----:B------:R2:W3:Y:S04]  /*38200*/  @P0 LDG.E.U8 R12, desc[UR44][R4.64] ;  /* 0x0000002c040c0981 */ /* 0x0004e8000c1e1100 */
[----:B------:R-:W-:Y:S04]  /*38210*/  STL [R1+0x463c], R14 ;  /* 0x00463c0e01007387 */ /* 0x000fe80000100800 */
[----:B------:R-:W4:Y:S04]  /*38220*/  LDL R22, [R1+0x21c8] ;  /* 0x0021c80001167983 */ /* 0x000f280000100800 */
[----:B------:R-:W4:Y:S04]  /*38230*/  LDL R20, [R1+0x21c0] ;  /* 0x0021c00001147983 */ /* 0x000f280000100800 */
[----:B------:R-:W4:Y:S04]  /*38240*/  LDL R19, [R1+0x21c4] ;  /* 0x0021c40001137983 */ /* 0x000f280000100800 */
[----:B------:R-:W4:Y:S04]  /*38250*/  LDL R17, [R1+0x215c] ;  /* 0x00215c0001117983 */ /* 0x000f280000100800 */
[----:B------:R1:W-:Y:S04]  /*38260*/  STL [R1+0x4640], R13 ;  /* 0x0046400d01007387 */ /* 0x0003e80000100800 */
[----:B------:R-:W4:Y:S04]  /*38270*/  LDL R18, [R1+0x2158] ;  /* 0x0021580001127983 */ /* 0x000f280000100800 */
[----:B------:R-:W4:Y:S04]  /*38280*/  LDL R16, [R1+0x2150] ;  /* 0x0021500001107983 */ /* 0x000f280000100800 */
[----:B0-----:R-:W4:Y:S04]  /*38290*/  LDL R15, [R1+0x2154] ;  /* 0x00215400010f7983 */ /* 0x001f280000100800 */
[----:B-1----:R-:W4:Y:S01]  /*382a0*/  LDL R13, [R1+0x214c] ;  /* 0x00214c00010d7983 */ /* 0x002f220000100800 */
[----:B--2---:R-:W-:-:S03]  /*382b0*/  @P0 IMAD.MOV.U32 R4, RZ, RZ, R0 ;  /* 0x000000ffff040224 */ /* 0x004fc600078e0000 */
[----:B---3--:R0:W-:Y:S04]  /*382c0*/  STL [R1+0x4644], R12 ;  /* 0x0046440c01007387 */ /* 0x0081e80000100800 */
[----:B------:R-:W2:Y:S04]  /*382d0*/  LDL R14, [R1+0x2148] ;  /* 0x00214800010e7983 */ /* 0x000ea80000100800 */
[----:B------:R-:W3:Y:S04]  /*382e0*/  LDL R0, [R1+0x2144] ;  /* 0x0021440001007983 */ /* 0x000ee80000100800 */
[----:B0-----:R-:W3:Y:S01]  /*382f0*/  LDL R12, [R1+0x2140] ;  /* 0x00214000010c7983 */ /* 0x001ee20000100800 */
[----:B------:R-:W-:Y:S01]  /*38300*/  PRMT R11, RZ, 0x7610, R11 ;  /* 0x00007610ff0b7816 */ /* 0x000fe2000000000b */
[----:B------:R-:W-:Y:S01]  /*38310*/  @P0 IMAD.MOV.U32 R5, RZ, RZ, R23 ;  /* 0x000000ffff050224 */ /* 0x000fe200078e0017 */
[----:B------:R-:W-:-:S02]  /*38320*/  ISETP.GT.AND P1, PT, R2, 0x3f, PT ;  /* 0x0000003f0200780c */ /* 0x000fc40003f24270 */
[----:B------:R-:W-:Y:S02]  /*38330*/  PRMT R10, RZ, 0x7610, R10 ;  /* 0x00007610ff0a7816 */ /* 0x000fe4000000000a */
[----:B------:R0:W3:Y:S01]  /*38340*/  @P0 LDG.E.U8 R11, desc[UR44][R4.64] ;  /* 0x0000002c040b0981 */ /* 0x0000e2000c1e1100 */
[----:B------:R-:W-:Y:S01]  /*38350*/  PRMT R9, RZ, 0x7610, R9 ;  /* 0x00007610ff097816 */ /* 0x000fe20000000009 */
[----:B0-----:R-:W-:Y:S02]  /*38360*/  @P0 IMAD.MOV.U32 R4, RZ, RZ, R21 ;  /* 0x000000ffff040224 */ /* 0x001fe400078e0015 */
[----:B----4-:R-:W-:-:S05]  /*38370*/  @P0 IMAD.MOV.U32 R5, RZ, RZ, R22 ;  /* 0x000000ffff050224 */ /* 0x010fca00078e0016 */
[----:B------:R0:W4:Y:S01]  /*38380*/  @P0 LDG.E.U8 R10, desc[UR44][R4.64] ;  /* 0x0000002c040a0981 */ /* 0x000122000c1e1100 */
[----:B------:R-:W-:Y:S01]  /*38390*/  PRMT R8, RZ, 0x7610, R8 ;  /* 0x00007610ff087816 */ /* 0x000fe20000000008 */
[----:B0-----:R-:W-:Y:S02]  /*383a0*/  @P0 IMAD.MOV.U32 R4, RZ, RZ, R19 ;  /* 0x000000ffff040224 */ /* 0x001fe400078e0013 */
[----:B------:R-:W-:-:S05]  /*383b0*/  @P0 IMAD.MOV.U32 R5, RZ, RZ, R20 ;  /* 0x000000ffff050224 */ /* 0x000fca00078e0014 */
        /* <DEDUP_REMOVED lines=8> */
[----:B------:R0:W4:Y:S02]  /*38440*/  @P1 LDG.E.U8 R7, desc[UR44][R4.64] ;  /* 0x0000002c04071981 */ /* 0x000124000c1e1100 */
[----:B0-----:R-:W-:Y:S01]  /*38450*/  @P1 IMAD.MOV.U32 R4, RZ, RZ, R13 ;  /* 0x000000ffff041224 */ /* 0x001fe200078e000d */
[----:B------:R-:W-:Y:S01]  /*38460*/  PRMT R3, RZ, 0x7610, R3 ;  /* 0x00007610ff037816 */ /* 0x000fe20000000003 */
[----:B--2---:R-:W-:-:S05]  /*38470*/  @P1 IMAD.MOV.U32 R5, RZ, RZ, R14 ;  /* 0x000000ffff051224 */ /* 0x004fca00078e000e */
[----:B------:R3:W2:Y:S02]  /*38480*/  @P1 LDG.E.U8 R6, desc[UR44][R4.64] ;  /* 0x0000002c04061981 */ /* 0x0006a4000c1e1100 */
[----:B---3--:R-:W-:Y:S02]  /*38490*/  @P1 IMAD.MOV.U32 R4, RZ, RZ, R0 ;  /* 0x000000ffff041224 */ /* 0x008fe400078e0000 */
[----:B------:R-:W-:-:S05]  /*384a0*/  @P1 IMAD.MOV.U32 R5, RZ, RZ, R12 ;  /* 0x000000ffff051224 */ /* 0x000fca00078e000c */
[----:B------:R-:W3:Y:S04]  /*384b0*/  @P1 LDG.E.U8 R3, desc[UR44][R4.64] ;  /* 0x0000002c04031981 */ /* 0x000ee8000c1e1100 */
[----:B------:R-:W-:Y:S01]  /*384c0*/  STL [R1+0x4648], R11 ;  /* 0x0046480b01007387 */ /* 0x000fe20000100800 */
[----:B------:R-:W0:Y:S01]  /*384d0*/  S2R R0, SR_TID.X ;  /* 0x0000000000007919 */ /* 0x000e220000002100 */
[----:B------:R-:W1:Y:S01]  /*384e0*/  S2R R13, SR_TID.X ;  /* 0x00000000000d7919 */ /* 0x000e620000002100 */
[----:B------:R-:W-:Y:S06]  /*384f0*/  BAR.SYNC.DEFER_BLOCKING 0x0 ;  /* 0x0000000000007b1d */ /* 0x000fec0000010000 */
[----:B----4-:R-:W-:Y:S04]  /*38500*/  STL [R1+0x464c], R10 ;  /* 0x00464c0a01007387 */ /* 0x010fe80000100800 */
[----:B------:R-:W-:Y:S04]  /*38510*/  STL [R1+0x4650], R9 ;  /* 0x0046500901007387 */ /* 0x000fe80000100800 */
[----:B------:R-:W-:Y:S04]  /*38520*/  STL [R1+0x4654], R8 ;  /* 0x0046540801007387 */ /* 0x000fe80000100800 */
[----:B------:R-:W-:Y:S04]  /*38530*/  STL [R1+0x4658], R7 ;  /* 0x0046580701007387 */ /* 0x000fe80000100800 */
[----:B--2---:R2:W-:Y:S04]  /*38540*/  STL [R1+0x465c], R6 ;  /* 0x00465c0601007387 */ /* 0x0045e80000100800 */
        /* <DEDUP_REMOVED lines=20> */
[----:B---3--:R-:W-:Y:S04]  /*38690*/  STL [R1+0x4660], R3 ;  /* 0x0046600301007387 */ /* 0x008fe80000100800 */
        /* <DEDUP_REMOVED lines=209> */
[----:B------:R-:W-:Y:S04]  /*393b0*/  STL [R1+0x4580], R4 ;  /* 0x0045800401007387 */ /* 0x000fe80000100800 */
[----:B------:R-:W-:Y:S04]  /*393c0*/  STL [R1+0x4588], R4 ;  /* 0x0045880401007387 */ /* 0x000fe80000100800 */
[----:B------:R-:W-:Y:S01]  /*393d0*/  STL [R1+0x4590], R4 ;  /* 0x0045900401007387 */ /* 0x000fe20000100800 */
[----:B--2---:R-:W-:-:S03]  /*393e0*/  LOP3.LUT R6, R0, 0x20, RZ, 0xfc, !PT ;  /* 0x0000002000067812 */ /* 0x004fc600078efcff */
[----:B------:R-:W-:Y:S01]  /*393f0*/  STL [R1+0x4598], R4 ;  /* 0x0045980401007387 */ /* 0x000fe20000100800 */
[----:B-1----:R-:W-:-:S03]  /*39400*/  LOP3.LUT R0, R13, 0x1f, RZ, 0xc0, !PT ;  /* 0x0000001f0d007812 */ /* 0x002fc600078ec0ff */
        /* <DEDUP_REMOVED lines=16> */
[----:B------:R0:W-:Y:S01]  /*39510*/  STL [R1+0x4668], R5 ;  /* 0x0046680501007387 */ /* 0x0001e20000100800 */
[----:B------:R-:W-:-:S03]  /*39520*/  ISETP.GE.AND P1, PT, R6, R2, PT ;  /* 0x000000020600720c */ /* 0x000fc60003f26270 */
[----:B0-----:R-:W2:Y:S04]  /*39530*/  LDL.LU R5, [R1+0x4c0] ;  /* 0x0004c00001057983 */ /* 0x001ea80000300800 */
[----:B------:R-:W3:Y:S04]  /*39540*/  LDL.LU R4, [R1+0x4bc] ;  /* 0x0004bc0001047983 */ /* 0x000ee80000300800 */
[----:B------:R-:W3:Y:S04]  /*39550*/  LDL.LU R3, [R1+0x4b8] ;  /* 0x0004b80001037983 */ /* 0x000ee80000300800 */
[----:B------:R-:W3:Y:S04]  /*39560*/  LDL.LU R6, [R1+0x4b4] ;  /* 0x0004b40001067983 */ /* 0x000ee80000300800 */
[----:B------:R-:W3:Y:S04]  /*39570*/  LDL.LU R7, [R1+0x440] ;  /* 0x0004400001077983 */ /* 0x000ee80000300800 */
[----:B------:R-:W3:Y:S04]  /*39580*/  LDL.LU R8, [R1+0x42c] ;  /* 0x00042c0001087983 */ /* 0x000ee80000300800 */
[----:B----4-:R-:W-:Y:S04]  /*39590*/  STS.U8 [R0+UR20], R14 ;  /* 0x0000000e00007988 */ /* 0x010fe80008000014 */
[----:B------:R-:W-:Y:S04]  /*395a0*/  STS.U8 [R0+UR20+0x20], R15 ;  /* 0x0000200f00007988 */ /* 0x000fe80008000014 */
        /* <DEDUP_REMOVED lines=16> */
[----:B------:R0:W-:Y:S04]  /*396b0*/  STS.U8 [R0+UR20+0x840], R61 ;  /* 0x0008403d00007988 */ /* 0x0001e80008000014 */
[----:B0-----:R-:W4:Y:S04]  /*396c0*/  LDL.LU R61, [R1+0x428] ;  /* 0x00042800013d7983 */ /* 0x001f280000300800 */
        /* <DEDUP_REMOVED lines=15> */
[----:B------:R0:W-:Y:S04]  /*397c0*/  STS.U8 [R0+UR20+0x860], R60 ;  /* 0x0008603c00007988 */ /* 0x0001e80008000014 */
[----:B------:R-:W4:Y:S04]  /*397d0*/  LDL.LU R25, [R1+0x158] ;  /* 0x0001580001197983 */ /* 0x000f280000300800 */
[----:B------:R-:W4:Y:S04]  /*397e0*/  LDL.LU R45, [R1+0x154] ;  /* 0x00015400012d7983 */ /* 0x000f280000300800 */
[----:B------:R-:W4:Y:S04]  /*397f0*/  LDL.LU R55, [R1+0x124] ;  /* 0x0001240001377983 */ /* 0x000f280000300800 */
[----:B------:R-:W4:Y:S04]  /*39800*/  LDL.LU R56, [R1+0x120] ;  /* 0x0001200001387983 */ /* 0x000f280000300800 */
[----:B------:R-:W4:Y:S04]  /*39810*/  LDL.LU R57, [R1+0x11c] ;  /* 0x00011c0001397983 */ /* 0x000f280000300800 */
[----:B------:R-:W4:Y:S04]  /*39820*/  LDL.LU R58, [R1+0x118] ;  /* 0x00011800013a7983 */ /* 0x000f280000300800 */
[----:B------:R-:W4:Y:S04]  /*39830*/  LDL.LU R59, [R1+0x114] ;  /* 0x00011400013b7983 */ /* 0x000f280000300800 */
[----:B0-----:R-:W4:Y:S04]  /*39840*/  LDL.LU R60, [R1+0x110] ;  /* 0x00011000013c7983 */ /* 0x001f280000300800 */
[----:B--2---:R-:W-:Y:S04]  /*39850*/  STS.U8 [R0+UR20+0xa20], R5 ;  /* 0x000a200500007988 */ /* 0x004fe80008000014 */
[----:B---3--:R-:W-:Y:S04]  /*39860*/  STS.U8 [R0+UR20+0xa00], R4 ;  /* 0x000a000400007988 */ /* 0x008fe80008000014 */
[----:B------:R-:W-:Y:S04]  /*39870*/  STS.U8 [R0+UR20+0xa60], R3 ;  /* 0x000a600300007988 */ /* 0x000fe80008000014 */
[----:B------:R-:W-:Y:S04]  /*39880*/  STS.U8 [R0+UR20+0xa40], R6 ;  /* 0x000a400600007988 */ /* 0x000fe80008000014 */
[----:B------:R-:W-:Y:S04]  /*39890*/  STS.U8 [R0+UR20+0xc40], R7 ;  /* 0x000c400700007988 */ /* 0x000fe80008000014 */
[----:B------:R-:W-:Y:S04]  /*398a0*/  STS.U8 [R0+UR20+0xc60], R8 ;  /* 0x000c600800007988 */ /* 0x000fe80008000014 */
[----:B----4-:R0:W-:Y:S04]  /*398b0*/  STS.U8 [R0+UR20+0xc00], R61 ;  /* 0x000c003d00007988 */ /* 0x0101e80008000014 */
[----:B0-----:R-:W2:Y:S04]  /*398c0*/  LDL.LU R61, [R1+0x10c] ;  /* 0x00010c00013d7983 */ /* 0x001ea80000300800 */
[----:B------:R-:W3:Y:S04]  /*398d0*/  LDL.LU R5, [R1+0x108] ;  /* 0x0001080001057983 */ /* 0x000ee80000300800 */
[----:B------:R-:W4:Y:S04]  /*398e0*/  LDL.LU R4, [R1+0x104] ;  /* 0x0001040001047983 */ /* 0x000f280000300800 */
[----:B------:R-:W4:Y:S04]  /*398f0*/  LDL.LU R3, [R1+0x100] ;  /* 0x0001000001037983 */ /* 0x000f280000300800 */
[----:B------:R-:W4:Y:S04]  /*39900*/  LDL.LU R6, [R1+0x34] ;  /* 0x0000340001067983 */ /* 0x000f280000300800 */
[----:B------:R-:W4:Y:S04]  /*39910*/  LDL.LU R7, [R1+0x30] ;  /* 0x0000300001077983 */ /* 0x000f280000300800 */
[----:B------:R0:W-:Y:S04]  /*39920*/  STS.U8 [R0+UR20+0xc20], R9 ;  /* 0x000c200900007988 */ /* 0x0001e80008000014 */
[----:B------:R-:W4:Y:S04]  /*39930*/  LDL.LU R8, [R1+0x2c] ;  /* 0x00002c0001087983 */ /* 0x000f280000300800 */
[----:B------:R1:W-:Y:S04]  /*39940*/  STS.U8 [R0+UR20+0xe60], R10 ;  /* 0x000e600a00007988 */ /* 0x0003e80008000014 */
[----:B------:R1:W-:Y:S04]  /*39950*/  STS.U8 [R0+UR20+0xe40], R11 ;  /* 0x000e400b00007988 */ /* 0x0003e80008000014 */
[----:B------:R1:W-:Y:S04]  /*39960*/  STS.U8 [R0+UR20+0xe20], R12 ;  /* 0x000e200c00007988 */ /* 0x0003e80008000014 */
[----:B------:R1:W-:Y:S04]  /*39970*/  STS.U8 [R0+UR20+0xe00], R14 ;  /* 0x000e000e00007988 */ /* 0x0003e80008000014 */
[----:B------:R1:W-:Y:S04]  /*39980*/  STS.U8 [R0+UR20+0x1000], R15 ;  /* 0x0010000f00007988 */ /* 0x0003e80008000014 */
[----:B0-----:R-:W4:Y:S04]  /*39990*/  LDL.LU R9, [R1+0x28] ;  /* 0x0000280001097983 */ /* 0x001f280000300800 */
[----:B-1----:R-:W4:Y:S04]  /*399a0*/  LDL.LU R10, [R1+0x24] ;  /* 0x00002400010a7983 */ /* 0x002f280000300800 */
        /* <DEDUP_REMOVED lines=38> */
[----:B--2---:R0:W-:Y:S04]  /*39c10*/  STS.U8 [R0+UR20+0x1840], R61 ;  /* 0x0018403d00007988 */ /* 0x0041e80008000014 */
[----:B0-----:R-:W2:Y:S04]  /*39c20*/  LDL.LU R61, [R1+0x500] ;  /* 0x00050000013d7983 */ /* 0x001ea80000300800 */
[----:B---3--:R-:W-:Y:S04]  /*39c30*/  STS.U8 [R0+UR20+0x1860], R5 ;  /* 0x0018600500007988 */ /* 0x008fe80008000014 */
[----:B----4-:R-:W-:Y:S04]  /*39c40*/  STS.U8 [R0+UR20+0x1a20], R4 ;  /* 0x001a200400007988 */ /* 0x010fe80008000014 */
[----:B------:R0:W-:Y:S04]  /*39c50*/  STS.U8 [R0+UR20+0x1a00], R3 ;  /* 0x001a000300007988 */ /* 0x0001e80008000014 */
[----:B------:R-:W-:Y:S04]  /*39c60*/  STS.U8 [R0+UR20+0x1a60], R6 ;  /* 0x001a600600007988 */ /* 0x000fe80008000014 */
[----:B------:R-:W-:Y:S01]  /*39c70*/  STS.U8 [R0+UR20+0x1a40], R7 ;  /* 0x001a400700007988 */ /* 0x000fe20008000014 */
[----:B------:R-:W-:-:S03]  /*39c80*/  LOP3.LUT R13, R13, 0x1f, RZ, 0xc0, !PT ;  /* 0x0000001f0d0d7812 */ /* 0x000fc600078ec0ff */
[----:B------:R-:W-:Y:S04]  /*39c90*/  STS.U8 [R0+UR20+0x1c40], R8 ;  /* 0x001c400800007988 */ /* 0x000fe80008000014 */
[----:B------:R-:W-:Y:S04]  /*39ca0*/  STS.U8 [R0+UR20+0x1c60], R9 ;  /* 0x001c600900007988 */ /* 0x000fe80008000014 */
[----:B------:R-:W-:Y:S04]  /*39cb0*/  STS.U8 [R0+UR20+0x1c00], R10 ;  /* 0x001c000a00007988 */ /* 0x000fe80008000014 */
[----:B------:R-:W-:Y:S04]  /*39cc0*/  STS.U8 [R0+UR20+0x1c20], R11 ;  /* 0x001c200b00007988 */ /* 0x000fe80008000014 */
[----:B------:R-:W-:Y:S01]  /*39cd0*/  STS.U8 [R0+UR20+0x1e60], R12 ;  /* 0x001e600c00007988 */ /* 0x000fe20008000014 */
[----:B0-----:R-:W-:-:S03]  /*39ce0*/  LOP3.LUT R3, R13, 0x8, RZ, 0x3c, !PT ;  /* 0x000000080d037812 */ /* 0x001fc600078e3cff */
        /* <DEDUP_REMOVED lines=14> */
[----:B------:R1:W-:Y:S04]  /*39dd0*/  STS.U8 [R3+UR20+0x4a0], R56 ;  /* 0x0004a03803007988 */ /* 0x0003e80008000014 */
[----:B0-----:R-:W3:Y:S04]  /*39de0*/  LDL.LU R55, [R1+0x4fc] ;  /* 0x0004fc0001377983 */ /* 0x001ee80000300800 */
[----:B------:R0:W-:Y:S04]  /*39df0*/  STS.U8 [R3+UR20+0x6e0], R57 ;  /* 0x0006e03903007988 */ /* 0x0001e80008000014 */
[----:B------:R4:W-:Y:S04]  /*39e00*/  STS.U8 [R3+UR20+0x6c0], R58 ;  /* 0x0006c03a03007988 */ /* 0x0009e80008000014 */
[----:B------:R4:W-:Y:S04]  /*39e10*/  STS.U8 [R3+UR20+0x6a0], R59 ;  /* 0x0006a03b03007988 */ /* 0x0009e80008000014 */
[----:B------:R4:W-:Y:S04]  /*39e20*/  STS.U8 [R3+UR20+0x680], R60 ;  /* 0x0006803c03007988 */ /* 0x0009e80008000014 */
[----:B-1----:R-:W3:Y:S04]  /*39e30*/  LDL.LU R56, [R1+0x4f8] ;  /* 0x0004f80001387983 */ /* 0x002ee80000300800 */
[----:B0-----:R-:W3:Y:S04]  /*39e40*/  LDL.LU R57, [R1+0x4f4] ;  /* 0x0004f40001397983 */ /* 0x001ee80000300800 */
[----:B----4-:R-:W4:Y:S04]  /*39e50*/  LDL.LU R58, [R1+0x4b0] ;  /* 0x0004b000013a7983 */ /* 0x010f280000300800 */
[----:B------:R-:W4:Y:S04]  /*39e60*/  LDL.LU R59, [R1+0x49c] ;  /* 0x00049c00013b7983 */ /* 0x000f280000300800 */
[----:B------:R-:W4:Y:S01]  /*39e70*/  LDL.LU R60, [R1+0x498] ;  /* 0x00049800013c7983 */ /* 0x000f220000300800 */
[----:B------:R-:W-:-:S03]  /*39e80*/  ISETP.GE.AND P0, PT, R0, R2, PT ;  /* 0x000000020000720c */ /* 0x000fc60003f06270 */
[----:B--2---:R0:W-:Y:S04]  /*39e90*/  STS.U8 [R3+UR20+0x880], R61 ;  /* 0x0008803d03007988 */ /* 0x0041e80008000014 */
[----:B0-----:R-:W2:Y:S04]  /*39ea0*/  LDL.LU R61, [R1+0x494] ;  /* 0x00049400013d7983 */ /* 0x001ea80000300800 */
[----:B------:R-:W2:Y:S04]  /*39eb0*/  LDL.LU R2, [R1+0x420] ;  /* 0x0004200001027983 */ /* 0x000ea80000300800 */
        /* <DEDUP_REMOVED lines=22> */
[----:B------:R-:W2:Y:S04]  /*3a020*/  LDL.LU R45, [R1] ;  /* 0x00000000012d7983 */ /* 0x000ea80000300800 */
[----:B---3--:R0:W-:Y:S04]  /*3a030*/  STS.U8 [R3+UR20+0x8a0], R55 ;  /* 0x0008a03703007988 */ /* 0x0081e80008000014 */
[----:B------:R1:W-:Y:S04]  /*3a040*/  STS.U8 [R3+UR20+0x8c0], R56 ;  /* 0x0008c03803007988 */ /* 0x0003e80008000014 */
[----:B0-----:R-:W3:Y:S04]  /*3a050*/  LDL.LU R55, [R1+0x46a4] ;  /* 0x0046a40001377983 */ /* 0x001ee80000300800 */
[----:B------:R0:W-:Y:S04]  /*3a060*/  STS.U8 [R3+UR20+0x8e0], R57 ;  /* 0x0008e03903007988 */ /* 0x0001e80008000014 */
[----:B----4-:R4:W-:Y:S04]  /*3a070*/  STS.U8 [R3+UR20+0xaa0], R58 ;  /* 0x000aa03a03007988 */ /* 0x0109e80008000014 */
[----:B------:R4:W-:Y:S04]  /*3a080*/  STS.U8 [R3+UR20+0xa80], R59 ;  /* 0x000a803b03007988 */ /* 0x0009e80008000014 */
[----:B------:R4:W-:Y:S04]  /*3a090*/  STS.U8 [R3+UR20+0xae0], R60 ;  /* 0x000ae03c03007988 */ /* 0x0009e80008000014 */
[----:B-1----:R-:W3:Y:S04]  /*3a0a0*/  LDL.LU R56, [R1+0x46a0] ;  /* 0x0046a00001387983 */ /* 0x002ee80000300800 */
[----:B0-----:R-:W3:Y:S04]  /*3a0b0*/  LDL.LU R57, [R1+0x469c] ;  /* 0x00469c0001397983 */ /* 0x001ee80000300800 */
[----:B----4-:R-:W4:Y:S04]  /*3a0c0*/  LDL.LU R58, [R1+0x4698] ;  /* 0x00469800013a7983 */ /* 0x010f280000300800 */
[----:B------:R-:W3:Y:S04]  /*3a0d0*/  LDL.LU R59, [R1+0x4694] ;  /* 0x00469400013b7983 */ /* 0x000ee80000300800 */
[----:B------:R-:W4:Y:S04]  /*3a0e0*/  LDL.LU R60, [R1+0x4690] ;  /* 0x00469000013c7983 */ /* 0x000f280000300800 */
[----:B--2---:R0:W-:Y:S04]  /*3a0f0*/  STS.U8 [R3+UR20+0xac0], R61 ;  /* 0x000ac03d03007988 */ /* 0x0041e80008000014 */
[----:B------:R-:W-:Y:S04]  /*3a100*/  STS.U8 [R3+UR20+0xcc0], R2 ;  /* 0x000cc00203007988 */ /* 0x000fe80008000014 */
[----:B------:R-:W-:Y:S04]  /*3a110*/  STS.U8 [R3+UR20+0xce0], R5 ;  /* 0x000ce00503007988 */ /* 0x000fe80008000014 */
[----:B------:R-:W-:Y:S04]  /*3a120*/  STS.U8 [R3+UR20+0xc80], R4 ;  /* 0x000c800403007988 */ /* 0x000fe80008000014 */
[----:B0-----:R-:W2:Y:S04]  /*3a130*/  LDL.LU R61, [R1+0x468c] ;  /* 0x00468c00013d7983 */ /* 0x001ea80000300800 */
        /* <DEDUP_REMOVED lines=10> */
[----:B------:R1:W-:Y:S04]  /*3a1e0*/  STS.U8 [R3+UR20+0x1280], R16 ;  /* 0x0012801003007988 */ /* 0x0003e80008000014 */
[----:B------:R1:W-:Y:S04]  /*3a1f0*/  STS.U8 [R3+UR20+0x12e0], R17 ;  /* 0x0012e01103007988 */ /* 0x0003e80008000014 */
[----:B------:R1:W-:Y:S04]  /*3a200*/  STS.U8 [R3+UR20+0x12c0], R18 ;  /* 0x0012c01203007988 */ /* 0x0003e80008000014 */
[----:B------:R1:W-:Y:S04]  /*3a210*/  STS.U8 [R3+UR20+0x14c0], R19 ;  /* 0x0014c01303007988 */ /* 0x0003e80008000014 */
[----:B0-----:R-:W3:Y:S04]  /*3a220*/  LDL.LU R14, [R1+0x5f0] ;  /* 0x0005f000010e7983 */ /* 0x001ee80000300800 */
[----:B-1----:R-:W3:Y:S04]  /*3a230*/  LDL.LU R15, [R1+0x5ec] ;  /* 0x0005ec00010f7983 */ /* 0x002ee80000300800 */
[----:B------:R-:W3:Y:S04]  /*3a240*/  LDL.LU R16, [R1+0x5e8] ;  /* 0x0005e80001107983 */ /* 0x000ee80000300800 */
[----:B------:R-:W3:Y:S04]  /*3a250*/  LDL.LU R17, [R1+0x5e4] ;  /* 0x0005e40001117983 */ /* 0x000ee80000300800 */
[----:B------:R-:W3:Y:S04]  /*3a260*/  LDL.LU R18, [R1+0x5b0] ;  /* 0x0005b00001127983 */ /* 0x000ee80000300800 */
[----:B------:R0:W-:Y:S04]  /*3a270*/  STS.U8 [R3+UR20+0x14e0], R20 ;  /* 0x0014e01403007988 */ /* 0x0001e80008000014 */
[----:B------:R-:W3:Y:S04]  /*3a280*/  LDL.LU R19, [R1+0x5ac] ;  /* 0x0005ac0001137983 */ /* 0x000ee80000300800 */
        /* <DEDUP_REMOVED lines=12> */
[----:B0-----:R-:W3:Y:S01]  /*3a350*/  LDL.LU R45, [R1+0x530] ;  /* 0x00053000012d7983 */ /* 0x001ee20000300800 */
[----:B------:R-:W-:-:S03]  /*3a360*/  LOP3.LUT R2, R0, 0x10, RZ, 0x3c, !PT ;  /* 0x0000001000027812 */ /* 0x000fc600078e3cff */
[----:B--2---:R-:W-:Y:S04]  /*3a370*/  STS.U8 [R3+UR20+0x1880], R61 ;  /* 0x0018803d03007988 */ /* 0x004fe80008000014 */
[----:B----4-:R-:W-:Y:S04]  /*3a380*/  STS.U8 [R3+UR20+0x18a0], R60 ;  /* 0x0018a03c03007988 */ /* 0x010fe80008000014 */
[----:B---3--:R-:W-:Y:S04]  /*3a390*/  STS.U8 [R3+UR20+0x18c0], R59 ;  /* 0x0018c03b03007988 */ /* 0x008fe80008000014 */
        /* <DEDUP_REMOVED lines=19> */
[----:B------:R-:W-:Y:S04]  /*3a4d0*/  STL [R1+0x466c], R61 ;  /* 0x00466c3d01007387 */ /* 0x000fe80000100800 */
[----:B------:R-:W-:Y:S04]  /*3a4e0*/  STL [R1+0x4670], R60 ;  /* 0x0046703c01007387 */ /* 0x000fe80000100800 */
[----:B------:R-:W-:Y:S04]  /*3a4f0*/  STL [R1+0x4674], R59 ;  /* 0x0046743b01007387 */ /* 0x000fe80000100800 */
[----:B------:R-:W-:Y:S04]  /*3a500*/  STL [R1+0x4678], R58 ;  /* 0x0046783a01007387 */ /* 0x000fe80000100800 */
[----:B------:R-:W-:Y:S04]  /*3a510*/  STL [R1+0x467c], R57 ;  /* 0x00467c3901007387 */ /* 0x000fe80000100800 */
[----:B------:R-:W-:Y:S04]  /*3a520*/  STS.U8 [R2+UR20+0x360], R20 ;  /* 0x0003601402007988 */ /* 0x000fe80008000014 */
[----:B------:R-:W-:Y:S04]  /*3a530*/  STS.U8 [R2+UR20+0x340], R21 ;  /* 0x0003401502007988 */ /* 0x000fe80008000014 */
[----:B------:R-:W-:Y:S04]  /*3a540*/  STS.U8 [R2+UR20+0x540], R22 ;  /* 0x0005401602007988 */ /* 0x000fe80008000014 */
[----:B------:R-:W-:Y:S04]  /*3a550*/  STS.U8 [R2+UR20+0x560], R23 ;  /* 0x0005601702007988 */ /* 0x000fe80008000014 */
[----:B------:R-:W-:Y:S04]  /*3a560*/  STS.U8 [R2+UR20+0x500], R24 ;  /* 0x0005001802007988 */ /* 0x000fe80008000014 */
[----:B------:R-:W-:Y:S04]  /*3a570*/  STL [R1+0x4680], R56 ;  /* 0x0046803801007387 */ /* 0x000fe80000100800 */
[----:B------:R-:W-:Y:S04]  /*3a580*/  STS.U8 [R2+UR20+0x520], R25 ;  /* 0x0005201902007988 */ /* 0x000fe80008000014 */
[----:B------:R-:W-:Y:S04]  /*3a590*/  STL [R1+0x4684], R55 ;  /* 0x0046843701007387 */ /* 0x000fe80000100800 */
[----:B------:R0:W-:Y:S04]  /*3a5a0*/  STS.U8 [R2+UR20+0x760], R45 ;  /* 0x0007602d02007988 */ /* 0x0001e80008000014 */
[----:B0-----:R-:W2:Y:S04]  /*3a5b0*/  LDL.LU R45, [R1+0x52c] ;  /* 0x00052c00012d7983 */ /* 0x001ea80000300800 */
[----:B------:R-:W3:Y:S04]  /*3a5c0*/  LDL.LU R55, [R1+0x528] ;  /* 0x0005280001377983 */ /* 0x000ee80000300800 */
        /* <DEDUP_REMOVED lines=29> */
[----:B--2---:R0:W-:Y:S04]  /*3a7a0*/  STS.U8 [R2+UR20+0x740], R45 ;  /* 0x0007402d02007988 */ /* 0x0041e80008000014 */
[----:B---3--:R-:W-:Y:S04]  /*3a7b0*/  STS.U8 [R2+UR20+0x720], R55 ;  /* 0x0007203702007988 */ /* 0x008fe80008000014 */
[----:B----4-:R-:W-:Y:S04]  /*3a7c0*/  STS.U8 [R2+UR20+0x700], R56 ;  /* 0x0007003802007988 */ /* 0x010fe80008000014 */
        /* <DEDUP_REMOVED lines=23> */
[----:B0-----:R-:W2:Y:S04]  /*3a940*/  LDL.LU R14, [R1+0x5e0] ;  /* 0x0005e000010e7983 */ /* 0x001ea80000300800 */
[----:B-1----:R-:W2:Y:S04]  /*3a950*/  LDL.LU R15, [R1+0x5dc] ;  /* 0x0005dc00010f7983 */ /* 0x002ea80000300800 */
[----:B---3--:R-:W3:Y:S04]  /*3a960*/  LDL.LU R16, [R1+0x5d8] ;  /* 0x0005d80001107983 */ /* 0x008ee80000300800 */
[----:B----4-:R-:W4:Y:S04]  /*3a970*/  LDL.LU R17, [R1+0x5d4] ;  /* 0x0005d40001117983 */ /* 0x010f280000300800 */
        /* <DEDUP_REMOVED lines=26> */
[----:B------:R-:W-:-:S03]  /*3ab20*/  LOP3.LUT R0, R0, 0x18, RZ, 0x3c, !PT ;  /* 0x0000001800007812 */ /* 0x000fc600078e3cff */
[----:B------:R-:W4:Y:S04]  /*3ab30*/  LDL.LU R8, [R1+0x3a0] ;  /* 0x0003a00001087983 */ /* 0x000f280000300800 */
[----:B------:R-:W4:Y:S04]  /*3ab40*/  LDL.LU R9, [R1+0x35c] ;  /* 0x00035c0001097983 */ /* 0x000f280000300800 */
[----:B------:R-:W4:Y:S04]  /*3ab50*/  LDL.LU R10, [R1+0x358] ;  /* 0x00035800010a7983 */ /* 0x000f280000300800 */
[----:B------:R-:W4:Y:S04]  /*3ab60*/  LDL.LU R11, [R1+0x354] ;  /* 0x00035400010b7983 */ /* 0x000f280000300800 */
[----:B------:R-:W4:Y:S04]  /*3ab70*/  LDL.LU R12, [R1+0x2f0] ;  /* 0x0002f000010c7983 */ /* 0x000f280000300800 */
[----:B------:R-:W4:Y:S04]  /*3ab80*/  LDL.LU R13, [R1+0x2cc] ;  /* 0x0002cc00010d7983 */ /* 0x000f280000300800 */
[----:B--2---:R-:W-:Y:S04]  /*3ab90*/  STS.U8 [R2+UR20+0x1760], R45 ;  /* 0x0017602d02007988 */ /* 0x004fe80008000014 */
        /* <DEDUP_REMOVED lines=21> */
[----:B---3--:R2:W-:Y:S04]  /*3acf0*/  STS.U8 [R0+UR20+0x1c0], R16 ;  /* 0x0001c01000007988 */ /* 0x0085e80008000014 */
[----:B----4-:R3:W-:Y:S04]  /*3ad00*/  STS.U8 [R0+UR20+0x1e0], R17 ;  /* 0x0001e01100007988 */ /* 0x0107e80008000014 */
[----:B------:R4:W-:Y:S04]  /*3ad10*/  STS.U8 [R0+UR20+0x3a0], R18 ;  /* 0x0003a01200007988 */ /* 0x0009e80008000014 */
[----:B------:R4:W-:Y:S04]  /*3ad20*/  STS.U8 [R0+UR20+0x380], R19 ;  /* 0x0003801300007988 */ /* 0x0009e80008000014 */
[----:B0-----:R-:W4:Y:S04]  /*3ad30*/  LDL.LU R14, [R1+0x2c8] ;  /* 0x0002c800010e7983 */ /* 0x001f280000300800 */
[----:B-1----:R-:W4:Y:S04]  /*3ad40*/  LDL.LU R15, [R1+0x2c4] ;  /* 0x0002c400010f7983 */ /* 0x002f280000300800 */
[----:B--2---:R-:W2:Y:S04]  /*3ad50*/  LDL.LU R16, [R1+0x250] ;  /* 0x0002500001107983 */ /* 0x004ea80000300800 */
[----:B---3--:R-:W3:Y:S04]  /*3ad60*/  LDL.LU R17, [R1+0x23c] ;  /* 0x00023c0001117983 */ /* 0x008ee80000300800 */
[----:B----4-:R-:W4:Y:S04]  /*3ad70*/  LDL.LU R18, [R1+0x238] ;  /* 0x0002380001127983 */ /* 0x010f280000300800 */
        /* <DEDUP_REMOVED lines=14> */
[----:B------:R0:W-:Y:S04]  /*3ae60*/  STS.U8 [R0+UR20+0x7e0], R55 ;  /* 0x0007e03700007988 */ /* 0x0001e80008000014 */
        /* <DEDUP_REMOVED lines=37> */
[----:B--2---:R2:W-:Y:S04]  /*3b0c0*/  STS.U8 [R0+UR20+0x1180], R16 ;  /* 0x0011801000007988 */ /* 0x0045e80008000014 */
[----:B---3--:R3:W-:Y:S04]  /*3b0d0*/  STS.U8 [R0+UR20+0x11a0], R17 ;  /* 0x0011a01100007988 */ /* 0x0087e80008000014 */
[----:B----4-:R4:W-:Y:S04]  /*3b0e0*/  STS.U8 [R0+UR20+0x11c0], R18 ;  /* 0x0011c01200007988 */ /* 0x0109e80008000014 */
[----:B------:R4:W-:Y:S04]  /*3b0f0*/  STS.U8 [R0+UR20+0x11e0], R19 ;  /* 0x0011e01300007988 */ /* 0x0009e80008000014 */
[----:B0-----:R-:W4:Y:S04]  /*3b100*/  LDL.LU R14, [R1+0x463c] ;  /* 0x00463c00010e7983 */ /* 0x001f280000300800 */
[----:B-1----:R-:W4:Y:S04]  /*3b110*/  LDL.LU R15, [R1+0x4638] ;  /* 0x00463800010f7983 */ /* 0x002f280000300800 */
[----:B--2---:R-:W2:Y:S04]  /*3b120*/  LDL.LU R16, [R1+0x4634] ;  /* 0x0046340001107983 */ /* 0x004ea80000300800 */
[----:B---3--:R-:W3:Y:S04]  /*3b130*/  LDL.LU R17, [R1+0x4630] ;  /* 0x0046300001117983 */ /* 0x008ee80000300800 */
[----:B----4-:R-:W4:Y:S04]  /*3b140*/  LDL.LU R18, [R1+0x462c] ;  /* 0x00462c0001127983 */ /* 0x010f280000300800 */
[----:B------:R-:W2:Y:S04]  /*3b150*/  LDL.LU R19, [R1+0x4628] ;  /* 0x0046280001137983 */ /* 0x000ea80000300800 */
[----:B------:R0:W-:Y:S04]  /*3b160*/  STS.U8 [R0+UR20+0x13a0], R20 ;  /* 0x0013a01400007988 */ /* 0x0001e80008000014 */
[----:B------:R1:W-:Y:S04]  /*3b170*/  STS.U8 [R0+UR20+0x1380], R21 ;  /* 0x0013801500007988 */ /* 0x0003e80008000014 */
[----:B------:R1:W-:Y:S04]  /*3b180*/  STS.U8 [R0+UR20+0x13e0], R22 ;  /* 0x0013e01600007988 */ /* 0x0003e80008000014 */
[----:B------:R1:W-:Y:S04]  /*3b190*/  STS.U8 [R0+UR20+0x13c0], R23 ;  /* 0x0013c01700007988 */ /* 0x0003e80008000014 */
[----:B------:R1:W-:Y:S04]  /*3b1a0*/  STS.U8 [R0+UR20+0x15c0], R24 ;  /* 0x0015c01800007988 */ /* 0x0003e80008000014 */
[----:B------:R1:W-:Y:S04]  /*3b1b0*/  STS.U8 [R0+UR20+0x15e0], R25 ;  /* 0x0015e01900007988 */ /* 0x0003e80008000014 */
[----:B0-----:R-:W3:Y:S04]  /*3b1c0*/  LDL.LU R20, [R1+0x4624] ;  /* 0x0046240001147983 */ /* 0x001ee80000300800 */
[----:B-1----:R-:W4:Y:S04]  /*3b1d0*/  LDL.LU R21, [R1+0x4620] ;  /* 0x0046200001157983 */ /* 0x002f280000300800 */
[----:B------:R-:W2:Y:S04]  /*3b1e0*/  LDL.LU R22, [R1+0x461c] ;  /* 0x00461c0001167983 */ /* 0x000ea80000300800 */
[----:B------:R-:W3:Y:S04]  /*3b1f0*/  LDL.LU R23, [R1+0x4618] ;  /* 0x0046180001177983 */ /* 0x000ee80000300800 */
[----:B------:R-:W4:Y:S04]  /*3b200*/  LDL.LU R24, [R1+0x4614] ;  /* 0x0046140001187983 */ /* 0x000f280000300800 */
[----:B------:R-:W2:Y:S04]  /*3b210*/  LDL.LU R25, [R1+0x4610] ;  /* 0x0046100001197983 */ /* 0x000ea80000300800 */
[----:B------:R0:W-:Y:S04]  /*3b220*/  STS.U8 [R0+UR20+0x1580], R2 ;  /* 0x0015800200007988 */ /* 0x0001e80008000014 */
[----:B0-----:R-:W3:Y:S04]  /*3b230*/  LDL R2, [R1+0x3918] ;  /* 0x0039180001027983 */ /* 0x001ee80000100800 */
        /* <DEDUP_REMOVED lines=20> */
[----:B------:R0:W-:Y:S01]  /*3b380*/  STS.U8 [R0+UR20+0x1f80], R3 ;  /* 0x001f800300007988 */ /* 0x0001e20008000014 */
[----:B------:R-:W-:Y:S06]  /*3b390*/  BAR.SYNC.DEFER_BLOCKING 0x0 ;  /* 0x0000000000007b1d */ /* 0x000fec0000010000 */
[----:B0-----:R-:W2:Y:S04]  /*3b3a0*/  LDL.LU R0, [R1+0x460c] ;  /* 0x00460c0001007983 */ /* 0x001ea80000300800 */
[----:B------:R-:W3:Y:S01]  /*3b3b0*/  LDL R3, [R1+0x38fc] ;  /* 0x0038fc0001037983 */ /* 0x000ee20000100800 */
[----:B------:R-:W-:-:S06]  /*3b3c0*/  PRMT R4, RZ, 0x7610, R4 ;  /* 0x00007610ff047816 */ /* 0x000fcc0000000004 */
[----:B---3--:R-:W3:Y:S04]  /*3b3d0*/  @!P1 LDG.E.U8 R4, desc[UR44][R2.64] ;  /* 0x0000002c02049981 */ /* 0x008ee8000c1e1100 */
[----:B---3--:R0:W-:Y:S04]  /*3b3e0*/  STL [R1+0xa24], R4 ;  /* 0x000a240401007387 */ /* 0x0081e80000100800 */
[----:B0-----:R-:W3:Y:S04]  /*3b3f0*/  LDL.LU R4, [R1+0x4608] ;  /* 0x0046080001047983 */ /* 0x001ee80000300800 */
[----:B------:R-:W4:Y:S04]  /*3b400*/  LDL R2, [R1+0x38ec] ;  /* 0x0038ec0001027983 */ /* 0x000f280000100800 */
[----:B------:R-:W4:Y:S01]  /*3b410*/  LDL R3, [R1+0x3910] ;  /* 0x0039100001037983 */ /* 0x000f220000100800 */
[----:B--2---:R-:W-:-:S02]  /*3b420*/  PRMT R0, RZ, 0x7610, R0 ;  /* 0x00007610ff007816 */ /* 0x004fc40000000000 */
[----:B----4-:R-:W-:-:S04]  /*3b430*/  @!P0 LOP3.LUT R3, R3, R2, RZ, 0x3c, !PT ;  /* 0x0000000203038212 */ /* 0x010fc800078e3cff */
[----:B------:R-:W-:-:S04]  /*3b440*/  @!P0 LOP3.LUT R2, R3, R2, RZ, 0x3c, !PT ;  /* 0x0000000203028212 */ /* 0x000fc800078e3cff */
[----:B------:R-:W-:-:S05]  /*3b450*/  @!P0 LOP3.LUT R3, R3, R2, RZ, 0x3c, !PT ;  /* 0x0000000203038212 */ /* 0x000fca00078e3cff */
[----:B------:R-:W2:Y:S04]  /*3b460*/  @!P0 LDG.E.U8 R0, desc[UR44][R2.64] ;  /* 0x0000002c02008981 */ /* 0x000ea8000c1e1100 */
[----:B--2---:R0:W-:Y:S04]  /*3b470*/  STL [R1+0xa20], R0 ;  /* 0x000a200001007387 */ /* 0x0041e80000100800 */
[----:B0-----:R-:W2:Y:S04]  /*3b480*/  LDL.LU R0, [R1+0x4604] ;  /* 0x0046040001007983 */ /* 0x001ea80000300800 */
[----:B------:R-:W4:Y:S04]  /*3b490*/  LDL R2, [R1+0x3520] ;  /* 0x0035200001027983 */ /* 0x000f280000100800 */
[----:B------:R-:W4:Y:S01]  /*3b4a0*/  LDL R3, [R1+0x3524] ;  /* 0x0035240001037983 */ /* 0x000f220000100800 */
[----:B---3--:R-:W-:-:S02]  /*3b4b0*/  PRMT R4, RZ, 0x7610, R4 ;  /* 0x00007610ff047816 */ /* 0x008fc40000000004 */
[----:B----4-:R-:W-:-:S04]  /*3b4c0*/  @!P0 LOP3.LUT R3, R3, R2, RZ, 0x3c, !PT ;  /* 0x0000000203038212 */ /* 0x010fc800078e3cff */
[----:B------:R-:W-:-:S04]  /*3b4d0*/  @!P0 LOP3.LUT R2, R3, R2, RZ, 0x3c, !PT ;  /* 0x0000000203028212 */ /* 0x000fc800078e3cff */
[----:B------:R-:W-:-:S05]  /*3b4e0*/  @!P0 LOP3.LUT R3, R3, R2, RZ, 0x3c, !PT ;  /* 0x0000000203038212 */ /* 0x000fca00078e3cff */
[----:B------:R-:W3:Y:S04]  /*3b4f0*/  @!P0 LDG.E.U8 R4, desc[UR44][R2.64] ;  /* 0x0000002c02048981 */ /* 0x000ee8000c1e1100 */
        /* <DEDUP_REMOVED lines=4045> */
[----:B------:R-:W-:-:S02]  /*4b1d0*/  PRMT R5, RZ, 0x7610, R5 ;  /* 0x00007610ff057816 */ /* 0x000fc40000000005 */
[----:B----4-:R-:W-:-:S04]  /*4b1e0*/  @!P0 LOP3.LUT R3, R3, R2, RZ, 0x3c, !PT ;  /* 0x0000000203038212 */ /* 0x010fc800078e3cff */
[----:B------:R-:W-:-:S04]  /*4b1f0*/  @!P0 LOP3.LUT R2, R3, R2, RZ, 0x3c, !PT ;  /* 0x0000000203028212 */ /* 0x000fc800078e3cff */
[----:B------:R-:W-:-:S05]  /*4b200*/  @!P0 LOP3.LUT R3, R3, R2, RZ, 0x3c, !PT ;  /* 0x0000000203038212 */ /* 0x000fca00078e3cff */
[----:B------:R-:W4:Y:S04]  /*4b210*/  @!P0 LDG.E.U8 R5, desc[UR44][R2.64] ;  /* 0x0000002c02058981 */ /* 0x000f28000c1e1100 */
[----:B----4-:R0:W-:Y:S04]  /*4b220*/  STL [R1+0x4], R5 ;  /* 0x0000040501007387 */ /* 0x0101e80000100800 */
[----:B0-----:R-:W4:Y:S04]  /*4b230*/  LDL.LU R5, [R1+0x3ef8] ;  /* 0x003ef80001057983 */ /* 0x001f280000300800 */
[----:B------:R-:W3:Y:S04]  /*4b240*/  LDL R2, [R1+0x3720] ;  /* 0x0037200001027983 */ /* 0x000ee80000100800 */
[----:B------:R-:W3:Y:S01]  /*4b250*/  LDL R3, [R1+0x3754] ;  /* 0x0037540001037983 */ /* 0x000ee20000100800 */
[----:B--2---:R-:W-:-:S02]  /*4b260*/  PRMT R0, RZ, 0x7610, R0 ;  /* 0x00007610ff007816 */ /* 0x004fc40000000000 */
[----:B---3--:R-:W-:-:S04]  /*4b270*/  @!P1 LOP3.LUT R3, R3, R2, RZ, 0x3c, !PT ;  /* 0x0000000203039212 */ /* 0x008fc800078e3cff */
[----:B------:R-:W-:-:S04]  /*4b280*/  @!P1 LOP3.LUT R2, R3, R2, RZ, 0x3c, !PT ;  /* 0x0000000203029212 */ /* 0x000fc800078e3cff */
[----:B------:R-:W-:-:S05]  /*4b290*/  @!P1 LOP3.LUT R3, R3, R2, RZ, 0x3c, !PT ;  /* 0x0000000203039212 */ /* 0x000fca00078e3cff */
[----:B------:R-:W2:Y:S04]  /*4b2a0*/  @!P1 LDG.E.U8 R0, desc[UR44][R2.64] ;  /* 0x0000002c02009981 */ /* 0x000ea8000c1e1100 */
[----:B--2---:R0:W-:Y:S04]  /*4b2b0*/  STL [R1], R0 ;  /* 0x0000000001007387 */ /* 0x0041e80000100800 */
[----:B0-----:R-:W2:Y:S04]  /*4b2c0*/  LDL.LU R0, [R1+0x3ef4] ;  /* 0x003ef40001007983 */ /* 0x001ea80000300800 */
[----:B------:R-:W3:Y:S04]  /*4b2d0*/  LDL R2, [R1+0x371c] ;  /* 0x00371c0001027983 */ /* 0x000ee80000100800 */
[----:B------:R-:W3:Y:S01]  /*4b2e0*/  LDL R3, [R1+0x3758] ;  /* 0x0037580001037983 */ /* 0x000ee20000100800 */
[----:B------:R-:W-:-:S02]  /*4b2f0*/  PRMT R61, RZ, 0x7610, R61 ;  /* 0x00007610ff3d7816 */ /* 0x000fc4000000003d */
[----:B---3--:R-:W-:-:S04]  /*4b300*/  @!P0 LOP3.LUT R3, R3, R2, RZ, 0x3c, !PT ;  /* 0x0000000203038212 */ /* 0x008fc800078e3cff */
[----:B------:R-:W-:-:S04]  /*4b310*/  @!P0 LOP3.LUT R2, R3, R2, RZ, 0x3c, !PT ;  /* 0x0000000203028212 */ /* 0x000fc800078e3cff */
[----:B------:R-:W-:-:S05]  /*4b320*/  @!P0 LOP3.LUT R3, R3, R2, RZ, 0x3c, !PT ;  /* 0x0000000203038212 */ /* 0x000fca00078e3cff */
[----:B------:R0:W3:Y:S04]  /*4b330*/  @!P0 LDG.E.U8 R61, desc[UR44][R2.64] ;  /* 0x0000002c023d8981 */ /* 0x0000e8000c1e1100 */
[----:B------:R-:W0:Y:S04]  /*4b340*/  LDL R2, [R1+0x3730] ;  /* 0x0037300001027983 */ /* 0x000e280000100800 */
[----:B------:R-:W0:Y:S01]  /*4b350*/  LDL R3, [R1+0x3764] ;  /* 0x0037640001037983 */ /* 0x000e220000100800 */
[----:B------:R-:W-:Y:S02]  /*4b360*/  PRMT R60, RZ, 0x7610, R60 ;  /* 0x00007610ff3c7816 */ /* 0x000fe4000000003c */
[----:B0-----:R-:W-:-:S04]  /*4b370*/  @!P1 LOP3.LUT R3, R3, R2, RZ, 0x3c, !PT ;  /* 0x0000000203039212 */ /* 0x001fc800078e3cff */
[----:B------:R-:W-:-:S04]  /*4b380*/  @!P1 LOP3.LUT R2, R3, R2, RZ, 0x3c, !PT ;  /* 0x0000000203029212 */ /* 0x000fc800078e3cff */
[----:B------:R-:W-:Y:S01]  /*4b390*/  @!P1 LOP3.LUT R3, R3, R2, RZ, 0x3c, !PT ;  /* 0x0000000203039212 */ /* 0x000fe200078e3cff */
[----:B---3--:R0:W-:Y:S04]  /*4b3a0*/  STL [R1+0x3e78], R61 ;  /* 0x003e783d01007387 */ /* 0x0081e80000100800 */
[----:B------:R1:W3:Y:S01]  /*4b3b0*/  @!P1 LDG.E.U8 R60, desc[UR44][R2.64] ;  /* 0x0000002c023c9981 */ /* 0x0002e2000c1e1100 */
[----:B------:R-:W-:-:S03]  /*4b3c0*/  PRMT R59, RZ, 0x7610, R59 ;  /* 0x00007610ff3b7816 */ /* 0x000fc6000000003b */
[----:B0-----:R-:W4:Y:S04]  /*4b3d0*/  LDL R61, [R1+0x3778] ;  /* 0x00377800013d7983 */ /* 0x001f280000100800 */
[----:B------:R-:W1:Y:S04]  /*4b3e0*/  LDL R2, [R1+0x372c] ;  /* 0x00372c0001027983 */ /* 0x000e680000100800 */
[----:B------:R-:W1:Y:S02]  /*4b3f0*/  LDL R3, [R1+0x3768] ;  /* 0x0037680001037983 */ /* 0x000e640000100800 */
[----:B-1----:R-:W-:-:S04]  /*4b400*/  @!P0 LOP3.LUT R3, R3, R2, RZ, 0x3c, !PT ;  /* 0x0000000203038212 */ /* 0x002fc800078e3cff */
[----:B------:R-:W-:-:S04]  /*4b410*/  @!P0 LOP3.LUT R2, R3, R2, RZ, 0x3c, !PT ;  /* 0x0000000203028212 */ /* 0x000fc800078e3cff */
[----:B------:R-:W-:Y:S01]  /*4b420*/  @!P0 LOP3.LUT R3, R3, R2, RZ, 0x3c, !PT ;  /* 0x0000000203038212 */ /* 0x000fe200078e3cff */
[----:B---3--:R0:W-:Y:S04]  /*4b430*/  STL [R1+0x3e7c], R60 ;  /* 0x003e7c3c01007387 */ /* 0x0081e80000100800 */
[----:B------:R1:W3:Y:S01]  /*4b440*/  @!P0 LDG.E.U8 R59, desc[UR44][R2.64] ;  /* 0x0000002c023b8981 */ /* 0x0002e2000c1e1100 */
[----:B------:R-:W-:-:S03]  /*4b450*/  PRMT R58, RZ, 0x7610, R58 ;  /* 0x00007610ff3a7816 */ /* 0x000fc6000000003a */
[----:B0-----:R-:W2:Y:S04]  /*4b460*/  LDL R60, [R1+0x373c] ;  /* 0x00373c00013c7983 */ /* 0x001ea80000100800 */
[----:B------:R-:W1:Y:S04]  /*4b470*/  LDL R2, [R1+0x3740] ;  /* 0x0037400001027983 */ /* 0x000e680000100800 */
[----:B------:R-:W1:Y:S02]  /*4b480*/  LDL R3, [R1+0x3774] ;  /* 0x0037740001037983 */ /* 0x000e640000100800 */
[----:B-1----:R-:W-:-:S04]  /*4b490*/  @!P1 LOP3.LUT R3, R3, R2, RZ, 0x3c, !PT ;  /* 0x0000000203039212 */ /* 0x002fc800078e3cff */
[----:B------:R-:W-:-:S04]  /*4b4a0*/  @!P1 LOP3.LUT R2, R3, R2, RZ, 0x3c, !PT ;  /* 0x0000000203029212 */ /* 0x000fc800078e3cff */
[----:B------:R-:W-:-:S05]  /*4b4b0*/  @!P1 LOP3.LUT R3, R3, R2, RZ, 0x3c, !PT ;  /* 0x0000000203039212 */ /* 0x000fca00078e3cff */
[----:B------:R4:W2:Y:S01]  /*4b4c0*/  @!P1 LDG.E.U8 R58, desc[UR44][R2.64] ;  /* 0x0000002c023a9981 */ /* 0x0008a2000c1e1100 */
[----:B------:R-:W-:-:S03]  /*4b4d0*/  PRMT R57, RZ, 0x7610, R57 ;  /* 0x00007610ff397816 */ /* 0x000fc60000000039 */
[----:B---3--:R0:W-:Y:S01]  /*4b4e0*/  STL [R1+0x3e80], R59 ;  /* 0x003e803b01007387 */ /* 0x0081e20000100800 */
[----:B----4-:R-:W-:Y:S02]  /*4b4f0*/  @!P0 IMAD.MOV.U32 R2, RZ, RZ, R61 ;  /* 0x000000ffff028224 */ /* 0x010fe400078e003d */
[----:B--2---:R-:W-:Y:S01]  /*4b500*/  @!P0 IMAD.MOV.U32 R3, RZ, RZ, R60 ;  /* 0x000000ffff038224 */ /* 0x004fe200078e003c */
[----:B0-----:R-:W2:Y:S04]  /*4b510*/  LDL R59, [R1+0x3784] ;  /* 0x00378400013b7983 */ /* 0x001ea80000100800 */
[----:B------:R2:W3:Y:S04]  /*4b520*/  @!P0 LDG.E.U8 R57, desc[UR44][R2.64] ;  /* 0x0000002c02398981 */ /* 0x0004e8000c1e1100 */
[----:B------:R0:W-:Y:S01]  /*4b530*/  STL [R1+0x3e84], R58 ;  /* 0x003e843a01007387 */ /* 0x0001e20000100800 */
[----:B------:R-:W-:-:S03]  /*4b540*/  PRMT R56, RZ, 0x7610, R56 ;  /* 0x00007610ff387816 */ /* 0x000fc60000000038 */
[----:B------:R-:W4:Y:S04]  /*4b550*/  LDL R61, [R1+0x375c] ;  /* 0x00375c00013d7983 */ /* 0x000f280000100800 */
[----:B------:R-:W4:Y:S04]  /*4b560*/  LDL R60, [R1+0x3798] ;  /* 0x00379800013c7983 */ /* 0x000f280000100800 */
[----:B0-----:R-:W4:Y:S01]  /*4b570*/  LDL R58, [R1+0x3750] ;  /* 0x00375000013a7983 */ /* 0x001f220000100800 */
[----:B--2---:R-:W-:-:S03]  /*4b580*/  @!P1 IMAD.MOV.U32 R2, RZ, RZ, R59 ;  /* 0x000000ffff029224 */ /* 0x004fc600078e003b */
[----:B---3--:R0:W-:Y:S01]  /*4b590*/  STL [R1+0x3e88], R57 ;  /* 0x003e883901007387 */ /* 0x0081e20000100800 */
[----:B------:R-:W-:-:S03]  /*4b5a0*/  PRMT R55, RZ, 0x7610, R55 ;  /* 0x00007610ff377816 */ /* 0x000fc60000000037 */
[----:B------:R-:W2:Y:S04]  /*4b5b0*/  LDL R59, [R1+0x3770] ;  /* 0x00377000013b7983 */ /* 0x000ea80000100800 */
[----:B0-----:R-:W3:Y:S01]  /*4b5c0*/  LDL R57, [R1+0x3788] ;  /* 0x0037880001397983 */ /* 0x001ee20000100800 */
[----:B----4-:R-:W-:-:S03]  /*4b5d0*/  @!P1 IMAD.MOV.U32 R3, RZ, RZ, R58 ;  /* 0x000000ffff039224 */ /* 0x010fc600078e003a */
[----:B------:R-:W4:Y:S04]  /*4b5e0*/  LDL R58, [R1+0x37a4] ;  /* 0x0037a400013a7983 */ /* 0x000f280000100800 */
[----:B------:R3:W2:Y:S04]  /*4b5f0*/  @!P1 LDG.E.U8 R56, desc[UR44][R2.64] ;  /* 0x0000002c02389981 */ /* 0x0006a8000c1e1100 */
[----:B------:R-:W4:Y:S01]  /*4b600*/  LDL R3, [R1+0x374c] ;  /* 0x00374c0001037983 */ /* 0x000f220000100800 */
[----:B---3--:R-:W-:-:S03]  /*4b610*/  @!P0 IMAD.MOV.U32 R2, RZ, RZ, R57 ;  /* 0x000000ffff028224 */ /* 0x008fc600078e0039 */
[----:B--2---:R0:W-:Y:S01]  /*4b620*/  STL [R1+0x3e8c], R56 ;  /* 0x003e8c3801007387 */ /* 0x0041e20000100800 */
[----:B------:R-:W-:-:S03]  /*4b630*/  PRMT R54, RZ, 0x7610, R54 ;  /* 0x00007610ff367816 */ /* 0x000fc60000000036 */
[----:B------:R-:W2:Y:S04]  /*4b640*/  LDL R57, [R1+0x376c] ;  /* 0x00376c0001397983 */ /* 0x000ea80000100800 */
[----:B----4-:R1:W3:Y:S04]  /*4b650*/  @!P0 LDG.E.U8 R55, desc[UR44][R2.64] ;  /* 0x0000002c02378981 */ /* 0x0102e8000c1e1100 */
[----:B0-----:R-:W4:Y:S04]  /*4b660*/  LDL R56, [R1+0x37a8] ;  /* 0x0037a80001387983 */ /* 0x001f280000100800 */
        /* <DEDUP_REMOVED lines=8> */
[----:B------:R-:W-:Y:S01]  /*4b6f0*/  PRMT R52, RZ, 0x7610, R52 ;  /* 0x00007610ff347816 */ /* 0x000fe20000000034 */
[----:B0-----:R-:W-:Y:S02]  /*4b700*/  @!P0 IMAD.MOV.U32 R2, RZ, RZ, R60 ;  /* 0x000000ffff028224 */ /* 0x001fe400078e003c */
[----:B------:R-:W-:-:S05]  /*4b710*/  @!P0 IMAD.MOV.U32 R3, RZ, RZ, R61 ;  /* 0x000000ffff038224 */ /* 0x000fca00078e003d */
[----:B------:R0:W3:Y:S02]  /*4b720*/  @!P0 LDG.E.U8 R53, desc[UR44][R2.64] ;  /* 0x0000002c02358981 */ /* 0x0000e4000c1e1100 */
[----:B0-----:R-:W-:Y:S02]  /*4b730*/  @!P1 IMAD.MOV.U32 R2, RZ, RZ, R58 ;  /* 0x000000ffff029224 */ /* 0x001fe400078e003a */
[----:B------:R-:W-:-:S05]  /*4b740*/  @!P1 IMAD.MOV.U32 R3, RZ, RZ, R59 ;  /* 0x000000ffff039224 */ /* 0x000fca00078e003b */
[----:B------:R4:W3:Y:S04]  /*4b750*/  @!P1 LDG.E.U8 R52, desc[UR44][R2.64] ;  /* 0x0000002c02349981 */ /* 0x0008e8000c1e1100 */
[----:B--2---:R0:W-:Y:S04]  /*4b760*/  STL [R1+0x3e94], R54 ;  /* 0x003e943601007387 */ /* 0x0041e80000100800 */
[----:B------:R-:W2:Y:S04]  /*4b770*/  LDL R60, [R1+0x3780] ;  /* 0x00378000013c7983 */ /* 0x000ea80000100800 */
[----:B-1----:R-:W2:Y:S01]  /*4b780*/  LDL R55, [R1+0x37b4] ;  /* 0x0037b40001377983 */ /* 0x002ea20000100800 */
[----:B------:R-:W-:Y:S01]  /*4b790*/  PRMT R51, RZ, 0x7610, R51 ;  /* 0x00007610ff337816 */ /* 0x000fe20000000033 */
[----:B----4-:R-:W-:-:S02]  /*4b7a0*/  @!P0 IMAD.MOV.U32 R2, RZ, RZ, R56 ;  /* 0x000000ffff028224 */ /* 0x010fc400078e0038 */
[----:B------:R-:W-:-:S05]  /*4b7b0*/  @!P0 IMAD.MOV.U32 R3, RZ, RZ, R57 ;  /* 0x000000ffff038224 */ /* 0x000fca00078e0039 */
[----:B------:R2:W4:Y:S01]  /*4b7c0*/  @!P0 LDG.E.U8 R51, desc[UR44][R2.64] ;  /* 0x0000002c02338981 */ /* 0x000522000c1e1100 */
[----:B------:R-:W-:-:S03]  /*4b7d0*/  PRMT R50, RZ, 0x7610, R50 ;  /* 0x00007610ff327816 */ /* 0x000fc60000000032 */
[----:B---3--:R1:W-:Y:S04]  /*4b7e0*/  STL [R1+0x3e98], R53 ;  /* 0x003e983501007387 */ /* 0x0083e80000100800 */
[----:B------:R-:W3:Y:S04]  /*4b7f0*/  LDL R59, [R1+0x377c] ;  /* 0x00377c00013b7983 */ /* 0x000ee80000100800 */
[----:B0-----:R-:W3:Y:S04]  /*4b800*/  LDL R54, [R1+0x37b8] ;  /* 0x0037b80001367983 */ /* 0x001ee80000100800 */
[----:B------:R0:W-:Y:S04]  /*4b810*/  STL [R1+0x3e9c], R52 ;  /* 0x003e9c3401007387 */ /* 0x0001e80000100800 */
[----:B------:R-:W3:Y:S04]  /*4b820*/  LDL R58, [R1+0x3790] ;  /* 0x00379000013a7983 */ /* 0x000ee80000100800 */
[----:B------:R-:W3:Y:S04]  /*4b830*/  LDL R57, [R1+0x37c4] ;  /* 0x0037c40001397983 */ /* 0x000ee80000100800 */
[----:B------:R-:W3:Y:S04]  /*4b840*/  LDL R56, [R1+0x378c] ;  /* 0x00378c0001387983 */ /* 0x000ee80000100800 */
[----:B-1----:R-:W3:Y:S01]  /*4b850*/  LDL R53, [R1+0x37c8] ;  /* 0x0037c80001357983 */ /* 0x002ee20000100800 */
[----:B--2---:R-:W-:-:S02]  /*4b860*/  @!P1 IMAD.MOV.U32 R3, RZ, RZ, R60 ;  /* 0x000000ffff039224 */ /* 0x004fc400078e003c */
[----:B------:R-:W-:-:S05]  /*4b870*/  @!P1 IMAD.MOV.U32 R2, RZ, RZ, R55 ;  /* 0x000000ffff029224 */ /* 0x000fca00078e0037 */
[----:B------:R3:W2:Y:S04]  /*4b880*/  @!P1 LDG.E.U8 R50, desc[UR44][R2.64] ;  /* 0x0000002c02329981 */ /* 0x0006a8000c1e1100 */
[----:B----4-:R1:W-:Y:S04]  /*4b890*/  STL [R1+0x3ea0], R51 ;  /* 0x003ea03301007387 */ /* 0x0103e80000100800 */
[----:B------:R-:W4:Y:S04]  /*4b8a0*/  LDL R55, [R1+0x37a0] ;  /* 0x0037a00001377983 */ /* 0x000f280000100800 */
[----:B0-----:R-:W4:Y:S01]  /*4b8b0*/  LDL R52, [R1+0x37d4] ;  /* 0x0037d40001347983 */ /* 0x001f220000100800 */
[----:B------:R-:W-:-:S02]  /*4b8c0*/  PRMT R49, RZ, 0x7610, R49 ;  /* 0x00007610ff317816 */ /* 0x000fc40000000031 */
[----:B------:R-:W-:Y:S01]  /*4b8d0*/  PRMT R48, RZ, 0x7610, R48 ;  /* 0x00007610ff307816 */ /* 0x000fe20000000030 */
[----:B---3--:R-:W-:Y:S02]  /*4b8e0*/  @!P0 IMAD.MOV.U32 R3, RZ, RZ, R59 ;  /* 0x000000ffff038224 */ /* 0x008fe400078e003b */
        /* <DEDUP_REMOVED lines=9> */
[----:B0-----:R-:W-:-:S02]  /*4b980*/  @!P0 IMAD.MOV.U32 R2, RZ, RZ, R53 ;  /* 0x000000ffff028224 */ /* 0x001fc400078e0035 */
[----:B------:R-:W-:Y:S01]  /*4b990*/  @!P0 IMAD.MOV.U32 R3, RZ, RZ, R56 ;  /* 0x000000ffff038224 */ /* 0x000fe200078e0038 */
[----:B------:R-:W-:-:S04]  /*4b9a0*/  PRMT R46, RZ, 0x7610, R46 ;  /* 0x00007610ff2e7816 */ /* 0x000fc8000000002e */
[----:B------:R4:W2:Y:S02]  /*4b9b0*/  @!P0 LDG.E.U8 R47, desc[UR44][R2.64] ;  /* 0x0000002c022f8981 */ /* 0x0008a4000c1e1100 */
[----:B----4-:R-:W-:Y:S02]  /*4b9c0*/  @!P1 IMAD.MOV.U32 R2, RZ, RZ, R52 ;  /* 0x000000ffff029224 */ /* 0x010fe400078e0034 */
[----:B------:R-:W-:-:S05]  /*4b9d0*/  @!P1 IMAD.MOV.U32 R3, RZ, RZ, R55 ;  /* 0x000000ffff039224 */ /* 0x000fca00078e0037 */
[----:B------:R0:W4:Y:S01]  /*4b9e0*/  @!P1 LDG.E.U8 R46, desc[UR44][R2.64] ;  /* 0x0000002c022e9981 */ /* 0x000122000c1e1100 */
[----:B------:R-:W-:-:S03]  /*4b9f0*/  PRMT R45, RZ, 0x7610, R45 ;  /* 0x00007610ff2d7816 */ /* 0x000fc6000000002d */
[----:B---3--:R-:W-:Y:S04]  /*4ba00*/  STL [R1+0x3ea8], R49 ;  /* 0x003ea83101007387 */ /* 0x008fe80000100800 */
[----:B------:R-:W-:Y:S04]  /*4ba10*/  STL [R1+0x3eac], R48 ;  /* 0x003eac3001007387 */ /* 0x000fe80000100800 */
[----:B------:R-:W3:Y:S04]  /*4ba20*/  LDL R53, [R1+0x37b0] ;  /* 0x0037b00001357983 */ /* 0x000ee80000100800 */
[----:B--2---:R-:W2:Y:S01]  /*4ba30*/  LDL R50, [R1+0x37e4] ;  /* 0x0037e40001327983 */ /* 0x004ea20000100800 */
[----:B0-----:R-:W-:-:S02]  /*4ba40*/  @!P0 IMAD.MOV.U32 R3, RZ, RZ, R54 ;  /* 0x000000ffff038224 */ /* 0x001fc400078e0036 */
[----:B------:R-:W-:-:S05]  /*4ba50*/  @!P0 IMAD.MOV.U32 R2, RZ, RZ, R51 ;  /* 0x000000ffff028224 */ /* 0x000fca00078e0033 */
[----:B------:R3:W2:Y:S04]  /*4ba60*/  @!P0 LDG.E.U8 R45, desc[UR44][R2.64] ;  /* 0x0000002c022d8981 */ /* 0x0006a8000c1e1100 */
[----:B------:R0:W-:Y:S04]  /*4ba70*/  STL [R1+0x3eb0], R47 ;  /* 0x003eb02f01007387 */ /* 0x0001e80000100800 */
[----:B------:R-:W2:Y:S04]  /*4ba80*/  LDL R52, [R1+0x37ac] ;  /* 0x0037ac0001347983 */ /* 0x000ea80000100800 */
[----:B0-----:R-:W2:Y:S04]  /*4ba90*/  LDL R47, [R1+0x37e8] ;  /* 0x0037e800012f7983 */ /* 0x001ea80000100800 */
[----:B----4-:R0:W-:Y:S04]  /*4baa0*/  STL [R1+0x3eb4], R46 ;  /* 0x003eb42e01007387 */ /* 0x0101e80000100800 */
[----:B------:R-:W4:Y:S04]  /*4bab0*/  LDL R51, [R1+0x37c0] ;  /* 0x0037c00001337983 */ /* 0x000f280000100800 */
[----:B------:R-:W4:Y:S01]  /*4bac0*/  LDL R49, [R1+0x37f4] ;  /* 0x0037f40001317983 */ /* 0x000f220000100800 */
[----:B------:R-:W-:-:S03]  /*4bad0*/  PRMT R44, RZ, 0x7610, R44 ;  /* 0x00007610ff2c7816 */ /* 0x000fc6000000002c */
[----:B------:R-:W4:Y:S01]  /*4bae0*/  LDL R48, [R1+0x37f8] ;  /* 0x0037f80001307983 */ /* 0x000f220000100800 */
[----:B---3--:R-:W-:Y:S02]  /*4baf0*/  @!P1 IMAD.MOV.U32 R3, RZ, RZ, R53 ;  /* 0x000000ffff039224 */ /* 0x008fe400078e0035 */
[----:B--2---:R-:W-:-:S05]  /*4bb00*/  @!P1 IMAD.MOV.U32 R2, RZ, RZ, R50 ;  /* 0x000000ffff029224 */ /* 0x004fca00078e0032 */
[----:B------:R1:W2:Y:S04]  /*4bb10*/  @!P1 LDG.E.U8 R44, desc[UR44][R2.64] ;  /* 0x0000002c022c9981 */ /* 0x0002a8000c1e1100 */
[----:B------:R3:W-:Y:S04]  /*4bb20*/  STL [R1+0x3eb8], R45 ;  /* 0x003eb82d01007387 */ /* 0x0007e80000100800 */
[----:B------:R-:W3:Y:S01]  /*4bb30*/  LDL R50, [R1+0x37bc] ;  /* 0x0037bc0001327983 */ /* 0x000ee20000100800 */
[----:B------:R-:W-:Y:S01]  /*4bb40*/  PRMT R43, RZ, 0x7610, R43 ;  /* 0x00007610ff2b7816 */ /* 0x000fe2000000002b */
[----:B-1----:R-:W-:Y:S01]  /*4bb50*/  @!P0 IMAD.MOV.U32 R3, RZ, RZ, R52 ;  /* 0x000000ffff038224 */ /* 0x002fe200078e0034 */
[----:B------:R-:W-:-:S02]  /*4bb60*/  PRMT R42, RZ, 0x7610, R42 ;  /* 0x00007610ff2a7816 */ /* 0x000fc4000000002a */
[----:B------:R-:W-:Y:S01]  /*4bb70*/  PRMT R41, RZ, 0x7610, R41 ;  /* 0x00007610ff297816 */ /* 0x000fe20000000029 */
[----:B0-----:R-:W3:Y:S01]  /*4bb80*/  LDL R46, [R1+0x3804] ;  /* 0x00380400012e7983 */ /* 0x001ee20000100800 */
[----:B------:R-:W-:-:S05]  /*4bb90*/  @!P0 IMAD.MOV.U32 R2, RZ, RZ, R47 ;  /* 0x000000ffff028224 */ /* 0x000fca00078e002f */
[----:B------:R4:W3:Y:S02]  /*4bba0*/  @!P0 LDG.E.U8 R43, desc[UR44][R2.64] ;  /* 0x0000002c022b8981 */ /* 0x0008e4000c1e1100 */
[----:B----4-:R-:W-:Y:S02]  /*4bbb0*/  @!P1 IMAD.MOV.U32 R2, RZ, RZ, R49 ;  /* 0x000000ffff029224 */ /* 0x010fe400078e0031 */
[----:B------:R-:W-:-:S05]  /*4bbc0*/  @!P1 IMAD.MOV.U32 R3, RZ, RZ, R51 ;  /* 0x000000ffff039224 */ /* 0x000fca00078e0033 */
[----:B------:R0:W4:Y:S04]  /*4bbd0*/  @!P1 LDG.E.U8 R42, desc[UR44][R2.64] ;  /* 0x0000002c022a9981 */ /* 0x000128000c1e1100 */
[----:B--2---:R1:W-:Y:S04]  /*4bbe0*/  STL [R1+0x3ebc], R44 ;  /* 0x003ebc2c01007387 */ /* 0x0043e80000100800 */
[----:B------:R-:W2:Y:S04]  /*4bbf0*/  LDL R47, [R1+0x37d0] ;  /* 0x0037d000012f7983 */ /* 0x000ea80000100800 */
[----:B---3--:R-:W3:Y:S01]  /*4bc00*/  LDL R45, [R1+0x37cc] ;  /* 0x0037cc00012d7983 */ /* 0x008ee20000100800 */
[----:B0-----:R-:W-:-:S03]  /*4bc10*/  @!P0 IMAD.MOV.U32 R2, RZ, RZ, R48 ;  /* 0x000000ffff028224 */ /* 0x001fc600078e0030 */
[----:B-1----:R-:W3:Y:S01]  /*4bc20*/  LDL R44, [R1+0x3808] ;  /* 0x00380800012c7983 */ /* 0x002ee20000100800 */
[----:B------:R-:W-:-:S05]  /*4bc30*/  @!P0 IMAD.MOV.U32 R3, RZ, RZ, R50 ;  /* 0x000000ffff038224 */ /* 0x000fca00078e0032 */
[----:B------:R2:W3:Y:S04]  /*4bc40*/  @!P0 LDG.E.U8 R41, desc[UR44][R2.64] ;  /* 0x0000002c02298981 */ /* 0x0004e8000c1e1100 */
[----:B------:R-:W-:Y:S04]  /*4bc50*/  STL [R1+0x3ec0], R43 ;  /* 0x003ec02b01007387 */ /* 0x000fe80000100800 */
[----:B------:R-:W3:Y:S04]  /*4bc60*/  LDL R49, [R1+0x3814] ;  /* 0x0038140001317983 */ /* 0x000ee80000100800 */
[----:B----4-:R0:W-:Y:S04]  /*4bc70*/  STL [R1+0x3ec4], R42 ;  /* 0x003ec42a01007387 */ /* 0x0101e80000100800 */
[----:B------:R-:W4:Y:S04]  /*4bc80*/  LDL R50, [R1+0x37e0] ;  /* 0x0037e00001327983 */ /* 0x000f280000100800 */
[----:B------:R-:W4:Y:S04]  /*4bc90*/  LDL R48, [R1+0x37dc] ;  /* 0x0037dc0001307983 */ /* 0x000f280000100800 */
[----:B0-----:R-:W4:Y:S01]  /*4bca0*/  LDL R42, [R1+0x3818] ;  /* 0x00381800012a7983 */ /* 0x001f220000100800 */
[----:B--2---:R-:W-:Y:S01]  /*4bcb0*/  @!P1 IMAD.MOV.U32 R3, RZ, RZ, R47 ;  /* 0x000000ffff039224 */ /* 0x004fe200078e002f */
[----:B------:R-:W-:Y:S01]  /*4bcc0*/  PRMT R40, RZ, 0x7610, R40 ;  /* 0x00007610ff287816 */ /* 0x000fe20000000028 */
[----:B------:R-:W-:-:S05]  /*4bcd0*/  @!P1 IMAD.MOV.U32 R2, RZ, RZ, R46 ;  /* 0x000000ffff029224 */ /* 0x000fca00078e002e */
[----:B------:R0:W2:Y:S04]  /*4bce0*/  @!P1 LDG.E.U8 R40, desc[UR44][R2.64] ;  /* 0x0000002c02289981 */ /* 0x0000a8000c1e1100 */
[----:B---3--:R1:W-:Y:S04]  /*4bcf0*/  STL [R1+0x3ec8], R41 ;  /* 0x003ec82901007387 */ /* 0x0083e80000100800 */
[----:B------:R-:W3:Y:S04]  /*4bd00*/  LDL R47, [R1+0x37f0] ;  /* 0x0037f000012f7983 */ /* 0x000ee80000100800 */
[----:B-1----:R-:W2:Y:S01]  /*4bd10*/  LDL R41, [R1+0x3824] ;  /* 0x0038240001297983 */ /* 0x002ea20000100800 */
[----:B------:R-:W-:Y:S01]  /*4bd20*/  PRMT R39, RZ, 0x7610, R39 ;  /* 0x00007610ff277816 */ /* 0x000fe20000000027 */
[----:B0-----:R-:W-:-:S02]  /*4bd30*/  @!P0 IMAD.MOV.U32 R2, RZ, RZ, R44 ;  /* 0x000000ffff028224 */ /* 0x001fc400078e002c */
[----:B------:R-:W-:Y:S01]  /*4bd40*/  @!P0 IMAD.MOV.U32 R3, RZ, RZ, R45 ;  /* 0x000000ffff038224 */ /* 0x000fe200078e002d */
[----:B------:R-:W-:-:S04]  /*4bd50*/  PRMT R38, RZ, 0x7610, R38 ;  /* 0x00007610ff267816 */ /* 0x000fc80000000026 */
[----:B------:R0:W2:Y:S01]  /*4bd60*/  @!P0 LDG.E.U8 R39, desc[UR44][R2.64] ;  /* 0x0000002c02278981 */ /* 0x0000a2000c1e1100 */
[----:B------:R-:W-:Y:S01]  /*4bd70*/  PRMT R37, RZ, 0x7610, R37 ;  /* 0x00007610ff257816 */ /* 0x000fe20000000025 */
[----:B0-----:R-:W-:Y:S02]  /*4bd80*/  @!P1 IMAD.MOV.U32 R2, RZ, RZ, R49 ;  /* 0x000000ffff029224 */ /* 0x001fe400078e0031 */
[----:B----4-:R-:W-:-:S05]  /*4bd90*/  @!P1 IMAD.MOV.U32 R3, RZ, RZ, R50 ;  /* 0x000000ffff039224 */ /* 0x010fca00078e0032 */
[----:B------:R0:W4:Y:S02]  /*4bda0*/  @!P1 LDG.E.U8 R38, desc[UR44][R2.64] ;  /* 0x0000002c02269981 */ /* 0x000124000c1e1100 */
[----:B0-----:R-:W-:Y:S02]  /*4bdb0*/  @!P0 IMAD.MOV.U32 R2, RZ, RZ, R42 ;  /* 0x000000ffff028224 */ /* 0x001fe400078e002a */
[----:B------:R-:W-:-:S05]  /*4bdc0*/  @!P0 IMAD.MOV.U32 R3, RZ, RZ, R48 ;  /* 0x000000ffff038224 */ /* 0x000fca00078e0030 */
[----:B------:R3:W4:Y:S01]  /*4bdd0*/  @!P0 LDG.E.U8 R37, desc[UR44][R2.64] ;  /* 0x0000002c02258981 */ /* 0x000722000c1e1100 */
[----:B------:R-:W-:Y:S01]  /*4bde0*/  PRMT R36, RZ, 0x7610, R36 ;  /* 0x00007610ff247816 */ /* 0x000fe20000000024 */
[----:B---3--:R-:W-:Y:S02]  /*4bdf0*/  @!P1 IMAD.MOV.U32 R3, RZ, RZ, R47 ;  /* 0x000000ffff039224 */ /* 0x008fe400078e002f */
[----:B--2---:R-:W-:-:S05]  /*4be00*/  @!P1 IMAD.MOV.U32 R2, RZ, RZ, R41 ;  /* 0x000000ffff029224 */ /* 0x004fca00078e0029 */
[----:B------:R-:W2:Y:S04]  /*4be10*/  @!P1 LDG.E.U8 R36, desc[UR44][R2.64] ;  /* 0x0000002c02249981 */ /* 0x000ea8000c1e1100 */
[----:B------:R0:W-:Y:S04]  /*4be20*/  STL [R1+0x3ecc], R40 ;  /* 0x003ecc2801007387 */ /* 0x0001e80000100800 */
[----:B------:R-:W3:Y:S04]  /*4be30*/  LDL R46, [R1+0x37ec] ;  /* 0x0037ec00012e7983 */ /* 0x000ee80000100800 */
[----:B------:R-:W3:Y:S04]  /*4be40*/  LDL R45, [R1+0x3828] ;  /* 0x00382800012d7983 */ /* 0x000ee80000100800 */
[----:B------:R-:W3:Y:S04]  /*4be50*/  LDL R44, [R1+0x3800] ;  /* 0x00380000012c7983 */ /* 0x000ee80000100800 */
[----:B------:R-:W3:Y:S04]  /*4be60*/  LDL R43, [R1+0x3834] ;  /* 0x00383400012b7983 */ /* 0x000ee80000100800 */
[----:B------:R-:W-:Y:S04]  /*4be70*/  STL [R1+0x3ed0], R39 ;  /* 0x003ed02701007387 */ /* 0x000fe80000100800 */
[----:B----4-:R1:W-:Y:S04]  /*4be80*/  STL [R1+0x3ed4], R38 ;  /* 0x003ed42601007387 */ /* 0x0103e80000100800 */
[----:B------:R-:W4:Y:S04]  /*4be90*/  LDL R42, [R1+0x37fc] ;  /* 0x0037fc00012a7983 */ /* 0x000f280000100800 */
[----:B0-----:R-:W4:Y:S04]  /*4bea0*/  LDL R40, [R1+0x3838] ;  /* 0x0038380001287983 */ /* 0x001f280000100800 */
[----:B------:R-:W-:Y:S04]  /*4beb0*/  STL [R1+0x3ed8], R37 ;  /* 0x003ed82501007387 */ /* 0x000fe80000100800 */
[----:B------:R-:W4:Y:S04]  /*4bec0*/  LDL R47, [R1+0x3810] ;  /* 0x00381000012f7983 */ /* 0x000f280000100800 */
[----:B-1----:R-:W4:Y:S04]  /*4bed0*/  LDL R38, [R1+0x3844] ;  /* 0x0038440001267983 */ /* 0x002f280000100800 */
[----:B------:R-:W4:Y:S01]  /*4bee0*/  LDL R41, [R1+0x3848] ;  /* 0x0038480001297983 */ /* 0x000f220000100800 */
[----:B------:R-:W-:-:S03]  /*4bef0*/  PRMT R35, RZ, 0x7610, R35 ;  /* 0x00007610ff237816 */ /* 0x000fc60000000023 */
[----:B--2---:R0:W-:Y:S04]  /*4bf00*/  STL [R1+0x3edc], R36 ;  /* 0x003edc2401007387 */ /* 0x0041e80000100800 */
[----:B0-----:R-:W2:Y:S01]  /*4bf10*/  LDL R36, [R1+0x380c] ;  /* 0x00380c0001247983 */ /* 0x001ea20000100800 */
[----:B---3--:R-:W-:Y:S02]  /*4bf20*/  @!P0 IMAD.MOV.U32 R2, RZ, RZ, R45 ;  /* 0x000000ffff028224 */ /* 0x008fe400078e002d */
[----:B------:R-:W-:Y:S01]  /*4bf30*/  @!P0 IMAD.MOV.U32 R3, RZ, RZ, R46 ;  /* 0x000000ffff038224 */ /* 0x000fe200078e002e */
[----:B------:R-:W-:Y:S02]  /*4bf40*/  PRMT R34, RZ, 0x7610, R34 ;  /* 0x00007610ff227816 */ /* 0x000fe40000000022 */
[----:B------:R-:W-:-:S02]  /*4bf50*/  PRMT R33, RZ, 0x7610, R33 ;  /* 0x00007610ff217816 */ /* 0x000fc40000000021 */
[----:B------:R-:W-:Y:S02]  /*4bf60*/  PRMT R32, RZ, 0x7610, R32 ;  /* 0x00007610ff207816 */ /* 0x000fe40000000020 */
[----:B------:R-:W-:Y:S01]  /*4bf70*/  PRMT R31, RZ, 0x7610, R31 ;  /* 0x00007610ff1f7816 */ /* 0x000fe2000000001f */
[----:B------:R0:W3:Y:S04]  /*4bf80*/  @!P0 LDG.E.U8 R35, desc[UR44][R2.64] ;  /* 0x0000002c02238981 */ /* 0x0000e8000c1e1100 */
[----:B------:R-:W3:Y:S01]  /*4bf90*/  LDL R45, [R1+0x3854] ;  /* 0x00385400012d7983 */ /* 0x000ee20000100800 */
[----:B0-----:R-:W-:Y:S02]  /*4bfa0*/  @!P1 IMAD.MOV.U32 R2, RZ, RZ, R43 ;  /* 0x000000ffff029224 */ /* 0x001fe400078e002b */
[----:B------:R-:W-:-:S05]  /*4bfb0*/  @!P1 IMAD.MOV.U32 R3, RZ, RZ, R44 ;  /* 0x000000ffff039224 */ /* 0x000fca00078e002c */
[----:B------:R4:W3:Y:S02]  /*4bfc0*/  @!P1 LDG.E.U8 R34, desc[UR44][R2.64] ;  /* 0x0000002c02229981 */ /* 0x0008e4000c1e1100 */
[----:B----4-:R-:W-:Y:S02]  /*4bfd0*/  @!P0 IMAD.MOV.U32 R2, RZ, RZ, R40 ;  /* 0x000000ffff028224 */ /* 0x010fe400078e0028 */
[----:B------:R-:W-:-:S05]  /*4bfe0*/  @!P0 IMAD.MOV.U32 R3, RZ, RZ, R42 ;  /* 0x000000ffff038224 */ /* 0x000fca00078e002a */
[----:B------:R0:W4:Y:S02]  /*4bff0*/  @!P0 LDG.E.U8 R33, desc[UR44][R2.64] ;  /* 0x0000002c02218981 */ /* 0x000124000c1e1100 */
[----:B0-----:R-:W-:Y:S02]  /*4c000*/  @!P1 IMAD.MOV.U32 R2, RZ, RZ, R38 ;  /* 0x000000ffff029224 */ /* 0x001fe400078e0026 */
[----:B------:R-:W-:-:S05]  /*4c010*/  @!P1 IMAD.MOV.U32 R3, RZ, RZ, R47 ;  /* 0x000000ffff039224 */ /* 0x000fca00078e002f */
[----:B------:R0:W4:Y:S02]  /*4c020*/  @!P1 LDG.E.U8 R32, desc[UR44][R2.64] ;  /* 0x0000002c02209981 */ /* 0x000124000c1e1100 */
[----:B0-----:R-:W-:Y:S02]  /*4c030*/  @!P0 IMAD.MOV.U32 R2, RZ, RZ, R41 ;  /* 0x000000ffff028224 */ /* 0x001fe400078e0029 */
[----:B--2---:R-:W-:-:S05]  /*4c040*/  @!P0 IMAD.MOV.U32 R3, RZ, RZ, R36 ;  /* 0x000000ffff038224 */ /* 0x004fca00078e0024 */
[----:B------:R-:W2:Y:S04]  /*4c050*/  @!P0 LDG.E.U8 R31, desc[UR44][R2.64] ;  /* 0x0000002c021f8981 */ /* 0x000ea8000c1e1100 */
[----:B---3--:R0:W-:Y:S04]  /*4c060*/  STL [R1+0x3ee0], R35 ;  /* 0x003ee02301007387 */ /* 0x0081e80000100800 */
[----:B------:R-:W3:Y:S04]  /*4c070*/  LDL R46, [R1+0x3820] ;  /* 0x00382000012e7983 */ /* 0x000ee80000100800 */
[----:B------:R-:W3:Y:S04]  /*4c080*/  LDL R44, [R1+0x381c] ;  /* 0x00381c00012c7983 */ /* 0x000ee80000100800 */
[----:B------:R-:W3:Y:S04]  /*4c090*/  LDL R43, [R1+0x3858] ;  /* 0x00385800012b7983 */ /* 0x000ee80000100800 */
[----:B------:R-:W3:Y:S04]  /*4c0a0*/  LDL R39, [R1+0x3864] ;  /* 0x0038640001277983 */ /* 0x000ee80000100800 */
[----:B------:R1:W-:Y:S04]  /*4c0b0*/  STL [R1+0x3ee4], R34 ;  /* 0x003ee42201007387 */ /* 0x0003e80000100800 */
[----:B------:R-:W3:Y:S04]  /*4c0c0*/  LDL R42, [R1+0x3830] ;  /* 0x00383000012a7983 */ /* 0x000ee80000100800 */
[----:B------:R-:W3:Y:S04]  /*4c0d0*/  LDL R40, [R1+0x382c] ;  /* 0x00382c0001287983 */ /* 0x000ee80000100800 */
[----:B------:R-:W3:Y:S04]  /*4c0e0*/  LDL R37, [R1+0x3868] ;  /* 0x0038680001257983 */ /* 0x000ee80000100800 */
[----:B----4-:R4:W-:Y:S04]  /*4c0f0*/  STL [R1+0x3ee8], R33 ;  /* 0x003ee82101007387 */ /* 0x0109e80000100800 */
[----:B------:R-:W3:Y:S04]  /*4c100*/  LDL R38, [R1+0x3840] ;  /* 0x0038400001267983 */ /* 0x000ee80000100800 */
[----:B0-----:R-:W3:Y:S04]  /*4c110*/  LDL R35, [R1+0x3874] ;  /* 0x0038740001237983 */ /* 0x001ee80000100800 */
[----:B------:R0:W-:Y:S04]  /*4c120*/  STL [R1+0x3eec], R32 ;  /* 0x003eec2001007387 */ /* 0x0001e80000100800 */
[----:B------:R-:W3:Y:S04]  /*4c130*/  LDL R36, [R1+0x3878] ;  /* 0x0038780001247983 */ /* 0x000ee80000100800 */
[----:B------:R-:W3:Y:S04]  /*4c140*/  LDL R41, [R1+0x383c] ;  /* 0x00383c0001297983 */ /* 0x000ee80000100800 */
[----:B--2---:R2:W-:Y:S04]  /*4c150*/  STL [R1+0x3ef0], R31 ;  /* 0x003ef01f01007387 */ /* 0x0045e80000100800 */
[----:B-1----:R-:W3:Y:S04]  /*4c160*/  LDL R34, [R1+0x3850] ;  /* 0x0038500001227983 */ /* 0x002ee80000100800 */
[----:B----4-:R-:W4:Y:S04]  /*4c170*/  LDL R33, [R1+0x3884] ;  /* 0x0038840001217983 */ /* 0x010f280000100800 */
[----:B0-----:R-:W4:Y:S04]  /*4c180*/  LDL R32, [R1+0x384c] ;  /* 0x00384c0001207983 */ /* 0x001f280000100800 */
[----:B--2---:R-:W2:Y:S01]  /*4c190*/  LDL R31, [R1+0x3888] ;  /* 0x00388800011f7983 */ /* 0x004ea20000100800 */
[----:B------:R-:W-:Y:S01]  /*4c1a0*/  PRMT R30, RZ, 0x7610, R30 ;  /* 0x00007610ff1e7816 */ /* 0x000fe2000000001e */
[----:B------:R-:W-:-:S02]  /*4c1b0*/  @!P1 IMAD.MOV.U32 R2, RZ, RZ, R45 ;  /* 0x000000ffff029224 */ /* 0x000fc400078e002d */
[----:B---3--:R-:W-:Y:S01]  /*4c1c0*/  @!P1 IMAD.MOV.U32 R3, RZ, RZ, R46 ;  /* 0x000000ffff039224 */ /* 0x008fe200078e002e */
[----:B------:R-:W-:Y:S02]  /*4c1d0*/  PRMT R29, RZ, 0x7610, R29 ;  /* 0x00007610ff1d7816 */ /* 0x000fe4000000001d */
[----:B------:R-:W-:Y:S02]  /*4c1e0*/  PRMT R28, RZ, 0x7610, R28 ;  /* 0x00007610ff1c7816 */ /* 0x000fe4000000001c */
[----:B------:R-:W-:Y:S02]  /*4c1f0*/  PRMT R27, RZ, 0x7610, R27 ;  /* 0x00007610ff1b7816 */ /* 0x000fe4000000001b */
[----:B------:R-:W-:Y:S01]  /*4c200*/  PRMT R26, RZ, 0x7610, R26 ;  /* 0x00007610ff1a7816 */ /* 0x000fe2000000001a */
[----:B------:R0:W3:Y:S01]  /*4c210*/  @!P1 LDG.E.U8 R30, desc[UR44][R2.64] ;  /* 0x0000002c021e9981 */ /* 0x0000e2000c1e1100 */
[----:B------:R-:W-:Y:S02]  /*4c220*/  PRMT R25, RZ, 0x7610, R25 ;  /* 0x00007610ff197816 */ /* 0x000fe40000000019 */
[----:B------:R-:W-:-:S02]  /*4c230*/  PRMT R24, RZ, 0x7610, R24 ;  /* 0x00007610ff187816 */ /* 0x000fc40000000018 */
[----:B------:R-:W-:Y:S02]  /*4c240*/  PRMT R23, RZ, 0x7610, R23 ;  /* 0x00007610ff177816 */ /* 0x000fe40000000017 */
[----:B------:R-:W-:Y:S02]  /*4c250*/  PRMT R22, RZ, 0x7610, R22 ;  /* 0x00007610ff167816 */ /* 0x000fe40000000016 */
[----:B------:R-:W-:Y:S02]  /*4c260*/  PRMT R21, RZ, 0x7610, R21 ;  /* 0x00007610ff157816 */ /* 0x000fe40000000015 */
[----:B------:R-:W-:Y:S02]  /*4c270*/  PRMT R20, RZ, 0x7610, R20 ;  /* 0x00007610ff147816 */ /* 0x000fe40000000014 */
[----:B------:R-:W-:Y:S02]  /*4c280*/  PRMT R19, RZ, 0x7610, R19 ;  /* 0x00007610ff137816 */ /* 0x000fe40000000013 */
[----:B------:R-:W-:Y:S01]  /*4c290*/  PRMT R18, RZ, 0x7610, R18 ;  /* 0x00007610ff127816 */ /* 0x000fe20000000012 */
[----:B------:R-:W3:Y:S01]  /*4c2a0*/  LDL R45, [R1+0x38e8] ;  /* 0x0038e800012d7983 */ /* 0x000ee20000100800 */
[----:B0-----:R-:W-:-:S02]  /*4c2b0*/  @!P0 IMAD.MOV.U32 R2, RZ, RZ, R43 ;  /* 0x000000ffff028224 */ /* 0x001fc400078e002b */
[----:B------:R-:W-:Y:S01]  /*4c2c0*/  @!P0 IMAD.MOV.U32 R3, RZ, RZ, R44 ;  /* 0x000000ffff038224 */ /* 0x000fe200078e002c */
[----:B------:R-:W3:Y:S04]  /*4c2d0*/  LDL R46, [R1+0x38ac] ;  /* 0x0038ac00012e7983 */ /* 0x000ee80000100800 */
[----:B------:R-:W3:Y:S04]  /*4c2e0*/  LDL R44, [R1+0x38c0] ;  /* 0x0038c000012c7983 */ /* 0x000ee80000100800 */
[----:B------:R0:W3:Y:S04]  /*4c2f0*/  @!P0 LDG.E.U8 R29, desc[UR44][R2.64] ;  /* 0x0000002c021d8981 */ /* 0x0000e8000c1e1100 */
[----:B------:R-:W3:Y:S01]  /*4c300*/  LDL R43, [R1+0x38f4] ;  /* 0x0038f400012b7983 */ /* 0x000ee20000100800 */
[----:B0-----:R-:W-:-:S02]  /*4c310*/  @!P1 IMAD.MOV.U32 R2, RZ, RZ, R39 ;  /* 0x000000ffff029224 */ /* 0x001fc400078e0027 */
[----:B------:R-:W-:Y:S01]  /*4c320*/  @!P1 IMAD.MOV.U32 R3, RZ, RZ, R42 ;  /* 0x000000ffff039224 */ /* 0x000fe200078e002a */
[----:B------:R-:W3:Y:S04]  /*4c330*/  LDL R39, [R1+0x3894] ;  /* 0x0038940001277983 */ /* 0x000ee80000100800 */
[----:B------:R-:W3:Y:S04]  /*4c340*/  LDL R42, [R1+0x386c] ;  /* 0x00386c00012a7983 */ /* 0x000ee80000100800 */
[----:B------:R0:W3:Y:S02]  /*4c350*/  @!P1 LDG.E.U8 R28, desc[UR44][R2.64] ;  /* 0x0000002c021c9981 */ /* 0x0000e4000c1e1100 */
        /* <DEDUP_REMOVED lines=11> */
[----:B------:R-:W3:Y:S01]  /*4c410*/  LDL R36, [R1+0x3870] ;  /* 0x0038700001247983 */ /* 0x000ee20000100800 */
[----:B------:R-:W-:-:S03]  /*4c420*/  @!P0 IMAD.MOV.U32 R3, RZ, RZ, R41 ;  /* 0x000000ffff038224 */ /* 0x000fc600078e0029 */
[----:B------:R-:W3:Y:S04]  /*4c430*/  LDL R41, [R1+0x38a8] ;  /* 0x0038a80001297983 */ /* 0x000ee80000100800 */
[----:B------:R0:W3:Y:S02]  /*4c440*/  @!P0 LDG.E.U8 R25, desc[UR44][R2.64] ;  /* 0x0000002c02198981 */ /* 0x0000e4000c1e1100 */
[----:B0-----:R-:W-:Y:S02]  /*4c450*/  @!P1 IMAD.MOV.U32 R3, RZ, RZ, R34 ;  /* 0x000000ffff039224 */ /* 0x001fe400078e0022 */
[----:B----4-:R-:W-:Y:S01]  /*4c460*/  @!P1 IMAD.MOV.U32 R2, RZ, RZ, R33 ;  /* 0x000000ffff029224 */ /* 0x010fe200078e0021 */
[----:B------:R-:W4:Y:S04]  /*4c470*/  LDL R34, [R1+0x3880] ;  /* 0x0038800001227983 */ /* 0x000f280000100800 */
[----:B------:R-:W4:Y:S04]  /*4c480*/  LDL R33, [R1+0x38b4] ;  /* 0x0038b40001217983 */ /* 0x000f280000100800 */
[----:B------:R0:W4:Y:S02]  /*4c490*/  @!P1 LDG.E.U8 R24, desc[UR44][R2.64] ;  /* 0x0000002c02189981 */ /* 0x000124000c1e1100 */
[----:B0-----:R-:W-:-:S02]  /*4c4a0*/  @!P0 IMAD.MOV.U32 R3, RZ, RZ, R32 ;  /* 0x000000ffff038224 */ /* 0x001fc400078e0020 */
[----:B--2---:R-:W-:Y:S01]  /*4c4b0*/  @!P0 IMAD.MOV.U32 R2, RZ, RZ, R31 ;  /* 0x000000ffff028224 */ /* 0x004fe200078e001f */
[----:B------:R-:W2:Y:S04]  /*4c4c0*/  LDL R32, [R1+0x387c] ;  /* 0x00387c0001207983 */ /* 0x000ea80000100800 */
[----:B------:R-:W2:Y:S04]  /*4c4d0*/  LDL R31, [R1+0x38b8] ;  /* 0x0038b800011f7983 */ /* 0x000ea80000100800 */
[----:B------:R3:W2:Y:S02]  /*4c4e0*/  @!P0 LDG.E.U8 R23, desc[UR44][R2.64] ;  /* 0x0000002c02178981 */ /* 0x0006a4000c1e1100 */
[----:B---3--:R-:W-:-:S02]  /*4c4f0*/  @!P1 IMAD.MOV.U32 R2, RZ, RZ, R39 ;  /* 0x000000ffff029224 */ /* 0x008fc400078e0027 */
[----:B------:R-:W3:Y:S01]  /*4c500*/  LDL R39, [R1+0x38c4] ;  /* 0x0038c40001277983 */ /* 0x000ee20000100800 */
[----:B------:R-:W-:-:S03]  /*4c510*/  @!P1 IMAD.MOV.U32 R3, RZ, RZ, R40 ;  /* 0x000000ffff039224 */ /* 0x000fc600078e0028 */
[----:B------:R-:W3:Y:S04]  /*4c520*/  LDL R40, [R1+0x3890] ;  /* 0x0038900001287983 */ /* 0x000ee80000100800 */
[----:B------:R0:W3:Y:S02]  /*4c530*/  @!P1 LDG.E.U8 R22, desc[UR44][R2.64] ;  /* 0x0000002c02169981 */ /* 0x0000e4000c1e1100 */
[----:B0-----:R-:W-:Y:S02]  /*4c540*/  @!P0 IMAD.MOV.U32 R2, RZ, RZ, R37 ;  /* 0x000000ffff028224 */ /* 0x001fe400078e0025 */
        /* <DEDUP_REMOVED lines=11> */
[----:B------:R-:W-:Y:S01]  /*4c600*/  PRMT R17, RZ, 0x7610, R17 ;  /* 0x00007610ff117816 */ /* 0x000fe20000000011 */
[----:B------:R-:W3:Y:S04]  /*4c610*/  LDL R41, [R1+0x38f8] ;  /* 0x0038f80001297983 */ /* 0x000ee80000100800 */
[----:B------:R4:W3:Y:S04]  /*4c620*/  @!P0 LDG.E.U8 R19, desc[UR44][R2.64] ;  /* 0x0000002c02138981 */ /* 0x0008e8000c1e1100 */
[----:B------:R-:W3:Y:S01]  /*4c630*/  LDL R42, [R1+0x38bc] ;  /* 0x0038bc00012a7983 */ /* 0x000ee20000100800 */
[----:B----4-:R-:W-:-:S02]  /*4c640*/  @!P1 IMAD.MOV.U32 R3, RZ, RZ, R34 ;  /* 0x000000ffff039224 */ /* 0x010fc400078e0022 */
[----:B------:R-:W-:Y:S01]  /*4c650*/  @!P1 IMAD.MOV.U32 R2, RZ, RZ, R33 ;  /* 0x000000ffff029224 */ /* 0x000fe200078e0021 */
[----:B------:R-:W4:Y:S04]  /*4c660*/  LDL R34, [R1+0x389c] ;  /* 0x00389c0001227983 */ /* 0x000f280000100800 */
[----:B------:R-:W4:Y:S04]  /*4c670*/  LDL R33, [R1+0x38d8] ;  /* 0x0038d80001217983 */ /* 0x000f280000100800 */
[----:B------:R2:W4:Y:S02]  /*4c680*/  @!P1 LDG.E.U8 R18, desc[UR44][R2.64] ;  /* 0x0000002c02129981 */ /* 0x000524000c1e1100 */
[----:B--2---:R-:W-:-:S02]  /*4c690*/  @!P0 IMAD.MOV.U32 R3, RZ, RZ, R32 ;  /* 0x000000ffff038224 */ /* 0x004fc400078e0020 */
[----:B------:R-:W-:Y:S01]  /*4c6a0*/  @!P0 IMAD.MOV.U32 R2, RZ, RZ, R31 ;  /* 0x000000ffff028224 */ /* 0x000fe200078e001f */
[----:B------:R-:W2:Y:S04]  /*4c6b0*/  LDL R32, [R1+0x38b0] ;  /* 0x0038b00001207983 */ /* 0x000ea80000100800 */
[----:B------:R-:W2:Y:S01]  /*4c6c0*/  LDL R31, [R1+0x38e4] ;  /* 0x0038e400011f7983 */ /* 0x000ea20000100800 */
[----:B------:R-:W-:-:S03]  /*4c6d0*/  PRMT R16, RZ, 0x7610, R16 ;  /* 0x00007610ff107816 */ /* 0x000fc60000000010 */
[----:B------:R3:W2:Y:S01]  /*4c6e0*/  @!P0 LDG.E.U8 R17, desc[UR44][R2.64] ;  /* 0x0000002c02118981 */ /* 0x0006a2000c1e1100 */
[----:B------:R-:W-:Y:S02]  /*4c6f0*/  PRMT R15, RZ, 0x7610, R15 ;  /* 0x00007610ff0f7816 */ /* 0x000fe4000000000f */
[----:B------:R-:W-:Y:S02]  /*4c700*/  PRMT R14, RZ, 0x7610, R14 ;  /* 0x00007610ff0e7816 */ /* 0x000fe4000000000e */
[----:B------:R-:W-:Y:S01]  /*4c710*/  PRMT R13, RZ, 0x7610, R13 ;  /* 0x00007610ff0d7816 */ /* 0x000fe2000000000d */
[----:B---3--:R-:W-:Y:S02]  /*4c720*/  @!P1 IMAD.MOV.U32 R2, RZ, RZ, R39 ;  /* 0x000000ffff029224 */ /* 0x008fe400078e0027 */
        /* <DEDUP_REMOVED lines=23> */
[----:B------:R-:W-:Y:S02]  /*4c8a0*/  PRMT R12, RZ, 0x7610, R12 ;  /* 0x00007610ff0c7816 */ /* 0x000fe4000000000c */
[----:B------:R-:W-:-:S04]  /*4c8b0*/  PRMT R11, RZ, 0x7610, R11 ;  /* 0x00007610ff0b7816 */ /* 0x000fc8000000000b */
[----:B------:R0:W2:Y:S01]  /*4c8c0*/  @!P1 LDG.E.U8 R12, desc[UR44][R2.64] ;  /* 0x0000002c020c9981 */ /* 0x0000a2000c1e1100 */
[----:B------:R-:W-:Y:S01]  /*4c8d0*/  PRMT R10, RZ, 0x7610, R10 ;  /* 0x00007610ff0a7816 */ /* 0x000fe2000000000a */
[----:B0-----:R-:W-:Y:S02]  /*4c8e0*/  @!P0 IMAD.MOV.U32 R2, RZ, RZ, R45 ;  /* 0x000000ffff028224 */ /* 0x001fe400078e002d */
[----:B------:R-:W-:-:S05]  /*4c8f0*/  @!P0 IMAD.MOV.U32 R3, RZ, RZ, R46 ;  /* 0x000000ffff038224 */ /* 0x000fca00078e002e */
        /* <DEDUP_REMOVED lines=10> */
[----:B---3--:R-:W-:Y:S02]  /*4c9a0*/  @!P1 IMAD.MOV.U32 R2, RZ, RZ, R39 ;  /* 0x000000ffff029224 */ /* 0x008fe400078e0027 */
[----:B------:R-:W-:-:S05]  /*4c9b0*/  @!P1 IMAD.MOV.U32 R3, RZ, RZ, R40 ;  /* 0x000000ffff039224 */ /* 0x000fca00078e0028 */
[----:B------:R0:W3:Y:S01]  /*4c9c0*/  @!P1 LDG.E.U8 R8, desc[UR44][R2.64] ;  /* 0x0000002c02089981 */ /* 0x0000e2000c1e1100 */
[----:B------:R-:W-:Y:S01]  /*4c9d0*/  PRMT R6, RZ, 0x7610, R6 ;  /* 0x00007610ff067816 */ /* 0x000fe20000000006 */
[----:B0-----:R-:W-:Y:S02]  /*4c9e0*/  @!P0 IMAD.MOV.U32 R2, RZ, RZ, R37 ;  /* 0x000000ffff028224 */ /* 0x001fe400078e0025 */
[----:B------:R-:W-:-:S05]  /*4c9f0*/  @!P0 IMAD.MOV.U32 R3, RZ, RZ, R38 ;  /* 0x000000ffff038224 */ /* 0x000fca00078e0026 */
[----:B------:R0:W3:Y:S01]  /*4ca00*/  @!P0 LDG.E.U8 R7, desc[UR44][R2.64] ;  /* 0x0000002c02078981 */ /* 0x0000e2000c1e1100 */
[----:B------:R-:W-:Y:S01]  /*4ca10*/  PRMT R5, RZ, 0x7610, R5 ;  /* 0x00007610ff057816 */ /* 0x000fe20000000005 */
[----:B0-----:R-:W-:Y:S02]  /*4ca20*/  @!P1 IMAD.MOV.U32 R2, RZ, RZ, R35 ;  /* 0x000000ffff029224 */ /* 0x001fe400078e0023 */
[----:B------:R-:W-:-:S05]  /*4ca30*/  @!P1 IMAD.MOV.U32 R3, RZ, RZ, R36 ;  /* 0x000000ffff039224 */ /* 0x000fca00078e0024 */
[----:B------:R4:W3:Y:S02]  /*4ca40*/  @!P1 LDG.E.U8 R6, desc[UR44][R2.64] ;  /* 0x0000002c02069981 */ /* 0x0008e4000c1e1100 */
[----:B----4-:R-:W-:Y:S02]  /*4ca50*/  @!P0 IMAD.MOV.U32 R3, RZ, RZ, R34 ;  /* 0x000000ffff038224 */ /* 0x010fe400078e0022 */
[----:B------:R-:W-:Y:S02]  /*4ca60*/  @!P0 IMAD.MOV.U32 R2, RZ, RZ, R33 ;  /* 0x000000ffff028224 */ /* 0x000fe400078e0021 */
[----:B------:R-:W-:Y:S04]  /*4ca70*/  LDS.U8 R33, [R0+UR20+0x8] ;  /* 0x0000081400217984 */ /* 0x000fe80008000000 */
[----:B------:R2:W4:Y:S02]  /*4ca80*/  @!P0 LDG.E.U8 R5, desc[UR44][R2.64] ;  /* 0x0000002c02058981 */ /* 0x000524000c1e1100 */
[----:B--2---:R-:W-:-:S02]  /*4ca90*/  @!P1 IMAD.MOV.U32 R3, RZ, RZ, R32 ;  /* 0x000000ffff039224 */ /* 0x004fc400078e0020 */
[----:B------:R-:W-:Y:S01]  /*4caa0*/  @!P1 IMAD.MOV.U32 R2, RZ, RZ, R31 ;  /* 0x000000ffff029224 */ /* 0x000fe200078e001f */
[----:B------:R-:W0:Y:S04]  /*4cab0*/  LDS.U8 R32, [R0+UR20+0x110] ;  /* 0x0001101400207984 */ /* 0x000e280008000000 */
[----:B------:R-:W1:Y:S04]  /*4cac0*/  LDS.U8 R31, [R0+UR20+0x198] ;  /* 0x00019814001f7984 */ /* 0x000e680008000000 */
[----:B0-----:R-:W-:Y:S04]  /*4cad0*/  STL [R1+0x203c], R32 ;  /* 0x00203c2001007387 */ /* 0x001fe80000100800 */
[----:B------:R-:W0:Y:S04]  /*4cae0*/  LDS.U8 R32, [R0+UR20+0x80] ;  /* 0x0000801400207984 */ /* 0x000e280008000000 */
[----:B-1----:R-:W-:Y:S04]  /*4caf0*/  STL [R1+0x2038], R31 ;  /* 0x0020381f01007387 */ /* 0x002fe80000100800 */
[----:B------:R-:W1:Y:S04]  /*4cb00*/  LDS.U8 R31, [R0+UR20+0x118] ;  /* 0x00011814001f7984 */ /* 0x000e680008000000 */
[----:B------:R-:W-:Y:S04]  /*4cb10*/  STL [R1+0x7ec], R33 ;  /* 0x0007ec2101007387 */ /* 0x000fe80000100800 */
[----:B------:R-:W2:Y:S04]  /*4cb20*/  LDS.U8 R33, [R0+UR20+0x190] ;  /* 0x0001901400217984 */ /* 0x000ea80008000000 */
[----:B0-----:R-:W-:Y:S04]  /*4cb30*/  STL [R1+0x7e4], R32 ;  /* 0x0007e42001007387 */ /* 0x001fe80000100800 */
[----:B------:R-:W0:Y:S04]  /*4cb40*/  LDS.U8 R32, [R0+UR20+0x800] ;  /* 0x0008001400207984 */ /* 0x000e280008000000 */
[----:B-1----:R-:W-:Y:S04]  /*4cb50*/  STL [R1+0x2044], R31 ;  /* 0x0020441f01007387 */ /* 0x002fe80000100800 */
[----:B------:R-:W1:Y:S04]  /*4cb60*/  LDS.U8 R31, [R0+UR20+0x888] ;  /* 0x00088814001f7984 */ /* 0x000e680008000000 */
[----:B--2---:R-:W-:Y:S04]  /*4cb70*/  STL [R1+0x2040], R33 ;  /* 0x0020402101007387 */ /* 0x004fe80000100800 */
        /* <DEDUP_REMOVED lines=103> */
[----:B0-----:R0:W-:Y:S04]  /*4d1f0*/  STL [R1+0x3a4c], R32 ;  /* 0x003a4c2001007387 */ /* 0x0011e80000100800 */
[----:B-1----:R-:W-:Y:S04]  /*4d200*/  STL [R1+0x3958], R31 ;  /* 0x0039581f01007387 */ /* 0x002fe80000100800 */
[----:B------:R-:W1:Y:S01]  /*4d210*/  LDS.U8 R31, [R0+UR20+0x1908] ;  /* 0x00190814001f7984 */ /* 0x000e620008000000 */
[----:B------:R-:W-:-:S03]  /*4d220*/  PRMT R4, RZ, 0x7610, R4 ;  /* 0x00007610ff047816 */ /* 0x000fc60000000004 */
[----:B--2---:R-:W-:Y:S04]  /*4d230*/  STL [R1+0x3954], R33 ;  /* 0x0039542101007387 */ /* 0x004fe80000100800 */
[----:B------:R-:W-:Y:S04]  /*4d240*/  STL [R1+0x3c50], R0 ;  /* 0x003c500001007387 */ /* 0x000fe80000100800 */
[----:B------:R-:W2:Y:S04]  /*4d250*/  LDS.U8 R33, [R0+UR20+0x1980] ;  /* 0x0019801400217984 */ /* 0x000ea80008000000 */
[----:B------:R3:W4:Y:S01]  /*4d260*/  @!P1 LDG.E.U8 R4, desc[UR44][R2.64] ;  /* 0x0000002c02049981 */ /* 0x000722000c1e1100 */
[----:B0-----:R-:W-:Y:S01]  /*4d270*/  LOP3.LUT R32, R0, 0x20, RZ, 0x3c, !PT ;  /* 0x0000002000207812 */ /* 0x001fe200078e3cff */
[----:B------:R-:W0:Y:S04]  /*4d280*/  S2R R60, SR_TID.X ;  /* 0x00000000003c7919 */ /* 0x000e280000002100 */
[----:B------:R-:W-:Y:S04]  /*4d290*/  LDS.U8 R34, [R32+UR20+0x1890] ;  /* 0x0018901420227984 */ /* 0x000fe80008000000 */
[----:B---3--:R-:W-:Y:S04]  /*4d2a0*/  LDS.U8 R3, [R0+UR20] ;  /* 0x0000001400037984 */ /* 0x008fe80008000000 */
[----:B------:R-:W-:Y:S04]  /*4d2b0*/  LDS.U8 R2, [R0+UR20+0x88] ;  /* 0x0000881400027984 */ /* 0x000fe80008000000 */
[----:B------:R-:W-:Y:S04]  /*4d2c0*/  LDS.U8 R0, [R32+UR20+0x88] ;  /* 0x0000881420007984 */ /* 0x000fe80008000000 */
[----:B-1----:R-:W-:Y:S04]  /*4d2d0*/  STL [R1+0x3a58], R31 ;  /* 0x003a581f01007387 */ /* 0x002fe80000100800 */
[----:B------:R-:W1:Y:S04]  /*4d2e0*/  LDS.U8 R31, [R32+UR20] ;  /* 0x00000014201f7984 */ /* 0x000e680008000000 */
[----:B--2---:R-:W-:Y:S04]  /*4d2f0*/  STL [R1+0x3a54], R33 ;  /* 0x003a542101007387 */ /* 0x004fe80000100800 */
[----:B------:R-:W2:Y:S04]  /*4d300*/  LDS.U8 R33, [R32+UR20+0x110] ;  /* 0x0001101420217984 */ /* 0x000ea80008000000 */
[----:B-1----:R-:W-:Y:S04]  /*4d310*/  STL [R1+0xa4c], R31 ;  /* 0x000a4c1f01007387 */ /* 0x002fe80000100800 */
[----:B------:R-:W1:Y:S04]  /*4d320*/  LDS.U8 R31, [R32+UR20+0x198] ;  /* 0x00019814201f7984 */ /* 0x000e680008000000 */
[----:B------:R-:W-:Y:S04]  /*4d330*/  STL [R1+0xa48], R0 ;  /* 0x000a480001007387 */ /* 0x000fe80000100800 */
[----:B------:R-:W3:Y:S04]  /*4d340*/  LDS.U8 R0, [R32+UR20+0x8] ;  /* 0x0000081420007984 */ /* 0x000ee80008000000 */
[----:B--2---:R-:W-:Y:S04]  /*4d350*/  STL [R1+0x207c], R33 ;  /* 0x00207c2101007387 */ /* 0x004fe80000100800 */
[----:B------:R-:W2:Y:S04]  /*4d360*/  LDS.U8 R33, [R32+UR20+0x80] ;  /* 0x0000801420217984 */ /* 0x000ea80008000000 */
[----:B-1----:R-:W-:Y:S04]  /*4d370*/  STL [R1+0x2078], R31 ;  /* 0x0020781f01007387 */ /* 0x002fe80000100800 */
[----:B------:R-:W1:Y:S04]  /*4d380*/  LDS.U8 R31, [R32+UR20+0x118] ;  /* 0x00011814201f7984 */ /* 0x000e680008000000 */
[----:B---3--:R-:W-:Y:S04]  /*4d390*/  STL [R1+0xa54], R0 ;  /* 0x000a540001007387 */ /* 0x008fe80000100800 */
        /* <DEDUP_REMOVED lines=98> */
[----:B------:R-:W-:Y:S04]  /*4d9c0*/  LDS.U8 R33, [R32+UR20+0x1988] ;  /* 0x0019881420217984 */ /* 0x000fe80008000000 */
[----:B-1----:R-:W-:Y:S04]  /*4d9d0*/  STL [R1+0x3a88], R31 ;  /* 0x003a881f01007387 */ /* 0x002fe80000100800 */
[----:B------:R-:W1:Y:S04]  /*4d9e0*/  LDS.U8 R31, [R32+UR20+0x1810] ;  /* 0x00181014201f7984 */ /* 0x000e680008000000 */
[----:B---3--:R-:W-:Y:S04]  /*4d9f0*/  STL [R1+0x3a84], R0 ;  /* 0x003a840001007387 */ /* 0x008fe80000100800 */
[----:B------:R-:W2:Y:S04]  /*4da00*/  LDS.U8 R0, [R32+UR20+0x1898] ;  /* 0x0018981420007984 */ /* 0x000ea80008000000 */
[----:B-1----:R-:W-:Y:S04]  /*4da10*/  STL [R1+0x3990], R31 ;  /* 0x0039901f01007387 */ /* 0x002fe80000100800 */
[----:B------:R-:W1:Y:S04]  /*4da20*/  LDS.U8 R31, [R32+UR20+0x1900] ;  /* 0x00190014201f7984 */ /* 0x000e680008000000 */
[----:B--2---:R-:W-:Y:S04]  /*4da30*/  STL [R1+0x398c], R0 ;  /* 0x00398c0001007387 */ /* 0x004fe80000100800 */
[----:B------:R-:W2:Y:S01]  /*4da40*/  LDS.U8 R0, [R32+UR20+0x1818] ;  /* 0x0018181420007984 */ /* 0x000ea20008000000 */
[----:B0-----:R-:W-:-:S02]  /*4da50*/  LOP3.LUT R61, R60, 0x3, RZ, 0xc0, !PT ;  /* 0x000000033c3d7812 */ /* 0x001fc400078ec0ff */
[----:B------:R-:W-:-:S03]  /*4da60*/  SHF.R.U32.HI R60, RZ, 0x2, R60 ;  /* 0x00000002ff3c7819 */ /* 0x000fc6000001163c */
[----:B------:R-:W-:Y:S01]  /*4da70*/  IMAD R61, R61, 0x220, RZ ;  /* 0x000002203d3d7824 */ /* 0x000fe200078e02ff */
[----:B------:R-:W-:Y:S01]  /*4da80*/  SGXT.U32 R60, R60, 0x3 ;  /* 0x000000033c3c781a */ /* 0x000fe20000000000 */
[----:B-1----:R0:W-:Y:S04]  /*4da90*/  STL [R1+0x3a90], R31 ;  /* 0x003a901f01007387 */ /* 0x0021e80000100800 */
[----:B------:R-:W-:Y:S04]  /*4daa0*/  STL [R1+0x3a8c], R33 ;  /* 0x003a8c2101007387 */ /* 0x000fe80000100800 */
[----:B--2---:R-:W-:Y:S04]  /*4dab0*/  STL [R1+0x3998], R0 ;  /* 0x0039980001007387 */ /* 0x004fe80000100800 */
[----:B------:R-:W1:Y:S04]  /*4dac0*/  LDS.U8 R0, [R32+UR20+0x1908] ;  /* 0x0019081420007984 */ /* 0x000e680008000000 */
[----:B------:R-:W2:Y:S01]  /*4dad0*/  LDS.U8 R33, [R32+UR20+0x1980] ;  /* 0x0019801420217984 */ /* 0x000ea20008000000 */
[----:B0-----:R-:W-:-:S04]  /*4dae0*/  LOP3.LUT R31, R61, R60, RZ, 0xfc, !PT ;  /* 0x0000003c3d1f7212 */ /* 0x001fc800078efcff */
[----:B------:R-:W-:Y:S01]  /*4daf0*/  LOP3.LUT R31, R31, 0x40, RZ, 0x3c, !PT ;  /* 0x000000401f1f7812 */ /* 0x000fe200078e3cff */
[----:B------:R-:W-:Y:S04]  /*4db00*/  STL [R1+0x3994], R34 ;  /* 0x0039942201007387 */ /* 0x000fe80000100800 */
[----:B------:R-:W0:Y:S04]  /*4db10*/  LDS.U8 R32, [R31+UR20] ;  /* 0x000000141f207984 */ /* 0x000e280008000000 */
[----:B------:R-:W-:Y:S04]  /*4db20*/  LDS.U8 R34, [R31+UR20+0x1890] ;  /* 0x001890141f227984 */ /* 0x000fe80008000000 */
        /* <DEDUP_REMOVED lines=23> */
[----:B------:R-:W-:Y:S04]  /*4dca0*/  LDS.U8 R32, [R31+UR20+0x808] ;  /* 0x000808141f207984 */ /* 0x000fe80008000000 */
[----:B-1----:R-:W-:Y:S04]  /*4dcb0*/  STL [R1+0x20d0], R0 ;  /* 0x0020d00001007387 */ /* 0x002fe80000100800 */
[----:B------:R-:W0:Y:S04]  /*4dcc0*/  LDS.U8 R0, [R31+UR20+0x880] ;  /* 0x000880141f007984 */ /* 0x000e280008000000 */
[----:B--2---:R-:W-:Y:S04]  /*4dcd0*/  STL [R1+0x20cc], R33 ;  /* 0x0020cc2101007387 */ /* 0x004fe80000100800 */
[----:B------:R-:W1:Y:S04]  /*4dce0*/  LDS.U8 R33, [R31+UR20+0x918] ;  /* 0x000918141f217984 */ /* 0x000e680008000000 */
[----:B0-----:R-:W-:Y:S04]  /*4dcf0*/  STL [R1+0x3c54], R0 ;  /* 0x003c540001007387 */ /* 0x001fe80000100800 */
[----:B------:R-:W-:Y:S04]  /*4dd00*/  STL [R1+0x105c], R32 ;  /* 0x00105c2001007387 */ /* 0x000fe80000100800 */
[----:B------:R-:W0:Y:S04]  /*4dd10*/  LDS.U8 R32, [R31+UR20+0x990] ;  /* 0x000990141f207984 */ /* 0x000e280008000000 */
[----:B------:R-:W2:Y:S04]  /*4dd20*/  LDS.U8 R0, [R31+UR20+0x1000] ;  /* 0x001000141f007984 */ /* 0x000ea80008000000 */
[----:B-1----:R-:W-:Y:S04]  /*4dd30*/  STL [R1+0x20d8], R33 ;  /* 0x0020d82101007387 */ /* 0x002fe80000100800 */
[----:B------:R-:W1:Y:S04]  /*4dd40*/  LDS.U8 R33, [R31+UR20+0x1088] ;  /* 0x001088141f217984 */ /* 0x000e680008000000 */
[----:B0-----:R-:W-:Y:S04]  /*4dd50*/  STL [R1+0x20d4], R32 ;  /* 0x0020d42001007387 */ /* 0x001fe80000100800 */
[----:B------:R-:W0:Y:S04]  /*4dd60*/  LDS.U8 R32, [R31+UR20+0x1110] ;  /* 0x001110141f207984 */ /* 0x000e280008000000 */
[----:B--2---:R-:W-:Y:S04]  /*4dd70*/  STL [R1+0x39a0], R0 ;  /* 0x0039a00001007387 */ /* 0x004fe80000100800 */
        /* <DEDUP_REMOVED lines=83> */
[----:B--2---:R2:W-:Y:S04]  /*4e2b0*/  STL [R1+0x3ad0], R0 ;  /* 0x003ad00001007387 */ /* 0x0045e80000100800 */
[----:B-1----:R-:W-:Y:S04]  /*4e2c0*/  STL [R1+0x3acc], R33 ;  /* 0x003acc2101007387 */ /* 0x002fe80000100800 */
[----:B------:R-:W1:Y:S01]  /*4e2d0*/  LDS.U8 R33, [R31+UR20+0x1908] ;  /* 0x001908141f217984 */ /* 0x000e620008000000 */
[----:B--2---:R-:W-:-:S04]  /*4e2e0*/  LOP3.LUT R0, R61, R60, RZ, 0xfc, !PT ;  /* 0x0000003c3d007212 */ /* 0x004fc800078efcff */
[----:B------:R-:W-:Y:S01]  /*4e2f0*/  LOP3.LUT R0, R0, 0x60, RZ, 0x3c, !PT ;  /* 0x0000006000007812 */ /* 0x000fe200078e3cff */
[----:B0-----:R-:W-:Y:S04]  /*4e300*/  STL [R1+0x39d8], R32 ;  /* 0x0039d82001007387 */ /* 0x001fe80000100800 */
[----:B------:R-:W0:Y:S04]  /*4e310*/  LDS.U8 R32, [R31+UR20+0x1980] ;  /* 0x001980141f207984 */ /* 0x000e280008000000 */
[----:B------:R-:W2:Y:S04]  /*4e320*/  LDS.U8 R31, [R0+UR20] ;  /* 0x00000014001f7984 */ /* 0x000ea80008000000 */
[----:B------:R-:W-:Y:S04]  /*4e330*/  STL [R1+0x39d4], R34 ;  /* 0x0039d42201007387 */ /* 0x000fe80000100800 */
        /* <DEDUP_REMOVED lines=91> */
[----:B------:R-:W3:Y:S04]  /*4e8f0*/  LDL.LU R50, [R1+0xa1c] ;  /* 0x000a1c0001327983 */ /* 0x000ee80000300800 */
[----:B------:R-:W-:Y:S04]  /*4e900*/  LDS.U8 R33, [R0+UR20+0x980] ;  /* 0x0009801400217984 */ /* 0x000fe80008000000 */
[----:B0-----:R-:W-:Y:S04]  /*4e910*/  STL [R1+0x2034], R32 ;  /* 0x0020342001007387 */ /* 0x001fe80000100800 */
[----:B------:R-:W4:Y:S04]  /*4e920*/  LDL.LU R51, [R1+0xa18] ;  /* 0x000a180001337983 */ /* 0x000f280000300800 */
[----:B--2---:R-:W-:Y:S04]  /*4e930*/  STL [R1+0x2030], R31 ;  /* 0x0020301f01007387 */ /* 0x004fe80000100800 */
[----:B------:R-:W0:Y:S04]  /*4e940*/  LDS.U8 R31, [R0+UR20+0x908] ;  /* 0x00090814001f7984 */ /* 0x000e280008000000 */
        /* <DEDUP_REMOVED lines=9> */
[----:B------:R-:W1:Y:S04]  /*4e9e0*/  LDS.U8 R32, [R0+UR20+0x1010] ;  /* 0x0010101400207984 */ /* 0x000e680008000000 */
[----:B0-----:R-:W-:Y:S04]  /*4e9f0*/  STL [R1+0x2138], R31 ;  /* 0x0021381f01007387 */ /* 0x001fe80000100800 */
[----:B------:R-:W0:Y:S04]  /*4ea00*/  LDS.U8 R31, [R0+UR20+0x1098] ;  /* 0x00109814001f7984 */ /* 0x000e280008000000 */
[----:B------:R-:W-:Y:S04]  /*4ea10*/  STL [R1+0x2134], R33 ;  /* 0x0021342101007387 */ /* 0x000fe80000100800 */
[----:B------:R-:W0:Y:S04]  /*4ea20*/  LDS.U8 R33, [R0+UR20+0x1100] ;  /* 0x0011001400217984 */ /* 0x000e280008000000 */
[----:B-1----:R-:W-:Y:S04]  /*4ea30*/  STL [R1+0x3a00], R32 ;  /* 0x003a002001007387 */ /* 0x002fe80000100800 */
        /* <DEDUP_REMOVED lines=18> */
[----:B------:R-:W-:Y:S04]  /*4eb60*/  LDS.U8 R32, [R0+UR20+0x1890] ;  /* 0x0018901400207984 */ /* 0x000fe80008000000 */
[----:B0-----:R-:W-:Y:S04]  /*4eb70*/  STL [R1+0x3b10], R31 ;  /* 0x003b101f01007387 */ /* 0x001fe80000100800 */
[----:B------:R-:W0:Y:S04]  /*4eb80*/  LDS.U8 R31, [R0+UR20+0x1818] ;  /* 0x00181814001f7984 */ /* 0x000e280008000000 */
[----:B------:R-:W-:Y:S01]  /*4eb90*/  STL [R1+0x3b0c], R33 ;  /* 0x003b0c2101007387 */ /* 0x000fe20000100800 */
[----:B------:R-:W1:Y:S03]  /*4eba0*/  S2R R58, SR_TID.X ;  /* 0x00000000003a7919 */ /* 0x000e660000002100 */
[----:B0-----:R-:W-:Y:S04]  /*4ebb0*/  STL [R1+0x3a18], R31 ;  /* 0x003a181f01007387 */ /* 0x001fe80000100800 */
[----:B------:R-:W0:Y:S04]  /*4ebc0*/  LDS.U8 R31, [R0+UR20+0x1908] ;  /* 0x00190814001f7984 */ /* 0x000e280008000000 */
[----:B------:R-:W3:Y:S01]  /*4ebd0*/  LDS.U8 R0, [R0+UR20+0x1980] ;  /* 0x0019801400007984 */ /* 0x000ee20008000000 */
[----:B------:R-:W-:Y:S06]  /*4ebe0*/  BAR.SYNC.DEFER_BLOCKING 0x0 ;  /* 0x0000000000007b1d */ /* 0x000fec0000010000 */
[----:B------:R-:W-:Y:S01]  /*4ebf0*/  STL [R1+0x3a14], R32 ;  /* 0x003a142001007387 */ /* 0x000fe20000100800 */
[----:B-1----:R-:W-:-:S03]  /*4ec00*/  LOP3.LUT R58, R58, 0x1f, RZ, 0xc0, !PT ;  /* 0x0000001f3a3a7812 */ /* 0x002fc600078ec0ff */
[----:B0-----:R-:W-:Y:S04]  /*4ec10*/  STL [R1+0x3b18], R31 ;  /* 0x003b181f01007387 */ /* 0x001fe80000100800 */
[----:B---3--:R0:W-:Y:S04]  /*4ec20*/  STL [R1+0x3b14], R0 ;  /* 0x003b140001007387 */ /* 0x0081e80000100800 */
[----:B0-----:R-:W3:Y:S04]  /*4ec30*/  LDL.LU R0, [R1+0x9d0] ;  /* 0x0009d00001007983 */ /* 0x001ee80000300800 */
[----:B------:R-:W3:Y:S04]  /*4ec40*/  LDL.LU R31, [R1+0x9bc] ;  /* 0x0009bc00011f7983 */ /* 0x000ee80000300800 */
        /* <DEDUP_REMOVED lines=17> */
[----:B------:R0:W-:Y:S04]  /*4ed60*/  STS.U8 [R58+UR20], R50 ;  /* 0x000000323a007988 */ /* 0x0001e80008000014 */
[----:B------:R-:W3:Y:S04]  /*4ed70*/  LDL.LU R49, [R1+0x934] ;  /* 0x0009340001317983 */ /* 0x000ee80000300800 */
[----:B----4-:R1:W-:Y:S04]  /*4ed80*/  STS.U8 [R58+UR20+0x20], R51 ;  /* 0x000020333a007988 */ /* 0x0103e80008000014 */
[----:B--2---:R2:W-:Y:S04]  /*4ed90*/  STS.U8 [R58+UR20+0x40], R52 ;  /* 0x000040343a007988 */ /* 0x0045e80008000014 */
[----:B------:R4:W-:Y:S04]  /*4eda0*/  STS.U8 [R58+UR20+0x60], R53 ;  /* 0x000060353a007988 */ /* 0x0009e80008000014 */
[----:B------:R4:W-:Y:S04]  /*4edb0*/  STS.U8 [R58+UR20+0x120], R54 ;  /* 0x000120363a007988 */ /* 0x0009e80008000014 */
[----:B------:R4:W-:Y:S04]  /*4edc0*/  STS.U8 [R58+UR20+0x100], R55 ;  /* 0x000100373a007988 */ /* 0x0009e80008000014 */
[----:B0-----:R-:W3:Y:S04]  /*4edd0*/  LDL.LU R50, [R1+0x930] ;  /* 0x0009300001327983 */ /* 0x001ee80000300800 */
[----:B-1----:R-:W3:Y:S04]  /*4ede0*/  LDL.LU R51, [R1+0x91c] ;  /* 0x00091c0001337983 */ /* 0x002ee80000300800 */
[----:B--2---:R-:W2:Y:S04]  /*4edf0*/  LDL.LU R52, [R1+0x918] ;  /* 0x0009180001347983 */ /* 0x004ea80000300800 */
[----:B----4-:R-:W4:Y:S04]  /*4ee00*/  LDL.LU R53, [R1+0x914] ;  /* 0x0009140001357983 */ /* 0x010f280000300800 */
[----:B------:R-:W4:Y:S04]  /*4ee10*/  LDL.LU R54, [R1+0x910] ;  /* 0x0009100001367983 */ /* 0x000f280000300800 */
[----:B------:R0:W-:Y:S04]  /*4ee20*/  STS.U8 [R58+UR20+0x160], R56 ;  /* 0x000160383a007988 */ /* 0x0001e80008000014 */
[----:B------:R-:W4:Y:S04]  /*4ee30*/  LDL.LU R55, [R1+0x8fc] ;  /* 0x0008fc0001377983 */ /* 0x000f280000300800 */
[----:B------:R1:W-:Y:S04]  /*4ee40*/  STS.U8 [R58+UR20+0x140], R57 ;  /* 0x000140393a007988 */ /* 0x0003e80008000014 */
[----:B0-----:R-:W4:Y:S04]  /*4ee50*/  LDL.LU R56, [R1+0x8f8] ;  /* 0x0008f80001387983 */ /* 0x001f280000300800 */
[----:B-1----:R-:W4:Y:S04]  /*4ee60*/  LDL.LU R57, [R1+0x8f4] ;  /* 0x0008f40001397983 */ /* 0x002f280000300800 */
[----:B------:R0:W-:Y:S04]  /*4ee70*/  STS.U8 [R58+UR20+0x200], R59 ;  /* 0x0002003b3a007988 */ /* 0x0001e80008000014 */
[----:B------:R1:W-:Y:S04]  /*4ee80*/  STS.U8 [R58+UR20+0x220], R60 ;  /* 0x0002203c3a007988 */ /* 0x0003e80008000014 */
[----:B------:R1:W-:Y:S04]  /*4ee90*/  STS.U8 [R58+UR20+0x240], R61 ;  /* 0x0002403d3a007988 */ /* 0x0003e80008000014 */
[----:B0-----:R-:W4:Y:S04]  /*4eea0*/  LDL.LU R59, [R1+0x8f0] ;  /* 0x0008f000013b7983 */ /* 0x001f280000300800 */
[----:B-1----:R-:W4:Y:S04]  /*4eeb0*/  LDL.LU R60, [R1+0x8dc] ;  /* 0x0008dc00013c7983 */ /* 0x002f280000300800 */
[----:B------:R-:W4:Y:S04]  /*4eec0*/  LDL.LU R61, [R1+0x8d8] ;  /* 0x0008d800013d7983 */ /* 0x000f280000300800 */
[----:B---3--:R0:W-:Y:S04]  /*4eed0*/  STS.U8 [R58+UR20+0x260], R0 ;  /* 0x000260003a007988 */ /* 0x0081e80008000014 */
[----:B------:R1:W-:Y:S04]  /*4eee0*/  STS.U8 [R58+UR20+0x320], R31 ;  /* 0x0003201f3a007988 */ /* 0x0003e80008000014 */
[----:B------:R3:W-:Y:S04]  /*4eef0*/  STS.U8 [R58+UR20+0x300], R32 ;  /* 0x000300203a007988 */ /* 0x0007e80008000014 */
[----:B------:R3:W-:Y:S04]  /*4ef00*/  STS.U8 [R58+UR20+0x360], R33 ;  /* 0x000360213a007988 */ /* 0x0007e80008000014 */
[----:B------:R3:W-:Y:S04]  /*4ef10*/  STS.U8 [R58+UR20+0x340], R34 ;  /* 0x000340223a007988 */ /* 0x0007e80008000014 */
[----:B------:R3:W-:Y:S04]  /*4ef20*/  STS.U8 [R58+UR20+0x400], R35 ;  /* 0x000400233a007988 */ /* 0x0007e80008000014 */
[----:B0-----:R-:W4:Y:S04]  /*4ef30*/  LDL.LU R0, [R1+0x8d4] ;  /* 0x0008d40001007983 */ /* 0x001f280000300800 */
[----:B-1----:R-:W4:Y:S04]  /*4ef40*/  LDL.LU R31, [R1+0x8d0] ;  /* 0x0008d000011f7983 */ /* 0x002f280000300800 */
[----:B---3--:R-:W3:Y:S04]  /*4ef50*/  LDL.LU R32, [R1+0x8bc] ;  /* 0x0008bc0001207983 */ /* 0x008ee80000300800 */
        /* <DEDUP_REMOVED lines=23> */
[----:B--2---:R-:W2:Y:S04]  /*4f0d0*/  LDL.LU R44, [R1+0x85c] ;  /* 0x00085c00012c7983 */ /* 0x004ea80000300800 */
[----:B------:R-:W2:Y:S04]  /*4f0e0*/  LDL.LU R45, [R1+0x858] ;  /* 0x00085800012d7983 */ /* 0x000ea80000300800 */
[----:B------:R-:W2:Y:S04]  /*4f0f0*/  LDL.LU R46, [R1+0x854] ;  /* 0x00085400012e7983 */ /* 0x000ea80000300800 */
[----:B------:R0:W-:Y:S04]  /*4f100*/  STS.U8 [R58+UR20+0x700], R48 ;  /* 0x000700303a007988 */ /* 0x0001e80008000014 */
[----:B------:R-:W2:Y:S04]  /*4f110*/  LDL.LU R47, [R1+0x850] ;  /* 0x00085000012f7983 */ /* 0x000ea80000300800 */
[----:B------:R1:W-:Y:S04]  /*4f120*/  STS.U8 [R58+UR20+0x760], R49 ;  /* 0x000760313a007988 */ /* 0x0003e80008000014 */
[----:B------:R1:W-:Y:S04]  /*4f130*/  STS.U8 [R58+UR20+0x740], R50 ;  /* 0x000740323a007988 */ /* 0x0003e80008000014 */
[----:B------:R1:W-:Y:S04]  /*4f140*/  STS.U8 [R58+UR20+0x800], R51 ;  /* 0x000800333a007988 */ /* 0x0003e80008000014 */
[----:B------:R1:W-:Y:S04]  /*4f150*/  STS.U8 [R58+UR20+0x820], R52 ;  /* 0x000820343a007988 */ /* 0x0003e80008000014 */
[----:B----4-:R4:W-:Y:S04]  /*4f160*/  STS.U8 [R58+UR20+0x840], R53 ;  /* 0x000840353a007988 */ /* 0x0109e80008000014 */
[----:B0-----:R-:W2:Y:S04]  /*4f170*/  LDL.LU R48, [R1+0x83c] ;  /* 0x00083c0001307983 */ /* 0x001ea80000300800 */
[----:B-1----:R-:W2:Y:S04]  /*4f180*/  LDL.LU R49, [R1+0x838] ;  /* 0x0008380001317983 */ /* 0x002ea80000300800 */
[----:B------:R-:W2:Y:S04]  /*4f190*/  LDL.LU R50, [R1+0x834] ;  /* 0x0008340001327983 */ /* 0x000ea80000300800 */
[----:B------:R-:W2:Y:S04]  /*4f1a0*/  LDL.LU R51, [R1+0x830] ;  /* 0x0008300001337983 */ /* 0x000ea80000300800 */
[----:B------:R-:W2:Y:S04]  /*4f1b0*/  LDL.LU R52, [R1+0x81c] ;  /* 0x00081c0001347983 */ /* 0x000ea80000300800 */
[----:B------:R0:W-:Y:S04]  /*4f1c0*/  STS.U8 [R58+UR20+0x860], R54 ;  /* 0x000860363a007988 */ /* 0x0001e80008000014 */
[----:B----4-:R-:W4:Y:S04]  /*4f1d0*/  LDL.LU R53, [R1+0x818] ;  /* 0x0008180001357983 */ /* 0x010f280000300800 */
[----:B------:R1:W-:Y:S04]  /*4f1e0*/  STS.U8 [R58+UR20+0x920], R55 ;  /* 0x000920373a007988 */ /* 0x0003e80008000014 */
[----:B------:R1:W-:Y:S04]  /*4f1f0*/  STS.U8 [R58+UR20+0x900], R56 ;  /* 0x000900383a007988 */ /* 0x0003e80008000014 */
[----:B------:R1:W-:Y:S04]  /*4f200*/  STS.U8 [R58+UR20+0x960], R57 ;  /* 0x000960393a007988 */ /* 0x0003e80008000014 */
[----:B0-----:R-:W4:Y:S04]  /*4f210*/  LDL.LU R54, [R1+0x814] ;  /* 0x0008140001367983 */ /* 0x001f280000300800 */
[----:B-1----:R-:W4:Y:S04]  /*4f220*/  LDL.LU R55, [R1+0x810] ;  /* 0x0008100001377983 */ /* 0x002f280000300800 */
[----:B------:R-:W4:Y:S04]  /*4f230*/  LDL.LU R56, [R1+0x7e8] ;  /* 0x0007e80001387983 */ /* 0x000f280000300800 */
[----:B------:R-:W4:Y:S04]  /*4f240*/  LDL.LU R57, [R1+0x7e0] ;  /* 0x0007e00001397983 */ /* 0x000f280000300800 */
[----:B------:R0:W-:Y:S04]  /*4f250*/  STS.U8 [R58+UR20+0x940], R59 ;  /* 0x0009403b3a007988 */ /* 0x0001e80008000014 */
[----:B------:R1:W-:Y:S04]  /*4f260*/  STS.U8 [R58+UR20+0xa00], R60 ;  /* 0x000a003c3a007988 */ /* 0x0003e80008000014 */
[----:B------:R1:W-:Y:S04]  /*4f270*/  STS.U8 [R58+UR20+0xa20], R61 ;  /* 0x000a203d3a007988 */ /* 0x0003e80008000014 */
[----:B0-----:R-:W4:Y:S04]  /*4f280*/  LDL.LU R59, [R1+0x7dc] ;  /* 0x0007dc00013b7983 */ /* 0x001f280000300800 */
[----:B-1----:R-:W4:Y:S04]  /*4f290*/  LDL.LU R60, [R1+0x7d8] ;  /* 0x0007d800013c7983 */ /* 0x002f280000300800 */
[----:B------:R-:W4:Y:S04]  /*4f2a0*/  LDL.LU R61, [R1+0x7c4] ;  /* 0x0007c400013d7983 */ /* 0x000f280000300800 */
[----:B------:R0:W-:Y:S04]  /*4f2b0*/  STS.U8 [R58+UR20+0xa40], R0 ;  /* 0x000a40003a007988 */ /* 0x0001e80008000014 */
[----:B------:R1:W-:Y:S04]  /*4f2c0*/  STS.U8 [R58+UR20+0xa60], R31 ;  /* 0x000a601f3a007988 */ /* 0x0003e80008000014 */
[----:B---3--:R3:W-:Y:S04]  /*4f2d0*/  STS.U8 [R58+UR20+0xb20], R32 ;  /* 0x000b20203a007988 */ /* 0x0087e80008000014 */
        /* <DEDUP_REMOVED lines=23> */
[----:B--2---:R2:W-:Y:S04]  /*4f450*/  STS.U8 [R58+UR20+0xe00], R44 ;  /* 0x000e002c3a007988 */ /* 0x0045e80008000014 */
        /* <DEDUP_REMOVED lines=221> */
[----:B------:R-:W-:Y:S04]  /*50230*/  STS.U8 [R58+UR20+0x2960], R0 ;  /* 0x002960003a007988 */ /* 0x000fe80008000014 */
        /* <DEDUP_REMOVED lines=55> */
[----:B------:R-:W4:Y:S04]  /*505b0*/  LDL.LU R0, [R1+0xc] ;  /* 0x00000c0001007983 */ /* 0x000f280000300800 */
[----:B------:R1:W-:Y:S04]  /*505c0*/  STS.U8 [R58+UR20+0x3060], R60 ;  /* 0x0030603c3a007988 */ /* 0x0003e80008000014 */
[----:B------:R1:W-:Y:S04]  /*505d0*/  STS.U8 [R58+UR20+0x3120], R61 ;  /* 0x0031203d3a007988 */ /* 0x0003e80008000014 */
[----:B0-----:R-:W4:Y:S04]  /*505e0*/  LDL.LU R59, [R1+0x8] ;  /* 0x00000800013b7983 */ /* 0x001f280000300800 */
[----:B-1----:R-:W4:Y:S04]  /*505f0*/  LDL.LU R60, [R1+0x4] ;  /* 0x00000400013c7983 */ /* 0x002f280000300800 */
[----:B------:R-:W4:Y:S04]  /*50600*/  LDL.LU R61, [R1] ;  /* 0x00000000013d7983 */ /* 0x000f280000300800 */
[----:B------:R0:W-:Y:S04]  /*50610*/  STS.U8 [R58+UR20+0x3100], R31 ;  /* 0x0031001f3a007988 */ /* 0x0001e80008000014 */
[----:B------:R1:W-:Y:S04]  /*50620*/  STS.U8 [R58+UR20+0x3160], R32 ;  /* 0x003160203a007988 */ /* 0x0003e80008000014 */
[----:B---3--:R3:W-:Y:S04]  /*50630*/  STS.U8 [R58+UR20+0x3140], R33 ;  /* 0x003140213a007988 */ /* 0x0087e80008000014 */
        /* <DEDUP_REMOVED lines=18> */
[----:B------:R-:W3:Y:S04]  /*50760*/  LDL.LU R41, [R1+0x3ec8] ;  /* 0x003ec80001297983 */ /* 0x000ee80000300800 */
[----:B------:R0:W-:Y:S04]  /*50770*/  STS.U8 [R58+UR20+0x3400], R42 ;  /* 0x0034002a3a007988 */ /* 0x0001e80008000014 */
        /* <DEDUP_REMOVED lines=9> */
[----:B------:R-:W3:Y:S04]  /*50810*/  LDL.LU R46, [R1+0x3eb4] ;  /* 0x003eb400012e7983 */ /* 0x000ee80000300800 */
[----:B------:R-:W2:Y:S04]  /*50820*/  LDL.LU R47, [R1+0x3eb0] ;  /* 0x003eb000012f7983 */ /* 0x000ea80000300800 */
[----:B------:R0:W-:Y:S04]  /*50830*/  STS.U8 [R58+UR20+0x3560], R48 ;  /* 0x003560303a007988 */ /* 0x0001e80008000014 */
[----:B------:R1:W-:Y:S04]  /*50840*/  STS.U8 [R58+UR20+0x3540], R49 ;  /* 0x003540313a007988 */ /* 0x0003e80008000014 */
[----:B------:R1:W-:Y:S04]  /*50850*/  STS.U8 [R58+UR20+0x3600], R50 ;  /* 0x003600323a007988 */ /* 0x0003e80008000014 */
[----:B------:R1:W-:Y:S04]  /*50860*/  STS.U8 [R58+UR20+0x3620], R51 ;  /* 0x003620333a007988 */ /* 0x0003e80008000014 */
[----:B------:R1:W-:Y:S04]  /*50870*/  STS.U8 [R58+UR20+0x3640], R52 ;  /* 0x003640343a007988 */ /* 0x0003e80008000014 */
[----:B----4-:R4:W-:Y:S04]  /*50880*/  STS.U8 [R58+UR20+0x3660], R53 ;  /* 0x003660353a007988 */ /* 0x0109e80008000014 */
[----:B0-----:R-:W3:Y:S04]  /*50890*/  LDL.LU R48, [R1+0x3eac] ;  /* 0x003eac0001307983 */ /* 0x001ee80000300800 */
[----:B-1----:R-:W2:Y:S04]  /*508a0*/  LDL.LU R49, [R1+0x3ea8] ;  /* 0x003ea80001317983 */ /* 0x002ea80000300800 */
[----:B------:R-:W3:Y:S04]  /*508b0*/  LDL.LU R50, [R1+0x3ea4] ;  /* 0x003ea40001327983 */ /* 0x000ee80000300800 */
[----:B------:R-:W3:Y:S04]  /*508c0*/  LDL.LU R51, [R1+0x3ea0] ;  /* 0x003ea00001337983 */ /* 0x000ee80000300800 */
[----:B------:R-:W3:Y:S04]  /*508d0*/  LDL.LU R52, [R1+0x3e9c] ;  /* 0x003e9c0001347983 */ /* 0x000ee80000300800 */
[----:B----4-:R-:W4:Y:S04]  /*508e0*/  LDL.LU R53, [R1+0x3e98] ;  /* 0x003e980001357983 */ /* 0x010f280000300800 */
[----:B------:R0:W-:Y:S04]  /*508f0*/  STS.U8 [R58+UR20+0x3720], R54 ;  /* 0x003720363a007988 */ /* 0x0001e80008000014 */
[----:B------:R1:W-:Y:S04]  /*50900*/  STS.U8 [R58+UR20+0x3700], R55 ;  /* 0x003700373a007988 */ /* 0x0003e80008000014 */
[----:B------:R1:W-:Y:S04]  /*50910*/  STS.U8 [R58+UR20+0x3760], R56 ;  /* 0x003760383a007988 */ /* 0x0003e80008000014 */
[----:B------:R1:W-:Y:S04]  /*50920*/  STS.U8 [R58+UR20+0x3740], R57 ;  /* 0x003740393a007988 */ /* 0x0003e80008000014 */
[----:B0-----:R-:W2:Y:S04]  /*50930*/  LDL.LU R54, [R1+0x3e94] ;  /* 0x003e940001367983 */ /* 0x001ea80000300800 */
[----:B-1----:R-:W3:Y:S04]  /*50940*/  LDL.LU R55, [R1+0x3e90] ;  /* 0x003e900001377983 */ /* 0x002ee80000300800 */
[----:B------:R-:W4:Y:S04]  /*50950*/  LDL.LU R56, [R1+0x3e8c] ;  /* 0x003e8c0001387983 */ /* 0x000f280000300800 */
[----:B------:R-:W2:Y:S04]  /*50960*/  LDL.LU R57, [R1+0x3e88] ;  /* 0x003e880001397983 */ /* 0x000ea80000300800 */
        /* <DEDUP_REMOVED lines=8> */
[----:B--2---:R0:W-:Y:S04]  /*509f0*/  STS.U8 [R58+UR20+0x3920], R57 ;  /* 0x003920393a007988 */ /* 0x0041e80008000014 */
[----:B----4-:R1:W-:Y:S04]  /*50a00*/  STS.U8 [R58+UR20+0x3900], R56 ;  /* 0x003900383a007988 */ /* 0x0103e80008000014 */
[----:B---3--:R2:W-:Y:S04]  /*50a10*/  STS.U8 [R58+UR20+0x3960], R55 ;  /* 0x003960373a007988 */ /* 0x0085e80008000014 */
[----:B0-----:R-:W3:Y:S04]  /*50a20*/  LDL.LU R57, [R1+0xa04] ;  /* 0x000a040001397983 */ /* 0x001ee80000300800 */
[----:B-1----:R-:W4:Y:S04]  /*50a30*/  LDL.LU R56, [R1+0xa08] ;  /* 0x000a080001387983 */ /* 0x002f280000300800 */
[----:B--2---:R-:W2:Y:S04]  /*50a40*/  LDL.LU R55, [R1+0xa0c] ;  /* 0x000a0c0001377983 */ /* 0x004ea80000300800 */
[----:B------:R0:W-:Y:S02]  /*50a50*/  STS.U8 [R58+UR20+0x3940], R54 ;  /* 0x003940363a007988 */ /* 0x0001e40008000014 */
[----:B0-----:R-:W0:Y:S02]  /*50a60*/  S2R R54, SR_TID.X ;  /* 0x0000000000367919 */ /* 0x001e240000002100 */
[----:B------:R-:W3:Y:S01]  /*50a70*/  LDL.LU R58, [R1+0x3e84] ;  /* 0x003e8400013a7983 */ /* 0x000ee20000300800 */
[----:B0-----:R-:W-:-:S05]  /*50a80*/  LOP3.LUT R54, R54, 0x1f, RZ, 0xc0, !PT ;  /* 0x0000001f36367812 */ /* 0x001fca00078ec0ff */
        /* <DEDUP_REMOVED lines=41> */
[----:B------:R-:W3:Y:S01]  /*50d20*/  LDL.LU R39, [R1+0x94c] ;  /* 0x00094c0001277983 */ /* 0x000ee20000300800 */
[----:B------:R-:W-:-:S03]  /*50d30*/  LOP3.LUT R46, R54, 0x10, RZ, 0x3c, !PT ;  /* 0x00000010362e7812 */ /* 0x000fc600078e3cff */
[----:B------:R-:W3:Y:S04]  /*50d40*/  LDL.LU R40, [R1+0x948] ;  /* 0x0009480001287983 */ /* 0x000ee80000300800 */
[----:B------:R-:W3:Y:S04]  /*50d50*/  LDL.LU R41, [R1+0x944] ;  /* 0x0009440001297983 */ /* 0x000ee80000300800 */
[----:B------:R-:W3:Y:S04]  /*50d60*/  LDL.LU R47, [R1+0x940] ;  /* 0x00094000012f7983 */ /* 0x000ee80000300800 */
[----:B------:R-:W3:Y:S04]  /*50d70*/  LDL.LU R48, [R1+0x92c] ;  /* 0x00092c0001307983 */ /* 0x000ee80000300800 */
[----:B------:R-:W3:Y:S04]  /*50d80*/  LDL.LU R49, [R1+0x928] ;  /* 0x0009280001317983 */ /* 0x000ee80000300800 */
[----:B------:R-:W3:Y:S04]  /*50d90*/  LDL.LU R54, [R1+0x924] ;  /* 0x0009240001367983 */ /* 0x000ee80000300800 */
[----:B--2---:R0:W-:Y:S04]  /*50da0*/  STS.U8 [R46+UR20+0x80], R55 ;  /* 0x000080372e007988 */ /* 0x0041e80008000014 */
[----:B----4-:R1:W-:Y:S04]  /*50db0*/  STS.U8 [R46+UR20+0xa0], R56 ;  /* 0x0000a0382e007988 */ /* 0x0103e80008000014 */
[----:B---3--:R2:W-:Y:S04]  /*50dc0*/  STS.U8 [R46+UR20+0xc0], R57 ;  /* 0x0000c0392e007988 */ /* 0x0085e80008000014 */
[----:B------:R3:W-:Y:S04]  /*50dd0*/  STS.U8 [R46+UR20+0xe0], R0 ;  /* 0x0000e0002e007988 */ /* 0x0007e80008000014 */
        /* <DEDUP_REMOVED lines=9> */
[----:B0-----:R-:W4:Y:S04]  /*50e70*/  LDL.LU R61, [R1+0x8e8] ;  /* 0x0008e800013d7983 */ /* 0x001f280000300800 */
        /* <DEDUP_REMOVED lines=46> */
[----:B--2---:R-:W2:Y:S04]  /*51160*/  LDL.LU R49, [R1+0x82c] ;  /* 0x00082c0001317983 */ /* 0x004ea80000300800 */
[----:B------:R-:W2:Y:S04]  /*51170*/  LDL.LU R54, [R1+0x828] ;  /* 0x0008280001367983 */ /* 0x000ea80000300800 */
[----:B------:R0:W-:Y:S04]  /*51180*/  STS.U8 [R46+UR20+0x7c0], R55 ;  /* 0x0007c0372e007988 */ /* 0x0001e80008000014 */
[----:B------:R1:W-:Y:S04]  /*51190*/  STS.U8 [R46+UR20+0x880], R56 ;  /* 0x000880382e007988 */ /* 0x0003e80008000014 */
[----:B------:R1:W-:Y:S04]  /*511a0*/  STS.U8 [R46+UR20+0x8a0], R57 ;  /* 0x0008a0392e007988 */ /* 0x0003e80008000014 */
[----:B---3--:R3:W-:Y:S04]  /*511b0*/  STS.U8 [R46+UR20+0x8c0], R0 ;  /* 0x0008c0002e007988 */ /* 0x0087e80008000014 */
[----:B----4-:R4:W-:Y:S04]  /*511c0*/  STS.U8 [R46+UR20+0x8e0], R59 ;  /* 0x0008e03b2e007988 */ /* 0x0109e80008000014 */
[----:B------:R4:W-:Y:S04]  /*511d0*/  STS.U8 [R46+UR20+0x9a0], R60 ;  /* 0x0009a03c2e007988 */ /* 0x0009e80008000014 */
[----:B0-----:R-:W2:Y:S04]  /*511e0*/  LDL.LU R55, [R1+0x824] ;  /* 0x0008240001377983 */ /* 0x001ea80000300800 */
[----:B-1----:R-:W2:Y:S04]  /*511f0*/  LDL.LU R56, [R1+0x820] ;  /* 0x0008200001387983 */ /* 0x002ea80000300800 */
[----:B------:R-:W2:Y:S04]  /*51200*/  LDL.LU R57, [R1+0x80c] ;  /* 0x00080c0001397983 */ /* 0x000ea80000300800 */
        /* <DEDUP_REMOVED lines=45> */
[----:B--2---:R2:W-:Y:S04]  /*514e0*/  STS.U8 [R46+UR20+0xfa0], R49 ;  /* 0x000fa0312e007988 */ /* 0x0045e80008000014 */
        /* <DEDUP_REMOVED lines=229> */
[----:B--2---:R-:W-:Y:S04]  /*52340*/  STS.U8 [R46+UR20+0x2e80], R49 ;  /* 0x002e80312e007988 */ /* 0x004fe80008000014 */
[----:B------:R-:W-:Y:S04]  /*52350*/  STS.U8 [R46+UR20+0x2ea0], R54 ;  /* 0x002ea0362e007988 */ /* 0x000fe80008000014 */
[----:B------:R-:W-:Y:S04]  /*52360*/  STS.U8 [R46+UR20+0x2ec0], R55 ;  /* 0x002ec0372e007988 */ /* 0x000fe80008000014 */
[----:B------:R-:W-:Y:S04]  /*52370*/  STS.U8 [R46+UR20+0x2ee0], R56 ;  /* 0x002ee0382e007988 */ /* 0x000fe80008000014 */
[----:B------:R-:W-:Y:S04]  /*52380*/  STS.U8 [R46+UR20+0x2fa0], R57 ;  /* 0x002fa0392e007988 */ /* 0x000fe80008000014 */
[----:B---3--:R-:W-:Y:S04]  /*52390*/  STS.U8 [R46+UR20+0x2f80], R0 ;  /* 0x002f80002e007988 */ /* 0x008fe80008000014 */
[----:B----4-:R0:W-:Y:S04]  /*523a0*/  STS.U8 [R46+UR20+0x2fe0], R59 ;  /* 0x002fe03b2e007988 */ /* 0x0101e80008000014 */
[----:B------:R1:W-:Y:S04]  /*523b0*/  STS.U8 [R46+UR20+0x2fc0], R60 ;  /* 0x002fc03c2e007988 */ /* 0x0003e80008000014 */
[----:B0-----:R-:W2:Y:S04]  /*523c0*/  LDL.LU R59, [R1+0x270] ;  /* 0x00027000013b7983 */ /* 0x001ea80000300800 */
[----:B------:R0:W-:Y:S04]  /*523d0*/  STS.U8 [R46+UR20+0x3080], R61 ;  /* 0x0030803d2e007988 */ /* 0x0001e80008000014 */
[----:B-1----:R-:W3:Y:S04]  /*523e0*/  LDL.LU R60, [R1+0x25c] ;  /* 0x00025c00013c7983 */ /* 0x002ee80000300800 */
        /* <DEDUP_REMOVED lines=30> */
[----:B---3--:R1:W-:Y:S04]  /*525d0*/  STS.U8 [R46+UR20+0x30c0], R60 ;  /* 0x0030c03c2e007988 */ /* 0x0083e80008000014 */
[----:B0-----:R-:W2:Y:S04]  /*525e0*/  LDL.LU R59, [R1+0x3e80] ;  /* 0x003e8000013b7983 */ /* 0x001ea80000300800 */
[----:B-1----:R-:W3:Y:S04]  /*525f0*/  LDL.LU R60, [R1+0x3e7c] ;  /* 0x003e7c00013c7983 */ /* 0x002ee80000300800 */
[----:B----4-:R0:W-:Y:S04]  /*52600*/  STS.U8 [R46+UR20+0x30e0], R61 ;  /* 0x0030e03d2e007988 */ /* 0x0101e80008000014 */
        /* <DEDUP_REMOVED lines=22> */
[----:B0-----:R-:W2:Y:S04]  /*52770*/  LDL.LU R41, [R1+0xa20] ;  /* 0x000a200001297983 */ /* 0x001ea80000300800 */
[----:B-1----:R-:W2:Y:S04]  /*52780*/  LDL.LU R47, [R1+0xa24] ;  /* 0x000a2400012f7983 */ /* 0x002ea80000300800 */
[----:B------:R0:W-:Y:S04]  /*52790*/  STS.U8 [R46+UR20+0x36a0], R48 ;  /* 0x0036a0302e007988 */ /* 0x0001e80008000014 */
[----:B------:R1:W-:Y:S04]  /*527a0*/  STS.U8 [R46+UR20+0x36c0], R49 ;  /* 0x0036c0312e007988 */ /* 0x0003e80008000014 */
[----:B------:R1:W-:Y:S04]  /*527b0*/  STS.U8 [R46+UR20+0x36e0], R54 ;  /* 0x0036e0362e007988 */ /* 0x0003e80008000014 */
[----:B------:R1:W-:Y:S04]  /*527c0*/  STS.U8 [R46+UR20+0x37a0], R55 ;  /* 0x0037a0372e007988 */ /* 0x0003e80008000014 */
[----:B------:R1:W-:Y:S04]  /*527d0*/  STS.U8 [R46+UR20+0x3780], R56 ;  /* 0x003780382e007988 */ /* 0x0003e80008000014 */
[----:B------:R-:W-:Y:S04]  /*527e0*/  STS.U8 [R46+UR20+0x37e0], R57 ;  /* 0x0037e0392e007988 */ /* 0x000fe80008000014 */
[----:B------:R1:W-:Y:S04]  /*527f0*/  STS.U8 [R46+UR20+0x37c0], R0 ;  /* 0x0037c0002e007988 */ /* 0x0003e80008000014 */
[----:B0-----:R-:W2:Y:S04]  /*52800*/  LDL.LU R48, [R1+0x7ec] ;  /* 0x0007ec0001307983 */ /* 0x001ea80000300800 */
[----:B-1----:R-:W2:Y:S04]  /*52810*/  LDL.LU R49, [R1+0x7e4] ;  /* 0x0007e40001317983 */ /* 0x002ea80000300800 */
[----:B------:R-:W2:Y:S04]  /*52820*/  LDL.LU R54, [R1+0x7f8] ;  /* 0x0007f80001367983 */ /* 0x000ea80000300800 */
[----:B------:R-:W2:Y:S01]  /*52830*/  LDL.LU R55, [R1+0x7f4] ;  /* 0x0007f40001377983 */ /* 0x000ea20000300800 */
[----:B------:R-:W0:Y:S02]  /*52840*/  S2R R56, SR_TID.X ;  /* 0x0000000000387919 */ /* 0x000e240000002100 */
[----:B0-----:R-:W-:-:S02]  /*52850*/  IMAD.SHL.U32 R0, R56, 0x40, RZ ;  /* 0x0000004038007824 */ /* 0x001fc400078e00ff */
[C---:B------:R-:W-:Y:S02]  /*52860*/  IMAD.SHL.U32 R57, R56.reuse, 0x8, RZ ;  /* 0x0000000838397824 */ /* 0x040fe400078e00ff */
[----:B------:R-:W-:Y:S02]  /*52870*/  IMAD.SHL.U32 R40, R56, 0x2, RZ ;  /* 0x0000000238287824 */ /* 0x000fe400078e00ff */
[----:B------:R-:W2:Y:S01]  /*52880*/  LDL.LU R56, [R1+0x808] ;  /* 0x0008080001387983 */ /* 0x000ea20000300800 */
[----:B------:R-:W-:-:S04]  /*52890*/  LOP3.LUT R0, R0, 0x1c0, RZ, 0xc0, !PT ;  /* 0x000001c000007812 */ /* 0x000fc800078ec0ff */
[----:B------:R-:W-:Y:S02]  /*528a0*/  LOP3.LUT R0, R0, 0x30, R57, 0xf8, !PT ;  /* 0x0000003000007812 */ /* 0x000fe400078ef839 */
[----:B------:R-:W2:Y:S02]  /*528b0*/  LDL.LU R57, [R1+0x804] ;  /* 0x0008040001397983 */ /* 0x000ea40000300800 */
[----:B------:R-:W-:Y:S02]  /*528c0*/  LOP3.LUT R0, R0, 0x30, R40, 0x78, !PT ;  /* 0x0000003000007812 */ /* 0x000fe400078e7828 */
[----:B----4-:R-:W-:Y:S04]  /*528d0*/  STS.U8 [R46+UR20+0x3880], R61 ;  /* 0x0038803d2e007988 */ /* 0x010fe80008000014 */
[----:B---3--:R-:W-:Y:S04]  /*528e0*/  STS.U8 [R46+UR20+0x38a0], R60 ;  /* 0x0038a03c2e007988 */ /* 0x008fe80008000014 */
        /* <DEDUP_REMOVED lines=29> */
[----:B------:R-:W-:Y:S01]  /*52ac0*/  STS.U8 [R46+UR20+0x3fc0], R47 ;  /* 0x003fc02f2e007988 */ /* 0x000fe20008000014 */
[----:B------:R-:W-:Y:S06]  /*52ad0*/  BAR.SYNC.DEFER_BLOCKING 0x0 ;  /* 0x0000000000007b1d */ /* 0x000fec0000010000 */
[----:B------:R-:W1:Y:S04]  /*52ae0*/  LDSM.16.M88.4 R4, [R0+UR20] ;  /* 0x000000140004783b */ /* 0x000e680008000200 */
[----:B------:R-:W-:Y:S04]  /*52af0*/  LDSM.16.M88.4 R16, [R0+UR20+0x600] ;  /* 0x000600140010783b */ /* 0x000fe80008000200 */
[----:B------:R-:W-:Y:S04]  /*52b00*/  LDSM.16.M88.4 R24, [R0+UR20+0xe00] ;  /* 0x000e00140018783b */ /* 0x000fe80008000200 */
[----:B------:R-:W-:Y:S01]  /*52b10*/  LDSM.16.M88.4 R36, [R0+UR20+0x1000] ;  /* 0x001000140024783b */ /* 0x000fe20008000200 */
[----:B------:R-:W-:-:S02]  /*52b20*/  IMAD R32, R2, 0x100, R3 ;  /* 0x0000010002207824 */ /* 0x000fc400078e0203 */
[----:B------:R-:W-:Y:S02]  /*52b30*/  IMAD R33, R49, 0x100, R48 ;  /* 0x0000010031217824 */ /* 0x000fe400078e0230 */
[----:B0-----:R-:W-:Y:S01]  /*52b40*/  IMAD R34, R55, 0x100, R54 ;  /* 0x0000010037227824 */ /* 0x001fe200078e0236 */
[----:B------:R-:W-:Y:S04]  /*52b50*/  LDSM.16.M88.4 R40, [R0+UR20+0x1400] ;  /* 0x001400140028783b */ /* 0x000fe80008000200 */
[----:B-1----:R-:W-:Y:S01]  /*52b60*/  STL.64 [R1+0x1230], R4 ;  /* 0x0012300401007387 */ /* 0x002fe20000100a00 */
[----:B------:R-:W-:-:S03]  /*52b70*/  IMAD.MOV.U32 R9, RZ, RZ, R4 ;  /* 0x000000ffff097224 */ /* 0x000fc600078e0004 */
[----:B------:R-:W-:Y:S01]  /*52b80*/  STL.64 [R1+0x1238], R6 ;  /* 0x0012380601007387 */ /* 0x000fe20000100a00 */
[----:B------:R-:W-:-:S03]  /*52b90*/  IMAD.MOV.U32 R8, RZ, RZ, R5 ;  /* 0x000000ffff087224 */ /* 0x000fc600078e0005 */
[----:B------:R-:W0:Y:S04]  /*52ba0*/  LDSM.16.M88.4 R4, [R0+UR20+0x200] ;  /* 0x000200140004783b */ /* 0x000e280008000200 */
[----:B0-----:R-:W-:Y:S01]  /*52bb0*/  STL.64 [R1+0x1240], R4 ;  /* 0x0012400401007387 */ /* 0x001fe20000100a00 */
[----:B------:R-:W-:-:S03]  /*52bc0*/  IMAD.MOV.U32 R14, RZ, RZ, R4 ;  /* 0x000000ffff0e7224 */ /* 0x000fc600078e0004 */
[----:B------:R-:W-:Y:S01]  /*52bd0*/  STL.64 [R1+0x1248], R6 ;  /* 0x0012480601007387 */ /* 0x000fe20000100a00 */
[----:B------:R-:W-:-:S03]  /*52be0*/  IMAD.MOV.U32 R15, RZ, RZ, R5 ;  /* 0x000000ffff0f7224 */ /* 0x000fc600078e0005 */
[----:B------:R-:W0:Y:S04]  /*52bf0*/  LDSM.16.M88.4 R4, [R0+UR20+0x400] ;  /* 0x000400140004783b */ /* 0x000e280008000200 */
[----:B0-----:R-:W-:Y:S04]  /*52c00*/  STL.64 [R1+0x1250], R4 ;  /* 0x0012500401007387 */ /* 0x001fe80000100a00 */
[----:B------:R0:W-:Y:S04]  /*52c10*/  STL.64 [R1+0x1258], R6 ;  /* 0x0012580601007387 */ /* 0x0001e80000100a00 */
[----:B------:R-:W-:Y:S04]  /*52c20*/  STL.64 [R1+0x1260], R16 ;  /* 0x0012601001007387 */ /* 0x000fe80000100a00 */
[----:B------:R-:W-:Y:S01]  /*52c30*/  STL.64 [R1+0x1268], R18 ;  /* 0x0012681201007387 */ /* 0x000fe20000100a00 */
[----:B0-----:R-:W-:-:S02]  /*52c40*/  IMAD.MOV.U32 R6, RZ, RZ, R16 ;  /* 0x000000ffff067224 */ /* 0x001fc400078e0010 */
[----:B------:R-:W-:Y:S02]  /*52c50*/  IMAD.MOV.U32 R7, RZ, RZ, R17 ;  /* 0x000000ffff077224 */ /* 0x000fe400078e0011 */
[----:B------:R-:W0:Y:S01]  /*52c60*/  LDSM.16.M88.4 R16, [R0+UR20+0x800] ;  /* 0x000800140010783b */ /* 0x000e220008000200 */
[----:B------:R-:W-:Y:S02]  /*52c70*/  IMAD.MOV.U32 R12, RZ, RZ, R4 ;  /* 0x000000ffff0c7224 */ /* 0x000fe400078e0004 */
[----:B------:R-:W-:Y:S01]  /*52c80*/  IMAD.MOV.U32 R13, RZ, RZ, R5 ;  /* 0x000000ffff0d7224 */ /* 0x000fe200078e0005 */
[----:B0-----:R-:W-:Y:S01]  /*52c90*/  STL.64 [R1+0x1270], R16 ;  /* 0x0012701001007387 */ /* 0x001fe20000100a00 */
        /* <DEDUP_REMOVED lines=9> */
[----:B0-----:R0:W-:Y:S01]  /*52d30*/  STL.64 [R1+0x1290], R16 ;  /* 0x0012901001007387 */ /* 0x0011e20000100a00 */
[----:B------:R-:W-:-:S03]  /*52d40*/  IMAD.MOV.U32 R21, RZ, RZ, R16 ;  /* 0x000000ffff157224 */ /* 0x000fc600078e0010 */
[----:B------:R1:W-:Y:S01]  /*52d50*/  STL.64 [R1+0x1298], R18 ;  /* 0x0012981201007387 */ /* 0x0003e20000100a00 */
[----:B------:R-:W-:-:S03]  /*52d60*/  IMAD.MOV.U32 R20, RZ, RZ, R17 ;  /* 0x000000ffff147224 */ /* 0x000fc600078e0011 */
[----:B0-----:R-:W2:Y:S04]  /*52d70*/  LDL.LU.64 R16, [R1+0x70] ;  /* 0x0000700001107983 */ /* 0x001ea80000300a00 */
[----:B-1----:R-:W2:Y:S04]  /*52d80*/  LDL.LU.64 R18, [R1+0x78] ;  /* 0x0000780001127983 */ /* 0x002ea80000300a00 */
[----:B------:R0:W-:Y:S01]  /*52d90*/  STL.64 [R1+0x12a0], R24 ;  /* 0x0012a01801007387 */ /* 0x0001e20000100a00 */
[----:B------:R-:W-:-:S03]  /*52da0*/  IMAD.MOV.U32 R23, RZ, RZ, R24 ;  /* 0x000000ffff177224 */ /* 0x000fc600078e0018 */
[----:B------:R1:W-:Y:S01]  /*52db0*/  STL.64 [R1+0x12a8], R26 ;  /* 0x0012a81a01007387 */ /* 0x0003e20000100a00 */
[----:B------:R-:W-:-:S03]  /*52dc0*/  IMAD.MOV.U32 R22, RZ, RZ, R25 ;  /* 0x000000ffff167224 */ /* 0x000fc600078e0019 */
[----:B0-----:R-:W3:Y:S04]  /*52dd0*/  LDL.LU.64 R24, [R1+0x90] ;  /* 0x0000900001187983 */ /* 0x001ee80000300a00 */
[----:B-1----:R-:W3:Y:S04]  /*52de0*/  LDL.LU.64 R26, [R1+0x98] ;  /* 0x00009800011a7983 */ /* 0x002ee80000300a00 */
[----:B------:R-:W-:Y:S01]  /*52df0*/  STL.64 [R1+0x12b0], R36 ;  /* 0x0012b02401007387 */ /* 0x000fe20000100a00 */
[----:B------:R-:W-:-:S03]  /*52e00*/  IMAD.MOV.U32 R3, RZ, RZ, R36 ;  /* 0x000000ffff037224 */ /* 0x000fc600078e0024 */
[----:B------:R-:W-:Y:S01]  /*52e10*/  STL.64 [R1+0x12b8], R38 ;  /* 0x0012b82601007387 */ /* 0x000fe20000100a00 */
[----:B------:R-:W-:-:S03]  /*52e20*/  IMAD.MOV.U32 R2, RZ, RZ, R37 ;  /* 0x000000ffff027224 */ /* 0x000fc600078e0025 */
[----:B------:R-:W0:Y:S01]  /*52e30*/  LDSM.16.M88.4 R36, [R0+UR20+0x1200] ;  /* 0x001200140024783b */ /* 0x000e220008000200 */
[----:B------:R-:W-:Y:S01]  /*52e40*/  IMAD R35, R57, 0x100, R56 ;  /* 0x0000010039237824 */ /* 0x000fe200078e0238 */
[----:B------:R-:W-:Y:S02]  /*52e50*/  F2FP.F16.E5M2.UNPACK_B R32, R32 ;  /* 0x00000020ff20723e */ /* 0x000fe400020004ff */
[----:B------:R-:W-:Y:S02]  /*52e60*/  F2FP.F16.E5M2.UNPACK_B R33, R33 ;  /* 0x00000021ff21723e */ /* 0x000fe400020004ff */
[----:B------:R-:W-:Y:S02]  /*52e70*/  F2FP.F16.E5M2.UNPACK_B R34, R34 ;  /* 0x00000022ff22723e */ /* 0x000fe400020004ff */
[----:B------:R-:W-:Y:S02]  /*52e80*/  F2FP.F16.E5M2.UNPACK_B R10, R9 ;  /* 0x00000009ff0a723e */ /* 0x000fe400020004ff */
[----:B------:R-:W-:-:S02]  /*52e90*/  F2FP.F16.E5M2.UNPACK_B R35, R35 ;  /* 0x00000023ff23723e */ /* 0x000fc400020004ff */
[----:B------:R-:W-:Y:S02]  /*52ea0*/  F2FP.F16.E5M2.UNPACK_B R11, R8 ;  /* 0x00000008ff0b723e */ /* 0x000fe400020004ff */
[----:B------:R-:W-:Y:S02]  /*52eb0*/  F2FP.F16.E5M2.UNPACK_B R14, R14 ;  /* 0x0000000eff0e723e */ /* 0x000fe400020004ff */
[----:B------:R-:W-:Y:S01]  /*52ec0*/  F2FP.F16.E5M2.UNPACK_B R15, R15 ;  /* 0x0000000fff0f723e */ /* 0x000fe200020004ff */
[----:B0-----:R0:W-:Y:S04]  /*52ed0*/  STL.64 [R1+0x12c0], R36 ;  /* 0x0012c02401007387 */ /* 0x0011e80000100a00 */
[----:B------:R-:W-:Y:S04]  /*52ee0*/  STL.64 [R1+0x12c8], R38 ;  /* 0x0012c82601007387 */ /* 0x000fe80000100a00 */
[----:B------:R-:W-:Y:S01]  /*52ef0*/  STL.64 [R1+0x20], R10 ;  /* 0x0000200a01007387 */ /* 0x000fe20000100a00 */
[----:B------:R-:W-:-:S02]  /*52f00*/  IMAD.MOV.U32 R9, RZ, RZ, R36 ;  /* 0x000000ffff097224 */ /* 0x000fc400078e0024 */
[----:B------:R-:W-:Y:S02]  /*52f10*/  IMAD.MOV.U32 R31, RZ, RZ, R11 ;  /* 0x000000ffff1f7224 */ /* 0x000fe400078e000b */
[----:B0-----:R-:W-:Y:S01]  /*52f20*/  IMAD.MOV.U32 R36, RZ, RZ, R10 ;  /* 0x000000ffff247224 */ /* 0x001fe200078e000a */
[----:B------:R-:W-:Y:S01]  /*52f30*/  F2FP.F16.E5M2.UNPACK_B R12, R12 ;  /* 0x0000000cff0c723e */ /* 0x000fe200020004ff */
[----:B--2---:R-:W-:-:S15]  /*52f40*/  HMMA.16816.F32 R16, R32, R10, R16 ;  /* 0x0000000a2010723c */ /* 0x004fde0000001810 */
[----:B------:R-:W-:-:S08]  /*52f50*/  NOP ;  /* 0x0000000000007918 */ /* 0x000fd00000000000 */
[----:B------:R0:W-:Y:S04]  /*52f60*/  STL.64 [R1+0x100], R16 ;  /* 0x0001001001007387 */ /* 0x0001e80000100a00 */
[----:B------:R1:W-:Y:S04]  /*52f70*/  STL.64 [R1+0x108], R18 ;  /* 0x0001081201007387 */ /* 0x0003e80000100a00 */
[----:B------:R-:W-:Y:S04]  /*52f80*/  STL.64 [R1+0x18], R14 ;  /* 0x0000180e01007387 */ /* 0x000fe80000100a00 */
[----:B0-----:R-:W2:Y:S04]  /*52f90*/  LDL.LU.64 R16, [R1+0xb0] ;  /* 0x0000b00001107983 */ /* 0x001ea80000300a00 */
[----:B-1----:R-:W2:Y:S04]  /*52fa0*/  LDL.LU.64 R18, [R1+0xb8] ;  /* 0x0000b80001127983 */ /* 0x002ea80000300a00 */
[----:B------:R-:W-:Y:S01]  /*52fb0*/  STL.64 [R1+0x12d0], R40 ;  /* 0x0012d02801007387 */ /* 0x000fe20000100a00 */
[----:B------:R-:W-:-:S03]  /*52fc0*/  IMAD.MOV.U32 R11, RZ, RZ, R40 ;  /* 0x000000ffff0b7224 */ /* 0x000fc600078e0028 */
[----:B------:R3:W-:Y:S01]  /*52fd0*/  STL.64 [R1+0x12d8], R42 ;  /* 0x0012d82a01007387 */ /* 0x0007e20000100a00 */
[----:B------:R-:W-:Y:S02]  /*52fe0*/  IMAD.MOV.U32 R10, RZ, RZ, R41 ;  /* 0x000000ffff0a7224 */ /* 0x000fe400078e0029 */
[----:B---3--:R-:W-:Y:S01]  /*52ff0*/  HMMA.16816.F32 R40, R32, R14, R24 ;  /* 0x0000000e2028723c */ /* 0x008fe20000001818 */
[----:B------:R-:W3:Y:S04]  /*53000*/  LDL.LU.64 R24, [R1+0xe0] ;  /* 0x0000e00001187983 */ /* 0x000ee80000300a00 */
[----:B------:R-:W-:-:S15]  /*53010*/  STL [R1+0x10], R12 ;  /* 0x0000100c01007387 */ /* 0x000fde0000100800 */
[----:B------:R-:W-:-:S03]  /*53020*/  NOP ;  /* 0x0000000000007918 */ /* 0x000fc60000000000 */
[----:B------:R-:W-:Y:S04]  /*53030*/  STL.64 [R1+0x90], R40 ;  /* 0x0000902801007387 */ /* 0x000fe80000100a00 */
[----:B------:R-:W-:Y:S04]  /*53040*/  STL.64 [R1+0x98], R42 ;  /* 0x0000982a01007387 */ /* 0x000fe80000100a00 */
[----:B------:R-:W3:Y:S04]  /*53050*/  LDL.LU.64 R26, [R1+0xe8] ;  /* 0x0000e800011a7983 */ /* 0x000ee80000300a00 */
[----:B------:R-:W0:Y:S01]  /*53060*/  LDSM.16.M88.4 R40, [R0+UR20+0x1600] ;  /* 0x001600140028783b */ /* 0x000e220008000200 */
[----:B------:R-:W-:-:S05]  /*53070*/  F2FP.F16.E5M2.UNPACK_B R13, R13 ;  /* 0x0000000dff0d723e */ /* 0x000fca00020004ff */
[----:B------:R-:W-:Y:S01]  /*53080*/  STL [R1+0x14], R13 ;  /* 0x0000140d01007387 */ /* 0x000fe20000100800 */
[----:B------:R-:W-:-:S03]  /*53090*/  F2FP.F16.E5M2.UNPACK_B R6, R6 ;  /* 0x00000006ff06723e */ /* 0x000fc600020004ff */
[----:B0-----:R-:W-:Y:S01]  /*530a0*/  STL.64 [R1+0x12e0], R40 ;  /* 0x0012e02801007387 */ /* 0x001fe20000100a00 */
[----:B------:R-:W-:-:S03]  /*530b0*/  IMAD.MOV.U32 R15, RZ, RZ, R40 ;  /* 0x000000ffff0f7224 */ /* 0x000fc600078e0028 */
[----:B------:R2:W-:Y:S01]  /*530c0*/  STL.64 [R1+0x12e8], R42 ;  /* 0x0012e82a01007387 */ /* 0x0005e20000100a00 */
[----:B------:R-:W-:Y:S01]  /*530d0*/  IMAD.MOV.U32 R14, RZ, RZ, R41 ;  /* 0x000000ffff0e7224 */ /* 0x000fe200078e0029 */
[----:B------:R-:W-:Y:S02]  /*530e0*/  F2FP.F16.E5M2.UNPACK_B R7, R7 ;  /* 0x00000007ff07723e */ /* 0x000fe400020004ff */
[----:B------:R-:W-:Y:S02]  /*530f0*/  F2FP.F16.E5M2.UNPACK_B R4, R4 ;  /* 0x00000004ff04723e */ /* 0x000fe400020004ff */
[----:B------:R-:W-:Y:S01]  /*53100*/  F2FP.F16.E5M2.UNPACK_B R5, R5 ;  /* 0x00000005ff05723e */ /* 0x000fe200020004ff */
[----:B--2---:R-:W-:Y:S01]  /*53110*/  HMMA.16816.F32 R40, R32, R12, R16 ;  /* 0x0000000c2028723c */ /* 0x004fe20000001810 */
[----:B------:R-:W2:Y:S04]  /*53120*/  LDL.LU.64 R16, [R1+0x160] ;  /* 0x0001600001107983 */ /* 0x000ea80000300a00 */
[----:B------:R-:W-:-:S15]  /*53130*/  STL [R1+0x8], R6 ;  /* 0x0000080601007387 */ /* 0x000fde0000100800 */
[----:B------:R-:W-:-:S03]  /*53140*/  NOP ;  /* 0x0000000000007918 */ /* 0x000fc60000000000 */
[----:B------:R-:W-:Y:S04]  /*53150*/  STL.64 [R1+0x110], R40 ;  /* 0x0001102801007387 */ /* 0x000fe80000100a00 */
[----:B------:R-:W-:Y:S04]  /*53160*/  STL.64 [R1+0x118], R42 ;  /* 0x0001182a01007387 */ /* 0x000fe80000100a00 */
[----:B------:R-:W2:Y:S04]  /*53170*/  LDL.LU.64 R18, [R1+0x168] ;  /* 0x0001680001127983 */ /* 0x000ea80000300a00 */
[----:B------:R-:W0:Y:S04]  /*53180*/  LDSM.16.M88.4 R40, [R0+UR20+0x1800] ;  /* 0x001800140028783b */ /* 0x000e280008000200 */
[----:B------:R-:W-:Y:S01]  /*53190*/  STL [R1+0xc], R7 ;  /* 0x00000c0701007387 */ /* 0x000fe20000100800 */
[----:B---3--:R-:W-:Y:S03]  /*531a0*/  HMMA.16816.F32 R44, R32, R6, R24 ;  /* 0x00000006202c723c */ /* 0x008fe60000001818 */
[----:B------:R-:W1:Y:S04]  /*531b0*/  LDSM.16.M88.4 R24, [R0+UR20+0x1a00] ;  /* 0x001a00140018783b */ /* 0x000e680008000200 */
[----:B0-----:R0:W-:Y:S01]  /*531c0*/  STL.64 [R1+0x12f0], R40 ;  /* 0x0012f02801007387 */ /* 0x0011e20000100a00 */
[----:B------:R-:W-:-:S03]  /*531d0*/  IMAD.MOV.U32 R13, RZ, RZ, R40 ;  /* 0x000000ffff0d7224 */ /* 0x000fc600078e0028 */
[----:B------:R3:W-:Y:S01]  /*531e0*/  STL.64 [R1+0x12f8], R42 ;  /* 0x0012f82a01007387 */ /* 0x0007e20000100a00 */
[----:B------:R-:W-:-:S03]  /*531f0*/  IMAD.MOV.U32 R12, RZ, RZ, R41 ;  /* 0x000000ffff0c7224 */ /* 0x000fc600078e0029 */
[----:B0-----:R-:W4:Y:S04]  /*53200*/  LDL.LU.64 R40, [R1+0x180] ;  /* 0x0001800001287983 */ /* 0x001f280000300a00 */
[----:B---3--:R-:W4:Y:S04]  /*53210*/  LDL.LU.64 R42, [R1+0x188] ;  /* 0x00018800012a7983 */ /* 0x008f280000300a00 */
[----:B------:R-:W-:Y:S04]  /*53220*/  STL [R1], R4 ;  /* 0x0000000401007387 */ /* 0x000fe80000100800 */
[----:B------:R-:W-:Y:S04]  /*53230*/  STL [R1+0x4], R5 ;  /* 0x0000040501007387 */ /* 0x000fe80000100800 */
[----:B------:R-:W-:Y:S04]  /*53240*/  STL.64 [R1+0x120], R44 ;  /* 0x0001202c01007387 */ /* 0x000fe80000100a00 */
[----:B------:R-:W-:Y:S04]  /*53250*/  STL.64 [R1+0x128], R46 ;  /* 0x0001282e01007387 */ /* 0x000fe80000100a00 */
[----:B-1----:R0:W-:Y:S01]  /*53260*/  STL.64 [R1+0x1300], R24 ;  /* 0x0013001801007387 */ /* 0x0021e20000100a00 */
[----:B------:R-:W-:-:S03]  /*53270*/  IMAD.MOV.U32 R7, RZ, RZ, R24 ;  /* 0x000000ffff077224 */ /* 0x000fc600078e0018 */
[----:B------:R1:W-:Y:S01]  /*53280*/  STL.64 [R1+0x1308], R26 ;  /* 0x0013081a01007387 */ /* 0x0003e20000100a00 */
[----:B------:R-:W-:-:S03]  /*53290*/  IMAD.MOV.U32 R6, RZ, RZ, R25 ;  /* 0x000000ffff067224 */ /* 0x000fc600078e0019 */
[----:B0-----:R-:W3:Y:S04]  /*532a0*/  LDL.LU.64 R24, [R1+0x1a0] ;  /* 0x0001a00001187983 */ /* 0x001ee80000300a00 */
[----:B-1----:R-:W3:Y:S01]  /*532b0*/  LDL.LU.64 R26, [R1+0x1a8] ;  /* 0x0001a800011a7983 */ /* 0x002ee20000300a00 */
[----:B------:R-:W-:Y:S02]  /*532c0*/  F2FP.F16.E5M2.UNPACK_B R60, R29 ;  /* 0x0000001dff3c723e */ /* 0x000fe400020004ff */
[----:B------:R-:W-:Y:S02]  /*532d0*/  F2FP.F16.E5M2.UNPACK_B R61, R28 ;  /* 0x0000001cff3d723e */ /* 0x000fe400020004ff */
[----:B------:R-:W-:Y:S02]  /*532e0*/  F2FP.F16.E5M2.UNPACK_B R58, R21 ;  /* 0x00000015ff3a723e */ /* 0x000fe400020004ff */
[----:B------:R-:W-:Y:S01]  /*532f0*/  F2FP.F16.E5M2.UNPACK_B R59, R20 ;  /* 0x00000014ff3b723e */ /* 0x000fe200020004ff */
[----:B--2---:R-:W-:Y:S01]  /*53300*/  HMMA.16816.F32 R44, R32, R4, R16 ;  /* 0x00000004202c723c */ /* 0x004fe20000001810 */
[----:B------:R-:W0:-:S15]  /*53310*/  LDSM.16.M88.4 R16, [R0+UR20+0x1c00] ;  /* 0x001c00140010783b */ /* 0x000e1e0008000200 */
[----:B------:R-:W-:-:S07]  /*53320*/  NOP ;  /* 0x0000000000007918 */ /* 0x000fce0000000000 */
[----:B------:R-:W-:Y:S04]  /*53330*/  STL.64 [R1+0x130], R44 ;  /* 0x0001302c01007387 */ /* 0x000fe80000100a00 */
[----:B------:R-:W-:Y:S04]  /*53340*/  STL.64 [R1+0x138], R46 ;  /* 0x0001382e01007387 */ /* 0x000fe80000100a00 */
[----:B0-----:R0:W-:Y:S01]  /*53350*/  STL.64 [R1+0x1310], R16 ;  /* 0x0013101001007387 */ /* 0x0011e20000100a00 */
[----:B------:R-:W-:-:S03]  /*53360*/  IMAD.MOV.U32 R5, RZ, RZ, R16 ;  /* 0x000000ffff057224 */ /* 0x000fc600078e0010 */
[----:B------:R1:W-:Y:S01]  /*53370*/  STL.64 [R1+0x1318], R18 ;  /* 0x0013181201007387 */ /* 0x0003e20000100a00 */
[----:B------:R-:W-:-:S03]  /*53380*/  IMAD.MOV.U32 R4, RZ, RZ, R17 ;  /* 0x000000ffff047224 */ /* 0x000fc600078e0011 */
[----:B0-----:R-:W2:Y:S04]  /*53390*/  LDL.LU.64 R16, [R1+0x1c0] ;  /* 0x0001c00001107983 */ /* 0x001ea80000300a00 */
[----:B-1----:R-:W2:Y:S01]  /*533a0*/  LDL.LU.64 R18, [R1+0x1c8] ;  /* 0x0001c80001127983 */ /* 0x002ea20000300a00 */
[----:B----4-:R-:W-:Y:S03]  /*533b0*/  HMMA.16816.F32 R44, R32, R60, R40 ;  /* 0x0000003c202c723c */ /* 0x010fe60000001828 */
[----:B------:R-:W0:Y:S04]  /*533c0*/  LDSM.16.M88.4 R40, [R0+UR20+0x1e00] ;  /* 0x001e00140028783b */ /* 0x000e280008000200 */
[----:B------:R-:W-:-:S15]  /*533d0*/  STL.64 [R1+0x3e50], R60 ;  /* 0x003e503c01007387 */ /* 0x000fde0000100a00 */
[----:B------:R-:W-:-:S01]  /*533e0*/  NOP ;  /* 0x0000000000007918 */ /* 0x000fc20000000000 */
[----:B------:R-:W-:Y:S04]  /*533f0*/  STL.64 [R1+0x140], R44 ;  /* 0x0001402c01007387 */ /* 0x000fe80000100a00 */
[----:B------:R-:W-:Y:S04]  /*53400*/  STL.64 [R1+0x148], R46 ;  /* 0x0001482e01007387 */ /* 0x000fe80000100a00 */
[----:B0-----:R-:W-:Y:S01]  /*53410*/  STL.64 [R1+0x1320], R40 ;  /* 0x0013202801007387 */ /* 0x001fe20000100a00 */
[----:B------:R-:W-:-:S03]  /*53420*/  IMAD.MOV.U32 R21, RZ, RZ, R40 ;  /* 0x000000ffff157224 */ /* 0x000fc600078e0028 */
[----:B------:R3:W-:Y:S01]  /*53430*/  STL.64 [R1+0x1328], R42 ;  /* 0x0013282a01007387 */ /* 0x0007e20000100a00 */
[----:B------:R-:W-:Y:S02]  /*53440*/  IMAD.MOV.U32 R20, RZ, RZ, R41 ;  /* 0x000000ffff147224 */ /* 0x000fe400078e0029 */
[----:B---3--:R-:W-:Y:S01]  /*53450*/  HMMA.16816.F32 R40, R32, R58, R24 ;  /* 0x0000003a2028723c */ /* 0x008fe20000001818 */
[----:B------:R-:W3:Y:S04]  /*53460*/  LDL.LU.64 R24, [R1+0x1e0] ;  /* 0x0001e00001187983 */ /* 0x000ee80000300a00 */
[----:B------:R-:W3:-:S15]  /*53470*/  LDL.LU.64 R26, [R1+0x1e8] ;  /* 0x0001e800011a7983 */ /* 0x000ede0000300a00 */
[----:B------:R-:W-:-:S03]  /*53480*/  NOP ;  /* 0x0000000000007918 */ /* 0x000fc60000000000 */
[----:B------:R-:W-:Y:S04]  /*53490*/  STL.64 [R1+0x160], R40 ;  /* 0x0001602801007387 */ /* 0x000fe80000100a00 */
[----:B------:R-:W-:Y:S04]  /*534a0*/  STL.64 [R1+0x168], R42 ;  /* 0x0001682a01007387 */ /* 0x000fe80000100a00 */
[----:B------:R-:W0:Y:S01]  /*534b0*/  LDSM.16.M88.4 R40, [R0+UR20+0x2000] ;  /* 0x002000140028783b */ /* 0x000e220008000200 */
[----:B------:R-:W-:Y:S02]  /*534c0*/  F2FP.F16.E5M2.UNPACK_B R56, R23 ;  /* 0x00000017ff38723e */ /* 0x000fe400020004ff */
[----:B------:R-:W-:Y:S01]  /*534d0*/  F2FP.F16.E5M2.UNPACK_B R57, R22 ;  /* 0x00000016ff39723e */ /* 0x000fe200020004ff */
[----:B0-----:R0:W-:Y:S01]  /*534e0*/  STL.64 [R1+0x1330], R40 ;  /* 0x0013302801007387 */ /* 0x0011e20000100a00 */
[----:B------:R-:W-:-:S03]  /*534f0*/  IMAD.MOV.U32 R23, RZ, RZ, R40 ;  /* 0x000000ffff177224 */ /* 0x000fc600078e0028 */
[----:B------:R1:W-:Y:S01]  /*53500*/  STL.64 [R1+0x1338], R42 ;  /* 0x0013382a01007387 */ /* 0x0003e20000100a00 */
[----:B------:R-:W-:-:S03]  /*53510*/  IMAD.MOV.U32 R22, RZ, RZ, R41 ;  /* 0x000000ffff167224 */ /* 0x000fc600078e0029 */
[----:B0-----:R-:W4:Y:S04]  /*53520*/  LDL.LU.64 R40, [R1+0x200] ;  /* 0x0002000001287983 */ /* 0x001f280000300a00 */
[----:B-1----:R-:W4:Y:S01]  /*53530*/  LDL.LU.64 R42, [R1+0x208] ;  /* 0x00020800012a7983 */ /* 0x002f220000300a00 */
[----:B------:R-:W-:Y:S02]  /*53540*/  F2FP.F16.E5M2.UNPACK_B R54, R3 ;  /* 0x00000003ff36723e */ /* 0x000fe400020004ff */
[----:B------:R-:W-:Y:S01]  /*53550*/  F2FP.F16.E5M2.UNPACK_B R55, R2 ;  /* 0x00000002ff37723e */ /* 0x000fe200020004ff */
[----:B------:R-:W-:Y:S01]  /*53560*/  IMAD.MOV.U32 R8, RZ, RZ, R37 ;  /* 0x000000ffff087224 */ /* 0x000fe200078e0025 */
[----:B------:R-:W-:-:S04]  /*53570*/  F2FP.F16.E5M2.UNPACK_B R52, R9 ;  /* 0x00000009ff34723e */ /* 0x000fc800020004ff */
[----:B------:R-:W-:Y:S01]  /*53580*/  F2FP.F16.E5M2.UNPACK_B R53, R8 ;  /* 0x00000008ff35723e */ /* 0x000fe200020004ff */
[----:B--2---:R-:W-:-:S15]  /*53590*/  HMMA.16816.F32 R16, R32, R56, R16 ;  /* 0x000000382010723c */ /* 0x004fde0000001810 */
[----:B------:R-:W-:-:S08]  /*535a0*/  NOP ;  /* 0x0000000000007918 */ /* 0x000fd00000000000 */
[----:B------:R-:W-:Y:S04]  /*535b0*/  STL.64 [R1+0x180], R16 ;  /* 0x0001801001007387 */ /* 0x000fe80000100a00 */
[----:B------:R-:W-:Y:S04]  /*535c0*/  STL.64 [R1+0x188], R18 ;  /* 0x0001881201007387 */ /* 0x000fe80000100a00 */
[----:B------:R-:W0:Y:S04]  /*535d0*/  LDSM.16.M88.4 R16, [R0+UR20+0x2200] ;  /* 0x002200140010783b */ /* 0x000e280008000200 */
        /* <DEDUP_REMOVED lines=8> */
[----:B---3--:R-:W-:Y:S03]  /*53660*/  HMMA.16816.F32 R44, R32, R54, R24 ;  /* 0x00000036202c723c */ /* 0x008fe60000001818 */
[----:B------:R-:W0:-:S15]  /*53670*/  LDSM.16.M88.4 R24, [R0+UR20+0x2400] ;  /* 0x002400140018783b */ /* 0x000e1e0008000200 */
[----:B------:R-:W-:-:S05]  /*53680*/  NOP ;  /* 0x0000000000007918 */ /* 0x000fca0000000000 */
[----:B------:R-:W-:Y:S04]  /*53690*/  STL.64 [R1+0x1b0], R44 ;  /* 0x0001b02c01007387 */ /* 0x000fe80000100a00 */
[----:B------:R-:W-:Y:S04]  /*536a0*/  STL.64 [R1+0x1b8], R46 ;  /* 0x0001b82e01007387 */ /* 0x000fe80000100a00 */
[----:B0-----:R0:W-:Y:S01]  /*536b0*/  STL.64 [R1+0x1350], R24 ;  /* 0x0013501801007387 */ /* 0x0011e20000100a00 */
[----:B------:R-:W-:-:S03]  /*536c0*/  IMAD.MOV.U32 R8, RZ, RZ, R24 ;  /* 0x000000ffff087224 */ /* 0x000fc600078e0018 */
[----:B------:R1:W-:Y:S01]  /*536d0*/  STL.64 [R1+0x1358], R26 ;  /* 0x0013581a01007387 */ /* 0x0003e20000100a00 */
[----:B------:R-:W-:-:S03]  /*536e0*/  IMAD.MOV.U32 R9, RZ, RZ, R25 ;  /* 0x000000ffff097224 */ /* 0x000fc600078e0019 */
[----:B0-----:R-:W3:Y:S04]  /*536f0*/  LDL.LU.64 R24, [R1+0x240] ;  /* 0x0002400001187983 */ /* 0x001ee80000300a00 */
[----:B-1----:R-:W3:Y:S01]  /*53700*/  LDL.LU.64 R26, [R1+0x248] ;  /* 0x00024800011a7983 */ /* 0x002ee20000300a00 */
[----:B----4-:R-:W-:Y:S03]  /*53710*/  HMMA.16816.F32 R40, R32, R52, R40 ;  /* 0x000000342028723c */ /* 0x010fe60000001828 */
[----:B------:R-:W-:Y:S04]  /*53720*/  STL.64 [R1+0x3e38], R54 ;  /* 0x003e383601007387 */ /* 0x000fe80000100a00 */
[----:B------:R-:W-:-:S15]  /*53730*/  STL.64 [R1+0x3e30], R52 ;  /* 0x003e303401007387 */ /* 0x000fde0000100a00 */
[----:B------:R-:W-:-:S01]  /*53740*/  NOP ;  /* 0x0000000000007918 */ /* 0x000fc20000000000 */
[----:B------:R-:W-:Y:S04]  /*53750*/  STL.64 [R1+0x1d0], R40 ;  /* 0x0001d02801007387 */ /* 0x000fe80000100a00 */
[----:B------:R-:W-:Y:S04]  /*53760*/  STL.64 [R1+0x1d8], R42 ;  /* 0x0001d82a01007387 */ /* 0x000fe80000100a00 */
[----:B------:R-:W0:Y:S01]  /*53770*/  LDSM.16.M88.4 R40, [R0+UR20+0x2600] ;  /* 0x002600140028783b */ /* 0x000e220008000200 */
[----:B------:R-:W-:Y:S02]  /*53780*/  F2FP.F16.E5M2.UNPACK_B R50, R11 ;  /* 0x0000000bff32723e */ /* 0x000fe400020004ff */
[----:B------:R-:W-:Y:S01]  /*53790*/  F2FP.F16.E5M2.UNPACK_B R51, R10 ;  /* 0x0000000aff33723e */ /* 0x000fe200020004ff */
[----:B0-----:R-:W-:Y:S01]  /*537a0*/  STL.64 [R1+0x1360], R40 ;  /* 0x0013602801007387 */ /* 0x001fe20000100a00 */
[----:B------:R-:W-:-:S03]  /*537b0*/  IMAD.MOV.U32 R10, RZ, RZ, R40 ;  /* 0x000000ffff0a7224 */ /* 0x000fc600078e0028 */
[----:B------:R2:W-:Y:S01]  /*537c0*/  STL.64 [R1+0x1368], R42 ;  /* 0x0013682a01007387 */ /* 0x0005e20000100a00 */
[----:B------:R-:W-:Y:S01]  /*537d0*/  IMAD.MOV.U32 R11, RZ, RZ, R41 ;  /* 0x000000ffff0b7224 */ /* 0x000fe200078e0029 */
[----:B------:R-:W-:Y:S02]  /*537e0*/  F2FP.F16.E5M2.UNPACK_B R48, R15 ;  /* 0x0000000fff30723e */ /* 0x000fe400020004ff */
[----:B------:R-:W-:Y:S01]  /*537f0*/  F2FP.F16.E5M2.UNPACK_B R49, R14 ;  /* 0x0000000eff31723e */ /* 0x000fe200020004ff */
[----:B--2---:R-:W-:Y:S01]  /*53800*/  HMMA.16816.F32 R40, R32, R50, R16 ;  /* 0x000000322028723c */ /* 0x004fe20000001810 */
[----:B------:R-:W2:Y:S04]  /*53810*/  LDL.LU.64 R16, [R1+0x260] ;  /* 0x0002600001107983 */ /* 0x000ea80000300a00 */
[----:B------:R-:W2:-:S15]  /*53820*/  LDL.LU.64 R18, [R1+0x268] ;  /* 0x0002680001127983 */ /* 0x000e9e0000300a00 */
[----:B------:R-:W-:-:S03]  /*53830*/  NOP ;  /* 0x0000000000007918 */ /* 0x000fc60000000000 */
[----:B------:R-:W-:Y:S04]  /*53840*/  STL.64 [R1+0x200], R40 ;  /* 0x0002002801007387 */ /* 0x000fe80000100a00 */
[----:B------:R-:W-:Y:S04]  /*53850*/  STL.64 [R1+0x208], R42 ;  /* 0x0002082a01007387 */ /* 0x000fe80000100a00 */
[----:B------:R-:W0:Y:S01]  /*53860*/  LDSM.16.M88.4 R40, [R0+UR20+0x2800] ;  /* 0x002800140028783b */ /* 0x000e220008000200 */
[----:B---3--:R-:W-:Y:S03]  /*53870*/  HMMA.16816.F32 R24, R32, R48, R24 ;  /* 0x000000302018723c */ /* 0x008fe60000001818 */
[----:B0-----:R-:W-:Y:S04]  /*53880*/  STL.64 [R1+0x1370], R40 ;  /* 0x0013702801007387 */ /* 0x001fe80000100a00 */
[----:B------:R-:W-:Y:S04]  /*53890*/  STL.64 [R1+0x1378], R42 ;  /* 0x0013782a01007387 */ /* 0x000fe80000100a00 */
[----:B------:R-:W3:Y:S04]  /*538a0*/  LDL.LU.64 R52, [R1+0x280] ;  /* 0x0002800001347983 */ /* 0x000ee80000300a00 */
[----:B------:R-:W3:Y:S08]  /*538b0*/  LDL.LU.64 R54, [R1+0x288] ;  /* 0x0002880001367983 */ /* 0x000ef00000300a00 */
        /* <DEDUP_REMOVED lines=13> */
[----:B------:R-:W-:Y:S02]  /*53990*/  IMAD.MOV.U32 R12, RZ, RZ, R40 ;  /* 0x000000ffff0c7224 */ /* 0x000fe400078e0028 */
[----:B------:R-:W-:-:S02]  /*539a0*/  IMAD.MOV.U32 R13, RZ, RZ, R41 ;  /* 0x000000ffff0d7224 */ /* 0x000fc400078e0029 */
[----:B------:R-:W0:Y:S01]  /*539b0*/  LDSM.16.M88.4 R40, [R0+UR20+0x2c00] ;  /* 0x002c00140028783b */ /* 0x000e220008000200 */
[----:B------:R-:W-:Y:S02]  /*539c0*/  F2FP.F16.E5M2.UNPACK_B R44, R7 ;  /* 0x00000007ff2c723e */ /* 0x000fe400020004ff */
[----:B------:R-:W-:Y:S01]  /*539d0*/  F2FP.F16.E5M2.UNPACK_B R45, R6 ;  /* 0x00000006ff2d723e */ /* 0x000fe200020004ff */
[----:B--2---:R-:W-:-:S15]  /*539e0*/  HMMA.16816.F32 R48, R32, R46, R16 ;  /* 0x0000002e2030723c */ /* 0x004fde0000001810 */
[----:B------:R-:W-:-:S08]  /*539f0*/  NOP ;  /* 0x0000000000007918 */ /* 0x000fd00000000000 */
[----:B------:R-:W-:Y:S04]  /*53a00*/  STL.64 [R1+0x250], R48 ;  /* 0x0002503001007387 */ /* 0x000fe80000100a00 */
[----:B------:R-:W-:Y:S04]  /*53a10*/  STL.64 [R1+0x258], R50 ;  /* 0x0002583201007387 */ /* 0x000fe80000100a00 */
[----:B0-----:R-:W-:Y:S04]  /*53a20*/  STL.64 [R1+0x1390], R40 ;  /* 0x0013902801007387 */ /* 0x001fe80000100a00 */
[----:B------:R0:W-:Y:S02]  /*53a30*/  STL.64 [R1+0x1398], R42 ;  /* 0x0013982a01007387 */ /* 0x0001e40000100a00 */
[----:B0-----:R-:W-:-:S02]  /*53a40*/  F2FP.F16.E5M2.UNPACK_B R42, R5 ;  /* 0x00000005ff2a723e */ /* 0x001fc400020004ff */
[----:B------:R-:W-:Y:S02]  /*53a50*/  F2FP.F16.E5M2.UNPACK_B R43, R4 ;  /* 0x00000004ff2b723e */ /* 0x000fe400020004ff */
[----:B------:R-:W2:Y:S04]  /*53a60*/  LDL.LU.64 R4, [R1+0x2b0] ;  /* 0x0002b00001047983 */ /* 0x000ea80000300a00 */
[----:B------:R-:W2:Y:S04]  /*53a70*/  LDL.LU.64 R6, [R1+0x2b8] ;  /* 0x0002b80001067983 */ /* 0x000ea80000300a00 */
[----:B------:R-:W-:Y:S04]  /*53a80*/  STL.64 [R1+0x3e60], R46 ;  /* 0x003e602e01007387 */ /* 0x000fe80000100a00 */
[----:B------:R-:W-:Y:S01]  /*53a90*/  STL.64 [R1+0x3e58], R44 ;  /* 0x003e582c01007387 */ /* 0x000fe20000100a00 */
[----:B---3--:R-:W-:-:S15]  /*53aa0*/  HMMA.16816.F32 R48, R32, R44, R52 ;  /* 0x0000002c2030723c */ /* 0x008fde0000001834 */
[----:B------:R-:W-:-:S08]  /*53ab0*/  NOP ;  /* 0x0000000000007918 */ /* 0x000fd00000000000 */
[----:B------:R-:W-:Y:S04]  /*53ac0*/  STL.64 [R1+0x270], R48 ;  /* 0x0002703001007387 */ /* 0x000fe80000100a00 */
[----:B------:R-:W-:Y:S04]  /*53ad0*/  STL.64 [R1+0x278], R50 ;  /* 0x0002783201007387 */ /* 0x000fe80000100a00 */
[----:B------:R-:W0:Y:S04]  /*53ae0*/  LDSM.16.M88.4 R48, [R0+UR20+0x2e00] ;  /* 0x002e00140030783b */ /* 0x000e280008000200 */
[----:B0-----:R-:W-:Y:S04]  /*53af0*/  STL.64 [R1+0x13a0], R48 ;  /* 0x0013a03001007387 */ /* 0x001fe80000100a00 */
[----:B------:R-:W-:Y:S01]  /*53b00*/  STL.64 [R1+0x13a8], R50 ;  /* 0x0013a83201007387 */ /* 0x000fe20000100a00 */
[----:B----4-:R-:W-:Y:S03]  /*53b10*/  HMMA.16816.F32 R44, R32, R42, R24 ;  /* 0x0000002a202c723c */ /* 0x010fe60000001818 */
[----:B------:R-:W3:Y:S04]  /*53b20*/  LDL.LU.64 R24, [R1+0x2d0] ;  /* 0x0002d00001187983 */ /* 0x000ee80000300a00 */
[----:B------:R-:W3:Y:S01]  /*53b30*/  LDL.LU.64 R26, [R1+0x2d8] ;  /* 0x0002d800011a7983 */ /* 0x000ee20000300a00 */
[----:B------:R-:W-:-:S02]  /*53b40*/  IMAD.MOV.U32 R16, RZ, RZ, R40 ;  /* 0x000000ffff107224 */ /* 0x000fc400078e0028 */
[----:B------:R-:W-:Y:S01]  /*53b50*/  IMAD.MOV.U32 R17, RZ, RZ, R41 ;  /* 0x000000ffff117224 */ /* 0x000fe200078e0029 */
[----:B------:R-:W-:Y:S02]  /*53b60*/  F2FP.F16.E5M2.UNPACK_B R40, R21 ;  /* 0x00000015ff28723e */ /* 0x000fe400020004ff */
[----:B------:R-:W-:-:S10]  /*53b70*/  F2FP.F16.E5M2.UNPACK_B R41, R20 ;  /* 0x00000014ff29723e */ /* 0x000fd400020004ff */
[----:B------:R-:W-:Y:S04]  /*53b80*/  STL.64 [R1+0x290], R44 ;  /* 0x0002902c01007387 */ /* 0x000fe80000100a00 */
[----:B------:R-:W-:Y:S04]  /*53b90*/  STL.64 [R1+0x298], R46 ;  /* 0x0002982e01007387 */ /* 0x000fe80000100a00 */
[----:B------:R-:W0:Y:S04]  /*53ba0*/  LDSM.16.M88.4 R44, [R0+UR20+0x3000] ;  /* 0x00300014002c783b */ /* 0x000e280008000200 */
        /* <DEDUP_REMOVED lines=9> */
[----:B------:R-:W-:Y:S01]  /*53c40*/  IMAD.MOV.U32 R19, RZ, RZ, R49 ;  /* 0x000000ffff137224 */ /* 0x000fe200078e0031 */
[----:B--2---:R-:W-:-:S15]  /*53c50*/  HMMA.16816.F32 R4, R32, R40, R4 ;  /* 0x000000282004723c */ /* 0x004fde0000001804 */
[----:B------:R-:W-:-:S08]  /*53c60*/  NOP ;  /* 0x0000000000007918 */ /* 0x000fd00000000000 */
[----:B------:R-:W-:Y:S04]  /*53c70*/  STL.64 [R1+0x2b0], R4 ;  /* 0x0002b00401007387 */ /* 0x000fe80000100a00 */
[----:B------:R-:W-:Y:S04]  /*53c80*/  STL.64 [R1+0x2b8], R6 ;  /* 0x0002b80601007387 */ /* 0x000fe80000100a00 */
[----:B------:R-:W0:Y:S04]  /*53c90*/  LDSM.16.M88.4 R4, [R0+UR20+0x3200] ;  /* 0x003200140004783b */ /* 0x000e280008000200 */
[----:B------:R-:W-:Y:S04]  /*53ca0*/  STL.64 [R1+0x3e70], R42 ;  /* 0x003e702a01007387 */ /* 0x000fe80000100a00 */
[----:B------:R-:W-:Y:S04]  /*53cb0*/  STL.64 [R1+0x3e68], R40 ;  /* 0x003e682801007387 */ /* 0x000fe80000100a00 */
[----:B------:R-:W1:Y:S04]  /*53cc0*/  LDSM.16.M88.4 R40, [R0+UR20+0x3400] ;  /* 0x003400140028783b */ /* 0x000e680008000200 */
[----:B0-----:R0:W-:Y:S01]  /*53cd0*/  STL.64 [R1+0x13c0], R4 ;  /* 0x0013c00401007387 */ /* 0x0011e20000100a00 */
[----:B------:R-:W-:-:S03]  /*53ce0*/  IMAD.MOV.U32 R22, RZ, RZ, R4 ;  /* 0x000000ffff167224 */ /* 0x000fc600078e0004 */
[----:B------:R2:W-:Y:S01]  /*53cf0*/  STL.64 [R1+0x13c8], R6 ;  /* 0x0013c80601007387 */ /* 0x0005e20000100a00 */
[----:B------:R-:W-:-:S03]  /*53d00*/  IMAD.MOV.U32 R23, RZ, RZ, R5 ;  /* 0x000000ffff177224 */ /* 0x000fc600078e0005 */
[----:B0-----:R-:W4:Y:S04]  /*53d10*/  LDL.LU.64 R4, [R1+0x340] ;  /* 0x0003400001047983 */ /* 0x001f280000300a00 */
[----:B--2---:R-:W2:Y:S01]  /*53d20*/  LDL.LU.64 R6, [R1+0x348] ;  /* 0x0003480001067983 */ /* 0x004ea20000300a00 */
[----:B---3--:R-:W-:Y:S07]  /*53d30*/  HMMA.16816.F32 R48, R32, R38, R24 ;  /* 0x000000262030723c */ /* 0x008fee0000001818 */
[----:B-1----:R-:W-:-:S02]  /*53d40*/  IMAD.MOV.U32 R24, RZ, RZ, R40 ;  /* 0x000000ffff187224 */ /* 0x002fc400078e0028 */
[----:B------:R-:W-:-:S14]  /*53d50*/  IMAD.MOV.U32 R25, RZ, RZ, R41 ;  /* 0x000000ffff197224 */ /* 0x000fdc00078e0029 */
[----:B------:R-:W-:Y:S04]  /*53d60*/  STL.64 [R1+0x2d0], R48 ;  /* 0x0002d03001007387 */ /* 0x000fe80000100a00 */
[----:B------:R-:W-:Y:S04]  /*53d70*/  STL.64 [R1+0x2d8], R50 ;  /* 0x0002d83201007387 */ /* 0x000fe80000100a00 */
[----:B------:R0:W-:Y:S04]  /*53d80*/  STL.64 [R1+0x13d0], R40 ;  /* 0x0013d02801007387 */ /* 0x0001e80000100a00 */
[----:B------:R1:W-:Y:S04]  /*53d90*/  STL.64 [R1+0x13d8], R42 ;  /* 0x0013d82a01007387 */ /* 0x0003e80000100a00 */
[----:B0-----:R-:W3:Y:S04]  /*53da0*/  LDL.LU.64 R40, [R1+0x360] ;  /* 0x0003600001287983 */ /* 0x001ee80000300a00 */
[----:B-1----:R-:W3:Y:S01]  /*53db0*/  LDL.LU.64 R42, [R1+0x368] ;  /* 0x00036800012a7983 */ /* 0x002ee20000300a00 */
[----:B------:R-:W-:-:S02]  /*53dc0*/  F2FP.F16.E5M2.UNPACK_B R2, R2 ;  /* 0x00000002ff02723e */ /* 0x000fc400020004ff */
[----:B------:R-:W-:-:S07]  /*53dd0*/  F2FP.F16.E5M2.UNPACK_B R3, R3 ;  /* 0x00000003ff03723e */ /* 0x000fce00020004ff */
[----:B----4-:R-:W-:Y:S01]  /*53de0*/  HMMA.16816.F32 R48, R32, R2, R44 ;  /* 0x000000022030723c */ /* 0x010fe2000000182c */
[----:B------:R-:W0:Y:S01]  /*53df0*/  LDSM.16.M88.4 R44, [R0+UR20+0x3600] ;  /* 0x00360014002c783b */ /* 0x000e220008000200 */
[----:B------:R-:W-:Y:S02]  /*53e00*/  F2FP.F16.E5M2.UNPACK_B R8, R8 ;  /* 0x00000008ff08723e */ /* 0x000fe400020004ff */
[----:B------:R-:W-:-:S15]  /*53e10*/  F2FP.F16.E5M2.UNPACK_B R9, R9 ;  /* 0x00000009ff09723e */ /* 0x000fde00020004ff */
[----:B------:R-:W-:-:S04]  /*53e20*/  NOP ;  /* 0x0000000000007918 */ /* 0x000fc80000000000 */
[----:B------:R-:W-:Y:S04]  /*53e30*/  STL.64 [R1+0x2f0], R48 ;  /* 0x0002f03001007387 */ /* 0x000fe80000100a00 */
[----:B------:R-:W-:Y:S04]  /*53e40*/  STL.64 [R1+0x2f8], R50 ;  /* 0x0002f83201007387 */ /* 0x000fe80000100a00 */
        /* <DEDUP_REMOVED lines=16> */
[----:B------:R-:W-:Y:S04]  /*53f50*/  STL.64 [R1+0x3e08], R10 ;  /* 0x003e080a01007387 */ /* 0x000fe80000100a00 */
[----:B------:R-:W-:Y:S08]  /*53f60*/  STL.64 [R1+0x3e00], R8 ;  /* 0x003e000801007387 */ /* 0x000ff00000100a00 */
[----:B------:R-:W-:Y:S04]  /*53f70*/  STL.64 [R1+0x340], R40 ;  /* 0x0003402801007387 */ /* 0x000fe80000100a00 */
[----:B------:R-:W-:Y:S04]  /*53f80*/  STL.64 [R1+0x348], R42 ;  /* 0x0003482a01007387 */ /* 0x000fe80000100a00 */
[----:B------:R-:W0:Y:S04]  /*53f90*/  LDSM.16.M88.4 R40, [R0+UR20+0x3a00] ;  /* 0x003a00140028783b */ /* 0x000e280008000200 */
[----:B0-----:R-:W-:Y:S01]  /*53fa0*/  STL.64 [R1+0x1400], R40 ;  /* 0x0014002801007387 */ /* 0x001fe20000100a00 */
[----:B------:R-:W-:-:S03]  /*53fb0*/  IMAD.MOV.U32 R30, RZ, RZ, R40 ;  /* 0x000000ffff1e7224 */ /* 0x000fc600078e0028 */
[----:B------:R-:W-:Y:S01]  /*53fc0*/  STL.64 [R1+0x1408], R42 ;  /* 0x0014082a01007387 */ /* 0x000fe20000100a00 */
[----:B------:R-:W-:-:S03]  /*53fd0*/  IMAD.MOV.U32 R11, RZ, RZ, R41 ;  /* 0x000000ffff0b7224 */ /* 0x000fc600078e0029 */
[----:B------:R-:W0:Y:S01]  /*53fe0*/  LDSM.16.M88.4 R40, [R0+UR20+0x3c00] ;  /* 0x003c00140028783b */ /* 0x000e220008000200 */
[----:B------:R-:W-:Y:S02]  /*53ff0*/  IMAD.MOV.U32 R28, RZ, RZ, R44 ;  /* 0x000000ffff1c7224 */ /* 0x000fe400078e002c */
[----:B------:R-:W-:Y:S01]  /*54000*/  IMAD.MOV.U32 R29, RZ, RZ, R45 ;  /* 0x000000ffff1d7224 */ /* 0x000fe200078e002d */
[----:B0-----:R-:W-:Y:S04]  /*54010*/  STL.64 [R1+0x1410], R40 ;  /* 0x0014102801007387 */ /* 0x001fe80000100a00 */
[----:B------:R2:W-:Y:S04]  /*54020*/  STL.64 [R1+0x1418], R42 ;  /* 0x0014182a01007387 */ /* 0x0005e80000100a00 */
[----:B------:R-:W3:Y:S04]  /*54030*/  LDL.LU.64 R44, [R1+0x390] ;  /* 0x00039000012c7983 */ /* 0x000ee80000300a00 */
[----:B------:R-:W3:Y:S01]  /*54040*/  LDL.LU.64 R46, [R1+0x398] ;  /* 0x00039800012e7983 */ /* 0x000ee20000300a00 */
[----:B------:R-:W-:-:S02]  /*54050*/  F2FP.F16.E5M2.UNPACK_B R12, R12 ;  /* 0x0000000cff0c723e */ /* 0x000fc400020004ff */
[----:B------:R-:W-:Y:S01]  /*54060*/  F2FP.F16.E5M2.UNPACK_B R13, R13 ;  /* 0x0000000dff0d723e */ /* 0x000fe200020004ff */
[----:B------:R-:W-:Y:S02]  /*54070*/  IMAD.MOV.U32 R10, RZ, RZ, R40 ;  /* 0x000000ffff0a7224 */ /* 0x000fe400078e0028 */
[----:B------:R-:W-:Y:S01]  /*54080*/  IMAD.MOV.U32 R9, RZ, RZ, R41 ;  /* 0x000000ffff097224 */ /* 0x000fe200078e0029 */
[----:B------:R-:W4:Y:S01]  /*54090*/  LDL.LU R59, [R1+0xa2c] ;  /* 0x000a2c00013b7983 */ /* 0x000f220000300800 */
[----:B------:R-:W-:Y:S02]  /*540a0*/  F2FP.F16.E5M2.UNPACK_B R14, R14 ;  /* 0x0000000eff0e723e */ /* 0x000fe400020004ff */
[----:B------:R-:W-:Y:S01]  /*540b0*/  F2FP.F16.E5M2.UNPACK_B R15, R15 ;  /* 0x0000000fff0f723e */ /* 0x000fe200020004ff */
[----:B--2---:R-:W-:Y:S01]  /*540c0*/  HMMA.16816.F32 R40, R32, R12, R4 ;  /* 0x0000000c2028723c */ /* 0x004fe20000001804 */
[----:B------:R-:W4:-:S15]  /*540d0*/  LDL.LU R4, [R1+0xa28] ;  /* 0x000a280001047983 */ /* 0x000f1e0000300800 */
[----:B------:R-:W-:-:S07]  /*540e0*/  NOP ;  /* 0x0000000000007918 */ /* 0x000fce0000000000 */
[----:B------:R-:W-:Y:S04]  /*540f0*/  STL.64 [R1+0x360], R40 ;  /* 0x0003602801007387 */ /* 0x000fe80000100a00 */
[----:B------:R-:W-:Y:S04]  /*54100*/  STL.64 [R1+0x368], R42 ;  /* 0x0003682a01007387 */ /* 0x000fe80000100a00 */
[----:B------:R-:W0:Y:S04]  /*54110*/  LDSM.16.M88.4 R40, [R0+UR20+0x3e00] ;  /* 0x003e00140028783b */ /* 0x000e280008000200 */
[----:B------:R-:W2:Y:S04]  /*54120*/  LDL.LU R60, [R1+0xa34] ;  /* 0x000a3400013c7983 */ /* 0x000ea80000300800 */
[----:B------:R-:W2:Y:S04]  /*54130*/  LDL.LU R5, [R1+0xa30] ;  /* 0x000a300001057983 */ /* 0x000ea80000300800 */
[----:B------:R-:W2:Y:S04]  /*54140*/  LDL.LU R61, [R1+0xa3c] ;  /* 0x000a3c00013d7983 */ /* 0x000ea80000300800 */
[----:B------:R-:W2:Y:S04]  /*54150*/  LDL.LU R6, [R1+0xa38] ;  /* 0x000a380001067983 */ /* 0x000ea80000300800 */
[----:B------:R-:W2:Y:S04]  /*54160*/  LDL.LU R37, [R1+0xa44] ;  /* 0x000a440001257983 */ /* 0x000ea80000300800 */
[----:B------:R-:W2:Y:S04]  /*54170*/  LDL.LU R7, [R1+0xa40] ;  /* 0x000a400001077983 */ /* 0x000ea80000300800 */
[----:B0-----:R0:W-:Y:S01]  /*54180*/  STL.64 [R1+0x1420], R40 ;  /* 0x0014202801007387 */ /* 0x0011e20000100a00 */
[----:B------:R-:W-:-:S03]  /*54190*/  IMAD.MOV.U32 R8, RZ, RZ, R40 ;  /* 0x000000ffff087224 */ /* 0x000fc600078e0028 */
[----:B------:R1:W-:Y:S01]  /*541a0*/  STL.64 [R1+0x1428], R42 ;  /* 0x0014282a01007387 */ /* 0x0003e20000100a00 */
[----:B------:R-:W-:-:S03]  /*541b0*/  IMAD.MOV.U32 R0, RZ, RZ, R41 ;  /* 0x000000ffff007224 */ /* 0x000fc600078e0029 */
[----:B0-----:R-:W4:Y:S04]  /*541c0*/  LDL.LU.64 R40, [R1+0x3e0] ;  /* 0x0003e00001287983 */ /* 0x001f280000300a00 */
[----:B-1----:R-:W4:Y:S04]  /*541d0*/  LDL.LU.64 R42, [R1+0x3e8] ;  /* 0x0003e800012a7983 */ /* 0x002f280000300a00 */
[----:B------:R-:W2:Y:S04]  /*541e0*/  LDL.LU.64 R52, [R1+0x400] ;  /* 0x0004000001347983 */ /* 0x000ea80000300a00 */
[----:B------:R-:W2:Y:S01]  /*541f0*/  LDL.LU.64 R54, [R1+0x408] ;  /* 0x0004080001367983 */ /* 0x000ea20000300a00 */
[----:B---3--:R-:W-:-:S15]  /*54200*/  HMMA.16816.F32 R44, R32, R14, R44 ;  /* 0x0000000e202c723c */ /* 0x008fde000000182c */
[----:B------:R-:W-:-:S08]  /*54210*/  NOP ;  /* 0x0000000000007918 */ /* 0x000fd00000000000 */
[----:B------:R-:W-:Y:S04]  /*54220*/  STL.64 [R1+0x390], R44 ;  /* 0x0003902c01007387 */ /* 0x000fe80000100a00 */
[----:B------:R-:W-:Y:S04]  /*54230*/  STL.64 [R1+0x398], R46 ;  /* 0x0003982e01007387 */ /* 0x000fe80000100a00 */
[----:B------:R-:W3:Y:S04]  /*54240*/  LDL.LU.64 R48, [R1+0x430] ;  /* 0x0004300001307983 */ /* 0x000ee80000300a00 */
[----:B------:R-:W3:Y:S04]  /*54250*/  LDL.LU.64 R50, [R1+0x438] ;  /* 0x0004380001327983 */ /* 0x000ee80000300a00 */
[----:B------:R-:W-:Y:S04]  /*54260*/  STL.64 [R1+0x3e18], R14 ;  /* 0x003e180e01007387 */ /* 0x000fe80000100a00 */
[----:B------:R0:W-:Y:S04]  /*54270*/  STL.64 [R1+0x3e10], R12 ;  /* 0x003e100c01007387 */ /* 0x0001e80000100a00 */
[----:B0-----:R-:W4:Y:S04]  /*54280*/  LDL.LU.64 R12, [R1+0x3b0] ;  /* 0x0003b000010c7983 */ /* 0x001f280000300a00 */
[----:B------:R-:W4:Y:S01]  /*54290*/  LDL.LU.64 R14, [R1+0x3b8] ;  /* 0x0003b800010e7983 */ /* 0x000f220000300a00 */
[----:B------:R-:W-:-:S02]  /*542a0*/  F2FP.F16.E5M2.UNPACK_B R16, R16 ;  /* 0x00000010ff10723e */ /* 0x000fc400020004ff */
[----:B------:R-:W-:Y:S02]  /*542b0*/  F2FP.F16.E5M2.UNPACK_B R17, R17 ;  /* 0x00000011ff11723e */ /* 0x000fe400020004ff */
[----:B------:R-:W-:Y:S02]  /*542c0*/  F2FP.F16.E5M2.UNPACK_B R18, R18 ;  /* 0x00000012ff12723e */ /* 0x000fe400020004ff */
[----:B------:R-:W-:Y:S01]  /*542d0*/  F2FP.F16.E5M2.UNPACK_B R19, R19 ;  /* 0x00000013ff13723e */ /* 0x000fe200020004ff */
[----:B------:R-:W2:Y:S04]  /*542e0*/  LDL.LU.64 R44, [R1+0x450] ;  /* 0x00045000012c7983 */ /* 0x000ea80000300a00 */
[----:B------:R-:W2:Y:S01]  /*542f0*/  LDL.LU.64 R46, [R1+0x458] ;  /* 0x00045800012e7983 */ /* 0x000ea20000300a00 */
[----:B----4-:R-:W-:-:S15]  /*54300*/  HMMA.16816.F32 R12, R32, R16, R12 ;  /* 0x00000010200c723c */ /* 0x010fde000000180c */
[----:B------:R-:W-:-:S08]  /*54310*/  NOP ;  /* 0x0000000000007918 */ /* 0x000fd00000000000 */
[----:B------:R-:W-:Y:S04]  /*54320*/  STL.64 [R1+0x3b0], R12 ;  /* 0x0003b00c01007387 */ /* 0x000fe80000100a00 */
[----:B------:R0:W-:Y:S02]  /*54330*/  STL.64 [R1+0x3b8], R14 ;  /* 0x0003b80e01007387 */ /* 0x0001e40000100a00 */
[----:B0-----:R-:W-:Y:S02]  /*54340*/  HMMA.16816.F32 R12, R32, R18, R40 ;  /* 0x00000012200c723c */ /* 0x001fe40000001828 */
[----:B------:R-:W4:Y:S04]  /*54350*/  LDL.LU.64 R40, [R1+0x460] ;  /* 0x0004600001287983 */ /* 0x000f280000300a00 */
[----:B------:R-:W4:Y:S01]  /*54360*/  LDL.LU.64 R42, [R1+0x468] ;  /* 0x00046800012a7983 */ /* 0x000f220000300a00 */
[----:B------:R-:W-:-:S02]  /*54370*/  F2FP.F16.E5M2.UNPACK_B R20, R20 ;  /* 0x00000014ff14723e */ /* 0x000fc400020004ff */
[----:B------:R-:W-:Y:S02]  /*54380*/  F2FP.F16.E5M2.UNPACK_B R21, R21 ;  /* 0x00000015ff15723e */ /* 0x000fe400020004ff */
[----:B------:R-:W-:Y:S02]  /*54390*/  F2FP.F16.E5M2.UNPACK_B R22, R22 ;  /* 0x00000016ff16723e */ /* 0x000fe400020004ff */
[----:B------:R-:W-:Y:S02]  /*543a0*/  F2FP.F16.E5M2.UNPACK_B R23, R23 ;  /* 0x00000017ff17723e */ /* 0x000fe400020004ff */
[----:B------:R-:W-:Y:S02]  /*543b0*/  F2FP.F16.E5M2.UNPACK_B R24, R24 ;  /* 0x00000018ff18723e */ /* 0x000fe400020004ff */
[----:B------:R-:W-:Y:S02]  /*543c0*/  F2FP.F16.E5M2.UNPACK_B R25, R25 ;  /* 0x00000019ff19723e */ /* 0x000fe400020004ff */
[----:B------:R-:W-:-:S02]  /*543d0*/  F2FP.F16.E5M2.UNPACK_B R26, R26 ;  /* 0x0000001aff1a723e */ /* 0x000fc400020004ff */
[----:B------:R-:W-:Y:S01]  /*543e0*/  F2FP.F16.E5M2.UNPACK_B R27, R27 ;  /* 0x0000001bff1b723e */ /* 0x000fe200020004ff */
[C---:B---3--:R-:W-:Y:S01]  /*543f0*/  HMMA.16816.F32 R48, R32.reuse, R22, R48 ;  /* 0x000000162030723c */ /* 0x048fe20000001830 */
[----:B------:R-:W-:Y:S04]  /*54400*/  STL.64 [R1+0x3e0], R12 ;  /* 0x0003e00c01007387 */ /* 0x000fe80000100a00 */
[----:B------:R0:W-:Y:S01]  /*54410*/  STL.64 [R1+0x3e8], R14 ;  /* 0x0003e80e01007387 */ /* 0x0001e20000100a00 */
[C---:B--2---:R-:W-:Y:S06]  /*54420*/  HMMA.16816.F32 R44, R32.reuse, R24, R44 ;  /* 0x00000018202c723c */ /* 0x044fec000000182c */
[----:B0-----:R-:W-:Y:S01]  /*54430*/  HMMA.16816.F32 R12, R32, R20, R52 ;  /* 0x00000014200c723c */ /* 0x001fe20000001834 */
[----:B------:R-:W-:-:S15]  /*54440*/  IMAD R4, R4, 0x100, R59 ;  /* 0x0000010004047824 */ /* 0x000fde00078e023b */
[----:B------:R-:W-:-:S07]  /*54450*/  NOP ;  /* 0x0000000000007918 */ /* 0x000fce0000000000 */
[----:B------:R0:W-:Y:S04]  /*54460*/  STL.64 [R1+0x400], R12 ;  /* 0x0004000c01007387 */ /* 0x0001e80000100a00 */
[----:B------:R1:W-:Y:S04]  /*54470*/  STL.64 [R1+0x408], R14 ;  /* 0x0004080e01007387 */ /* 0x0003e80000100a00 */
[----:B0-----:R-:W2:Y:S04]  /*54480*/  LDL.LU.64 R12, [R1+0x4a0] ;  /* 0x0004a000010c7983 */ /* 0x001ea80000300a00 */
[----:B-1----:R-:W2:Y:S04]  /*54490*/  LDL.LU.64 R14, [R1+0x4a8] ;  /* 0x0004a800010e7983 */ /* 0x002ea80000300a00 */
[----:B------:R-:W-:Y:S04]  /*544a0*/  STL.64 [R1+0x420], R48 ;  /* 0x0004203001007387 */ /* 0x000fe80000100a00 */
[----:B------:R-:W-:Y:S04]  /*544b0*/  STL.64 [R1+0x428], R50 ;  /* 0x0004283201007387 */ /* 0x000fe80000100a00 */
[----:B------:R-:W-:Y:S04]  /*544c0*/  STL.64 [R1+0x440], R44 ;  /* 0x0004402c01007387 */ /* 0x000fe80000100a00 */
[----:B------:R-:W-:Y:S01]  /*544d0*/  STL.64 [R1+0x448], R46 ;  /* 0x0004482e01007387 */ /* 0x000fe20000100a00 */
[----:B----4-:R-:W-:-:S15]  /*544e0*/  HMMA.16816.F32 R40, R32, R26, R40 ;  /* 0x0000001a2028723c */ /* 0x010fde0000001828 */
[----:B------:R-:W-:-:S08]  /*544f0*/  NOP ;  /* 0x0000000000007918 */ /* 0x000fd00000000000 */
[----:B------:R0:W-:Y:S04]  /*54500*/  STL.64 [R1+0x460], R40 ;  /* 0x0004602801007387 */ /* 0x0001e80000100a00 */
[----:B------:R1:W-:Y:S04]  /*54510*/  STL.64 [R1+0x468], R42 ;  /* 0x0004682a01007387 */ /* 0x0003e80000100a00 */
[----:B------:R-:W3:Y:S04]  /*54520*/  LDL.64 R58, [R1+0x18] ;  /* 0x00001800013a7983 */ /* 0x000ee80000100a00 */
[----:B0-----:R-:W4:Y:S04]  /*54530*/  LDL.LU.64 R40, [R1+0x1f90] ;  /* 0x001f900001287983 */ /* 0x001f280000300a00 */
[----:B-1----:R-:W4:Y:S01]  /*54540*/  LDL.LU.64 R42, [R1+0x1f98] ;  /* 0x001f9800012a7983 */ /* 0x002f220000300a00 */
[----:B------:R-:W-:-:S02]  /*54550*/  F2FP.F16.E5M2.UNPACK_B R28, R28 ;  /* 0x0000001cff1c723e */ /* 0x000fc400020004ff */
[----:B------:R-:W-:Y:S01]  /*54560*/  F2FP.F16.E5M2.UNPACK_B R29, R29 ;  /* 0x0000001dff1d723e */ /* 0x000fe200020004ff */
[----:B------:R-:W-:Y:S01]  /*54570*/  IMAD.MOV.U32 R57, RZ, RZ, R31 ;  /* 0x000000ffff397224 */ /* 0x000fe200078e001f */
[----:B------:R-:W-:Y:S02]  /*54580*/  F2FP.F16.E5M2.UNPACK_B R30, R30 ;  /* 0x0000001eff1e723e */ /* 0x000fe400020004ff */
[----:B------:R-:W-:Y:S01]  /*54590*/  F2FP.F16.E5M2.UNPACK_B R31, R11 ;  /* 0x0000000bff1f723e */ /* 0x000fe200020004ff */
[----:B------:R-:W-:Y:S01]  /*545a0*/  IMAD R7, R7, 0x100, R37 ;  /* 0x0000010007077824 */ /* 0x000fe200078e0225 */
[----:B------:R-:W-:Y:S01]  /*545b0*/  F2FP.F16.E5M2.UNPACK_B R8, R8 ;  /* 0x00000008ff08723e */ /* 0x000fe200020004ff */
[----:B--2---:R-:W-:Y:S01]  /*545c0*/  HMMA.16816.F32 R12, R32, R28, R12 ;  /* 0x0000001c200c723c */ /* 0x004fe2000000180c */
[----:B------:R-:W-:Y:S02]  /*545d0*/  F2FP.F16.E5M2.UNPACK_B R37, R9 ;  /* 0x00000009ff25723e */ /* 0x000fe400020004ff */
[----:B------:R-:W-:Y:S01]  /*545e0*/  F2FP.F16.E5M2.UNPACK_B R9, R0 ;  /* 0x00000000ff09723e */ /* 0x000fe200020004ff */
[----:B------:R-:W-:-:S02]  /*545f0*/  IMAD R5, R5, 0x100, R60 ;  /* 0x0000010005057824 */ /* 0x000fc400078e023c */
[----:B------:R-:W-:-:S15]  /*54600*/  IMAD R6, R6, 0x100, R61 ;  /* 0x0000010006067824 */ /* 0x000fde00078e023d */
[----:B------:R-:W-:-:S02]  /*54610*/  NOP ;  /* 0x0000000000007918 */ /* 0x000fc40000000000 */
[----:B------:R0:W-:Y:S04]  /*54620*/  STL.64 [R1+0x490], R12 ;  /* 0x0004900c01007387 */ /* 0x0001e80000100a00 */
[----:B------:R1:W-:Y:S04]  /*54630*/  STL.64 [R1+0x498], R14 ;  /* 0x0004980e01007387 */ /* 0x0003e80000100a00 */
[----:B0-----:R-:W2:Y:S04]  /*54640*/  LDL.LU.64 R12, [R1+0x1eb0] ;  /* 0x001eb000010c7983 */ /* 0x001ea80000300a00 */
[----:B-1----:R-:W2:Y:S04]  /*54650*/  LDL.LU.64 R14, [R1+0x1eb8] ;  /* 0x001eb800010e7983 */ /* 0x002ea80000300a00 */
[----:B------:R-:W3:Y:S04]  /*54660*/  LDL.64 R48, [R1+0x10] ;  /* 0x0000100001307983 */ /* 0x000ee80000100a00 */
[----:B------:R-:W3:Y:S04]  /*54670*/  LDL.64 R50, [R1+0x8] ;  /* 0x0000080001327983 */ /* 0x000ee80000100a00 */
[----:B------:R-:W-:Y:S04]  /*54680*/  STL [R1+0x3df0], R28 ;  /* 0x003df01c01007387 */ /* 0x000fe80000100800 */
[----:B------:R-:W-:Y:S04]  /*54690*/  STL [R1+0x3dec], R29 ;  /* 0x003dec1d01007387 */ /* 0x000fe80000100800 */
[----:B------:R-:W3:Y:S04]  /*546a0*/  LDL.LU.64 R52, [R1+0x1ea0] ;  /* 0x001ea00001347983 */ /* 0x000ee80000300a00 */
[----:B------:R-:W3:Y:S04]  /*546b0*/  LDL.LU.64 R54, [R1+0x1ea8] ;  /* 0x001ea80001367983 */ /* 0x000ee80000300a00 */
[----:B------:R-:W-:Y:S04]  /*546c0*/  STL [R1+0x28], R8 ;  /* 0x0000280801007387 */ /* 0x000fe80000100800 */
[----:B------:R-:W3:Y:S04]  /*546d0*/  LDL.LU.64 R44, [R1+0x1e90] ;  /* 0x001e9000012c7983 */ /* 0x000ee80000300a00 */
[----:B------:R-:W-:Y:S04]  /*546e0*/  STL [R1+0x2c], R9 ;  /* 0x00002c0901007387 */ /* 0x000fe80000100800 */
[----:B------:R-:W3:Y:S01]  /*546f0*/  LDL.LU.64 R46, [R1+0x1e98] ;  /* 0x001e9800012e7983 */ /* 0x000ee20000300a00 */
[----:B----4-:R-:W-:-:S15]  /*54700*/  HMMA.16816.F32 R40, R32, R30, R40 ;  /* 0x0000001e2028723c */ /* 0x010fde0000001828 */
[----:B------:R-:W-:-:S08]  /*54710*/  NOP ;  /* 0x0000000000007918 */ /* 0x000fd00000000000 */
[----:B------:R-:W-:Y:S04]  /*54720*/  STL.64 [R1+0x10c0], R40 ;  /* 0x0010c02801007387 */ /* 0x000fe80000100a00 */
[----:B------:R0:W-:Y:S04]  /*54730*/  STL.64 [R1+0x10c8], R42 ;  /* 0x0010c82a01007387 */ /* 0x0001e80000100a00 */
[----:B0-----:R-:W4:Y:S04]  /*54740*/  LDL.LU.64 R42, [R1+0x3e70] ;  /* 0x003e7000012a7983 */ /* 0x001f280000300a00 */
[----:B------:R-:W4:Y:S04]  /*54750*/  LDL.LU.64 R40, [R1+0x3e68] ;  /* 0x003e680001287983 */ /* 0x000f280000300a00 */
[----:B------:R-:W4:Y:S04]  /*54760*/  LDL.64 R60, [R1] ;  /* 0x00000000013c7983 */ /* 0x000f280000100a00 */
[----:B------:R-:W-:Y:S04]  /*54770*/  STL [R1+0x3de4], R30 ;  /* 0x003de41e01007387 */ /* 0x000fe80000100800 */
[----:B------:R0:W-:Y:S04]  /*54780*/  STL [R1+0x3de0], R31 ;  /* 0x003de01f01007387 */ /* 0x0001e80000100800 */
[----:B------:R-:W4:Y:S04]  /*54790*/  LDL.LU.64 R28, [R1+0x1f80] ;  /* 0x001f8000011c7983 */ /* 0x000f280000300a00 */
[----:B0-----:R-:W4:Y:S01]  /*547a0*/  LDL.LU.64 R30, [R1+0x1f88] ;  /* 0x001f8800011e7983 */ /* 0x001f220000300a00 */
[----:B------:R-:W-:Y:S01]  /*547b0*/  IMAD.MOV.U32 R56, RZ, RZ, R36 ;  /* 0x000000ffff387224 */ /* 0x000fe200078e0024 */
[----:B------:R-:W-:-:S02]  /*547c0*/  F2FP.F16.E5M2.UNPACK_B R36, R10 ;  /* 0x0000000aff24723e */ /* 0x000fc400020004ff */
[----:B------:R-:W-:Y:S02]  /*547d0*/  F2FP.F16.E5M2.UNPACK_B R4, R4 ;  /* 0x00000004ff04723e */ /* 0x000fe400020004ff */
[----:B------:R-:W-:Y:S02]  /*547e0*/  F2FP.F16.E5M2.UNPACK_B R5, R5 ;  /* 0x00000005ff05723e */ /* 0x000fe400020004ff */
[----:B------:R-:W-:Y:S02]  /*547f0*/  F2FP.F16.E5M2.UNPACK_B R6, R6 ;  /* 0x00000006ff06723e */ /* 0x000fe400020004ff */
[----:B------:R-:W-:Y:S01]  /*54800*/  F2FP.F16.E5M2.UNPACK_B R7, R7 ;  /* 0x00000007ff07723e */ /* 0x000fe200020004ff */
[----:B--2---:R-:W-:Y:S06]  /*54810*/  HMMA.16816.F32 R12, R32, R8, R12 ;  /* 0x00000008200c723c */ /* 0x004fec000000180c */
[----:B---3--:R-:W-:Y:S06]  /*54820*/  HMMA.16816.F32 R52, R4, R56, R52 ;  /* 0x000000380434723c */ /* 0x008fec0000001834 */
[----:B----4-:R-:W-:Y:S06]  /*54830*/  HMMA.16816.F32 R28, R32, R36, R28 ;  /* 0x00000024201c723c */ /* 0x010fec000000181c */
[----:B------:R-:W-:-:S15]  /*54840*/  HMMA.16816.F32 R32, R4, R58, R44 ;  /* 0x0000003a0420723c */ /* 0x000fde000000182c */
[----:B------:R-:W-:-:S02]  /*54850*/  NOP ;  /* 0x0000000000007918 */ /* 0x000fc40000000000 */
[----:B------:R-:W-:Y:S04]  /*54860*/  STL.64 [R1+0x10b0], R28 ;  /* 0x0010b01c01007387 */ /* 0x000fe80000100a00 */
[----:B------:R0:W-:Y:S04]  /*54870*/  STL.64 [R1+0x10b8], R30 ;  /* 0x0010b81e01007387 */ /* 0x0001e80000100a00 */
[----:B------:R1:W-:Y:S04]  /*54880*/  STL.64 [R1+0xfe0], R12 ;  /* 0x000fe00c01007387 */ /* 0x0003e80000100a00 */
[----:B------:R2:W-:Y:S01]  /*54890*/  STL.64 [R1+0xfe8], R14 ;  /* 0x000fe80e01007387 */ /* 0x0005e20000100a00 */
[----:B0-----:R-:W-:-:S02]  /*548a0*/  IMAD.MOV.U32 R30, RZ, RZ, R8 ;  /* 0x000000ffff1e7224 */ /* 0x001fc400078e0008 */
[----:B------:R-:W-:Y:S01]  /*548b0*/  IMAD.MOV.U32 R31, RZ, RZ, R9 ;  /* 0x000000ffff1f7224 */ /* 0x000fe200078e0009 */
[----:B-1----:R-:W3:Y:S04]  /*548c0*/  LDL.LU.64 R12, [R1+0x1e80] ;  /* 0x001e8000010c7983 */ /* 0x002ee80000300a00 */
[----:B--2---:R-:W3:Y:S04]  /*548d0*/  LDL.LU.64 R14, [R1+0x1e88] ;  /* 0x001e8800010e7983 */ /* 0x004ee80000300a00 */
[----:B------:R-:W2:Y:S04]  /*548e0*/  LDL.LU.64 R8, [R1+0x1e70] ;  /* 0x001e700001087983 */ /* 0x000ea80000300a00 */
[----:B------:R-:W2:Y:S04]  /*548f0*/  LDL.LU.64 R10, [R1+0x1e78] ;  /* 0x001e7800010a7983 */ /* 0x000ea80000300a00 */
[----:B------:R-:W-:Y:S04]  /*54900*/  STL [R1+0x3df4], R30 ;  /* 0x003df41e01007387 */ /* 0x000fe80000100800 */
[----:B------:R0:W-:Y:S04]  /*54910*/  STL [R1+0x3de8], R31 ;  /* 0x003de81f01007387 */ /* 0x0001e80000100800 */
[----:B------:R1:W-:Y:S04]  /*54920*/  STL.64 [R1+0xfd0], R52 ;  /* 0x000fd03401007387 */ /* 0x0003e80000100a00 */
[----:B------:R4:W-:Y:S04]  /*54930*/  STL.64 [R1+0xfd8], R54 ;  /* 0x000fd83601007387 */ /* 0x0009e80000100a00 */
[----:B------:R-:W2:Y:S04]  /*54940*/  LDL.LU.64 R44, [R1+0x1e60] ;  /* 0x001e6000012c7983 */ /* 0x000ea80000300a00 */
[----:B------:R4:W-:Y:S04]  /*54950*/  STL.64 [R1+0xfc0], R32 ;  /* 0x000fc02001007387 */ /* 0x0009e80000100a00 */
[----:B------:R4:W-:Y:S04]  /*54960*/  STL.64 [R1+0xfc8], R34 ;  /* 0x000fc82201007387 */ /* 0x0009e80000100a00 */
[----:B------:R-:W2:Y:S04]  /*54970*/  LDL.LU.64 R46, [R1+0x1e68] ;  /* 0x001e6800012e7983 */ /* 0x000ea80000300a00 */
[----:B------:R-:W2:Y:S01]  /*54980*/  LDL.LU.64 R56, [R1+0x1e50] ;  /* 0x001e500001387983 */ /* 0x000ea20000300a00 */
[----:B0-----:R-:W-:-:S03]  /*54990*/  IMAD.MOV.U32 R31, RZ, RZ, R59 ;  /* 0x000000ffff1f7224 */ /* 0x001fc600078e003b */
[----:B------:R-:W2:Y:S04]  /*549a0*/  LDL.LU.64 R58, [R1+0x1e58] ;  /* 0x001e5800013a7983 */ /* 0x000ea80000300a00 */
[----:B-1----:R-:W2:Y:S04]  /*549b0*/  LDL.LU.64 R52, [R1+0x1e40] ;  /* 0x001e400001347983 */ /* 0x002ea80000300a00 */
[----:B----4-:R-:W4:Y:S04]  /*549c0*/  LDL.LU.64 R54, [R1+0x1e48] ;  /* 0x001e480001367983 */ /* 0x010f280000300a00 */
[----:B------:R-:W4:Y:S04]  /*549d0*/  LDL.LU.64 R32, [R1+0x1e30] ;  /* 0x001e300001207983 */ /* 0x000f280000300a00 */
[----:B------:R-:W4:Y:S04]  /*549e0*/  LDL.LU.64 R34, [R1+0x1e38] ;  /* 0x001e380001227983 */ /* 0x000f280000300a00 */
[----:B------:R0:W-:Y:S01]  /*549f0*/  STL [R1+0x3df8], R31 ;  /* 0x003df81f01007387 */ /* 0x0001e20000100800 */
[----:B------:R-:W-:-:S02]  /*54a00*/  IMAD.MOV.U32 R28, RZ, RZ, R48 ;  /* 0x000000ffff1c7224 */ /* 0x000fc400078e0030 */
[----:B------:R-:W-:Y:S02]  /*54a10*/  IMAD.MOV.U32 R29, RZ, RZ, R49 ;  /* 0x000000ffff1d7224 */ /* 0x000fe400078e0031 */
[----:B------:R-:W-:Y:S02]  /*54a20*/  IMAD.MOV.U32 R30, RZ, RZ, R51 ;  /* 0x000000ffff1e7224 */ /* 0x000fe400078e0033 */
[----:B0-----:R-:W-:Y:S02]  /*54a30*/  IMAD.MOV.U32 R31, RZ, RZ, R50 ;  /* 0x000000ffff1f7224 */ /* 0x001fe400078e0032 */
[----:B------:R-:W-:Y:S01]  /*54a40*/  IMAD.MOV.U32 R0, RZ, RZ, R61 ;  /* 0x000000ffff007224 */ /* 0x000fe200078e003d */
[C---:B---3--:R-:W-:Y:S06]  /*54a50*/  HMMA.16816.F32 R12, R4.reuse, R48, R12 ;  /* 0x00000030040c723c */ /* 0x048fec000000180c */
[C---:B--2---:R-:W-:Y:S06]  /*54a60*/  HMMA.16816.F32 R8, R4.reuse, R50, R8 ;  /* 0x000000320408723c */ /* 0x044fec0000001808 */
[C---:B------:R-:W-:Y:S11]  /*54a70*/  HMMA.16816.F32 R44, R4.reuse, R60, R44 ;  /* 0x0000003c042c723c */ /* 0x040ff6000000182c */
[----:B------:R0:W-:Y:S04]  /*54a80*/  STL.64 [R1+0xfb0], R12 ;  /* 0x000fb00c01007387 */ /* 0x0001e80000100a00 */
[----:B------:R1:W-:Y:S04]  /*54a90*/  STL.64 [R1+0xfb8], R14 ;  /* 0x000fb80e01007387 */ /* 0x0003e80000100a00 */
[----:B------:R2:W-:Y:S04]  /*54aa0*/  STL.64 [R1+0xfa0], R8 ;  /* 0x000fa00801007387 */ /* 0x0005e80000100a00 */
[----:B------:R3:W-:Y:S04]  /*54ab0*/  STL.64 [R1+0xfa8], R10 ;  /* 0x000fa80a01007387 */ /* 0x0007e80000100a00 */
[----:B------:R-:W4:Y:S04]  /*54ac0*/  LDL.LU.64 R48, [R1+0x1e20] ;  /* 0x001e200001307983 */ /* 0x000f280000300a00 */
[----:B------:R-:W4:Y:S04]  /*54ad0*/  LDL.LU.64 R50, [R1+0x1e28] ;  /* 0x001e280001327983 */ /* 0x000f280000300a00 */
[----:B0-----:R-:W4:Y:S04]  /*54ae0*/  LDL.LU.64 R12, [R1+0x1e00] ;  /* 0x001e0000010c7983 */ /* 0x001f280000300a00 */
[----:B-1----:R-:W4:Y:S04]  /*54af0*/  LDL.LU.64 R14, [R1+0x1e08] ;  /* 0x001e0800010e7983 */ /* 0x002f280000300a00 */
[----:B--2---:R-:W2:Y:S04]  /*54b00*/  LDL.LU.64 R8, [R1+0x1df0] ;  /* 0x001df00001087983 */ /* 0x004ea80000300a00 */
[----:B---3--:R-:W2:Y:S04]  /*54b10*/  LDL.LU.64 R10, [R1+0x1df8] ;  /* 0x001df800010a7983 */ /* 0x008ea80000300a00 */
[----:B------:R-:W-:Y:S04]  /*54b20*/  STL.64 [R1+0xf90], R44 ;  /* 0x000f902c01007387 */ /* 0x000fe80000100a00 */
[----:B------:R0:W-:Y:S04]  /*54b30*/  STL.64 [R1+0xf98], R46 ;  /* 0x000f982e01007387 */ /* 0x0001e80000100a00 */
[----:B0-----:R-:W3:Y:S04]  /*54b40*/  LDL.LU.64 R46, [R1+0x3e60] ;  /* 0x003e6000012e7983 */ /* 0x001ee80000300a00 */
[----:B------:R-:W3:Y:S04]  /*54b50*/  LDL.LU.64 R44, [R1+0x3e58] ;  /* 0x003e5800012c7983 */ /* 0x000ee80000300a00 */
[----:B------:R-:W4:Y:S02]  /*54b60*/  LDL.LU.64 R60, [R1+0x3e50] ;  /* 0x003e5000013c7983 */ /* 0x000f240000300a00 */
[----:B----4-:R-:W-:-:S15]  /*54b70*/  HMMA.16816.F32 R56, R4, R60, R56 ;  /* 0x0000003c0438723c */ /* 0x010fde0000001838 */
[----:B------:R-:W-:-:S08]  /*54b80*/  NOP ;  /* 0x0000000000007918 */ /* 0x000fd00000000000 */
[----:B------:R-:W-:Y:S04]  /*54b90*/  STL.64 [R1+0xf80], R56 ;  /* 0x000f803801007387 */ /* 0x000fe80000100a00 */
[----:B------:R0:W-:Y:S04]  /*54ba0*/  STL.64 [R1+0xf88], R58 ;  /* 0x000f883a01007387 */ /* 0x0001e80000100a00 */
[----:B0-----:R-:W4:Y:S04]  /*54bb0*/  LDL.LU.64 R58, [R1+0x3e48] ;  /* 0x003e4800013a7983 */ /* 0x001f280000300a00 */
[----:B------:R-:W2:Y:S01]  /*54bc0*/  LDL.LU.64 R56, [R1+0x3e40] ;  /* 0x003e400001387983 */ /* 0x000ea20000300a00 */
[----:B----4-:R-:W-:-:S15]  /*54bd0*/  HMMA.16816.F32 R52, R4, R58, R52 ;  /* 0x0000003a0434723c */ /* 0x010fde0000001834 */
[----:B------:R-:W-:-:S08]  /*54be0*/  NOP ;  /* 0x0000000000007918 */ /* 0x000fd00000000000 */
[----:B------:R-:W-:Y:S04]  /*54bf0*/  STL.64 [R1+0xf70], R52 ;  /* 0x000f703401007387 */ /* 0x000fe80000100a00 */
[----:B------:R0:W-:Y:S04]  /*54c00*/  STL.64 [R1+0xf78], R54 ;  /* 0x000f783601007387 */ /* 0x0001e80000100a00 */
[----:B0-----:R-:W4:Y:S01]  /*54c10*/  LDL.LU.64 R54, [R1+0x3e38] ;  /* 0x003e380001367983 */ /* 0x001f220000300a00 */
[----:B--2---:R-:W-:Y:S03]  /*54c20*/  HMMA.16816.F32 R32, R4, R56, R32 ;  /* 0x000000380420723c */ /* 0x004fe60000001820 */
[----:B------:R-:W2:-:S15]  /*54c30*/  LDL.LU.64 R52, [R1+0x3e30] ;  /* 0x003e300001347983 */ /* 0x000e9e0000300a00 */
[----:B------:R-:W-:-:S05]  /*54c40*/  NOP ;  /* 0x0000000000007918 */ /* 0x000fca0000000000 */
[----:B------:R0:W-:Y:S04]  /*54c50*/  STL.64 [R1+0xf60], R32 ;  /* 0x000f602001007387 */ /* 0x0001e80000100a00 */
[----:B------:R1:W-:Y:S04]  /*54c60*/  STL.64 [R1+0xf68], R34 ;  /* 0x000f682201007387 */ /* 0x0003e80000100a00 */
[----:B0-----:R-:W3:Y:S04]  /*54c70*/  LDL.LU.64 R32, [R1+0x1de0] ;  /* 0x001de00001207983 */ /* 0x001ee80000300a00 */
[----:B-1----:R-:W3:Y:S04]  /*54c80*/  LDL.LU.64 R34, [R1+0x1de8] ;  /* 0x001de80001227983 */ /* 0x002ee80000300a00 */
[----:B------:R-:W-:Y:S04]  /*54c90*/  STL.64 [R1+0x3d50], R58 ;  /* 0x003d503a01007387 */ /* 0x000fe80000100a00 */
[----:B------:R0:W-:Y:S04]  /*54ca0*/  STL.64 [R1+0x3d48], R56 ;  /* 0x003d483801007387 */ /* 0x0001e80000100a00 */
[----:B0-----:R-:W2:Y:S04]  /*54cb0*/  LDL.LU.64 R56, [R1+0x1e10] ;  /* 0x001e100001387983 */ /* 0x001ea80000300a00 */
[----:B------:R-:W2:Y:S01]  /*54cc0*/  LDL.LU.64 R58, [R1+0x1e18] ;  /* 0x001e1800013a7983 */ /* 0x000ea20000300a00 */
[----:B----4-:R-:W-:-:S15]  /*54cd0*/  HMMA.16816.F32 R48, R4, R54, R48 ;  /* 0x000000360430723c */ /* 0x010fde0000001830 */
[----:B------:R-:W-:-:S08]  /*54ce0*/  NOP ;  /* 0x0000000000007918 */ /* 0x000fd00000000000 */
[----:B------:R-:W-:Y:S04]  /*54cf0*/  STL.64 [R1+0xf50], R48 ;  /* 0x000f503001007387 */ /* 0x000fe80000100a00 */
[----:B------:R0:W-:Y:S04]  /*54d00*/  STL.64 [R1+0xf58], R50 ;  /* 0x000f583201007387 */ /* 0x0001e80000100a00 */
[----:B0-----:R-:W4:Y:S04]  /*54d10*/  LDL.LU.64 R50, [R1+0x3e28] ;  /* 0x003e280001327983 */ /* 0x001f280000300a00 */
[----:B------:R-:W3:Y:S01]  /*54d20*/  LDL.LU.64 R48, [R1+0x3e20] ;  /* 0x003e200001307983 */ /* 0x000ee20000300a00 */
[----:B--2---:R-:W-:Y:S03]  /*54d30*/  HMMA.16816.F32 R56, R4, R52, R56 ;  /* 0x000000340438723c */ /* 0x004fe60000001838 */
[----:B------:R-:W-:Y:S04]  /*54d40*/  STL.64 [R1+0x3d60], R54 ;  /* 0x003d603601007387 */ /* 0x000fe80000100a00 */
[----:B------:R0:W-:-:S15]  /*54d50*/  STL.64 [R1+0x3d58], R52 ;  /* 0x003d583401007387 */ /* 0x0001de0000100a00 */
[----:B------:R-:W-:-:S01]  /*54d60*/  NOP ;  /* 0x0000000000007918 */ /* 0x000fc20000000000 */
[----:B------:R-:W-:Y:S04]  /*54d70*/  STL.64 [R1+0xf40], R56 ;  /* 0x000f403801007387 */ /* 0x000fe80000100a00 */
[----:B------:R4:W-:Y:S04]  /*54d80*/  STL.64 [R1+0xf48], R58 ;  /* 0x000f483a01007387 */ /* 0x0009e80000100a00 */
[----:B0-----:R-:W2:Y:S04]  /*54d90*/  LDL.LU.64 R52, [R1+0x1dd0] ;  /* 0x001dd00001347983 */ /* 0x001ea80000300a00 */
[----:B------:R-:W2:Y:S01]  /*54da0*/  LDL.LU.64 R54, [R1+0x1dd8] ;  /* 0x001dd80001367983 */ /* 0x000ea20000300a00 */
[C---:B----4-:R-:W-:Y:S06]  /*54db0*/  HMMA.16816.F32 R56, R4.reuse, R50, R12 ;  /* 0x000000320438723c */ /* 0x050fec000000180c */
[----:B---3--:R-:W-:Y:S01]  /*54dc0*/  HMMA.16816.F32 R8, R4, R48, R8 ;  /* 0x000000300408723c */ /* 0x008fe20000001808 */
[----:B------:R-:W3:-:S15]  /*54dd0*/  LDL.LU.64 R12, [R1+0x1dc0] ;  /* 0x001dc000010c7983 */ /* 0x000ede0000300a00 */
[----:B------:R-:W-:-:S01]  /*54de0*/  NOP ;  /* 0x0000000000007918 */ /* 0x000fc20000000000 */
[----:B------:R-:W-:Y:S04]  /*54df0*/  STL.64 [R1+0xf30], R56 ;  /* 0x000f303801007387 */ /* 0x000fe80000100a00 */
[----:B------:R-:W-:Y:S04]  /*54e00*/  STL.64 [R1+0xf38], R58 ;  /* 0x000f383a01007387 */ /* 0x000fe80000100a00 */
[----:B------:R-:W3:Y:S04]  /*54e10*/  LDL.LU.64 R14, [R1+0x1dc8] ;  /* 0x001dc800010e7983 */ /* 0x000ee80000300a00 */
[----:B------:R0:W-:Y:S04]  /*54e20*/  STL.64 [R1+0xf20], R8 ;  /* 0x000f200801007387 */ /* 0x0001e80000100a00 */
[----:B------:R1:W-:Y:S04]  /*54e30*/  STL.64 [R1+0xf28], R10 ;  /* 0x000f280a01007387 */ /* 0x0003e80000100a00 */
[----:B0-----:R-:W4:Y:S04]  /*54e40*/  LDL.LU.64 R8, [R1+0x1db0] ;  /* 0x001db00001087983 */ /* 0x001f280000300a00 */
[----:B-1----:R-:W4:Y:S01]  /*54e50*/  LDL.LU.64 R10, [R1+0x1db8] ;  /* 0x001db800010a7983 */ /* 0x002f220000300a00 */
[C---:B------:R-:W-:Y:S03]  /*54e60*/  HMMA.16816.F32 R32, R4.reuse, R46, R32 ;  /* 0x0000002e0420723c */ /* 0x040fe60000001820 */
[----:B------:R-:W-:Y:S04]  /*54e70*/  STL.64 [R1+0x3d70], R50 ;  /* 0x003d703201007387 */ /* 0x000fe80000100a00 */
[----:B------:R2:W-:Y:S04]  /*54e80*/  STL.64 [R1+0x3d68], R48 ;  /* 0x003d683001007387 */ /* 0x0005e80000100a00 */
[----:B------:R-:W4:Y:S04]  /*54e90*/  LDL.LU.64 R56, [R1+0x1d80] ;  /* 0x001d800001387983 */ /* 0x000f280000300a00 */
[----:B------:R-:W4:Y:S01]  /*54ea0*/  LDL.LU.64 R58, [R1+0x1d88] ;  /* 0x001d8800013a7983 */ /* 0x000f220000300a00 */
[C---:B--2---:R-:W-:Y:S07]  /*54eb0*/  HMMA.16816.F32 R48, R4.reuse, R44, R52 ;  /* 0x0000002c0430723c */ /* 0x044fee0000001834 */
[----:B------:R0:W-:Y:S04]  /*54ec0*/  STL.64 [R1+0xf10], R32 ;  /* 0x000f102001007387 */ /* 0x0001e80000100a00 */
[----:B------:R1:W-:Y:S04]  /*54ed0*/  STL.64 [R1+0xf18], R34 ;  /* 0x000f182201007387 */ /* 0x0003e80000100a00 */
[----:B0-----:R-:W2:Y:S04]  /*54ee0*/  LDL.LU.64 R32, [R1+0x1d70] ;  /* 0x001d700001207983 */ /* 0x001ea80000300a00 */
[----:B-1----:R-:W2:Y:S04]  /*54ef0*/  LDL.LU.64 R34, [R1+0x1d78] ;  /* 0x001d780001227983 */ /* 0x002ea80000300a00 */
[----:B------:R-:W2:Y:S04]  /*54f00*/  LDL.LU.64 R52, [R1+0x1d60] ;  /* 0x001d600001347983 */ /* 0x000ea80000300a00 */
[----:B------:R-:W2:Y:S04]  /*54f10*/  LDL.LU.64 R54, [R1+0x1d68] ;  /* 0x001d680001367983 */ /* 0x000ea80000300a00 */
[----:B------:R0:W-:Y:S04]  /*54f20*/  STL.64 [R1+0xf00], R48 ;  /* 0x000f003001007387 */ /* 0x0001e80000100a00 */
[----:B------:R1:W-:Y:S04]  /*54f30*/  STL.64 [R1+0xf08], R50 ;  /* 0x000f083201007387 */ /* 0x0003e80000100a00 */
[----:B0-----:R-:W2:Y:S04]  /*54f40*/  LDL.LU.64 R48, [R1+0x1d50] ;  /* 0x001d500001307983 */ /* 0x001ea80000300a00 */
[----:B-1----:R-:W2:Y:S04]  /*54f50*/  LDL.LU.64 R50, [R1+0x1d58] ;  /* 0x001d580001327983 */ /* 0x002ea80000300a00 */
[----:B------:R-:W-:Y:S04]  /*54f60*/  STL.64 [R1+0x3d40], R46 ;  /* 0x003d402e01007387 */ /* 0x000fe80000100a00 */
[----:B------:R0:W-:Y:S04]  /*54f70*/  STL.64 [R1+0x3d38], R44 ;  /* 0x003d382c01007387 */ /* 0x0001e80000100a00 */
[----:B0-----:R-:W2:Y:S04]  /*54f80*/  LDL.LU.64 R44, [R1+0x1d90] ;  /* 0x001d9000012c7983 */ /* 0x001ea80000300a00 */
[----:B------:R-:W2:Y:S01]  /*54f90*/  LDL.LU.64 R46, [R1+0x1d98] ;  /* 0x001d9800012e7983 */ /* 0x000ea20000300a00 */
[C---:B---3--:R-:W-:Y:S06]  /*54fa0*/  HMMA.16816.F32 R12, R4.reuse, R42, R12 ;  /* 0x0000002a040c723c */ /* 0x048fec000000180c */
[----:B----4-:R-:W-:-:S15]  /*54fb0*/  HMMA.16816.F32 R8, R4, R40, R8 ;  /* 0x000000280408723c */ /* 0x010fde0000001808 */
[----:B------:R-:W-:-:S02]  /*54fc0*/  NOP ;  /* 0x0000000000007918 */ /* 0x000fc40000000000 */
[----:B------:R-:W-:Y:S04]  /*54fd0*/  STL.64 [R1+0xef0], R12 ;  /* 0x000ef00c01007387 */ /* 0x000fe80000100a00 */
[----:B------:R0:W-:Y:S04]  /*54fe0*/  STL.64 [R1+0xef8], R14 ;  /* 0x000ef80e01007387 */ /* 0x0001e80000100a00 */
[----:B0-----:R-:W3:Y:S04]  /*54ff0*/  LDL.LU.64 R14, [R1+0x3e18] ;  /* 0x003e1800010e7983 */ /* 0x001ee80000300a00 */
[----:B------:R-:W4:Y:S04]  /*55000*/  LDL.LU.64 R12, [R1+0x3e10] ;  /* 0x003e1000010c7983 */ /* 0x000f280000300a00 */
[----:B------:R-:W-:Y:S04]  /*55010*/  STL.64 [R1+0xee0], R8 ;  /* 0x000ee00801007387 */ /* 0x000fe80000100a00 */
[----:B------:R0:W-:Y:S04]  /*55020*/  STL.64 [R1+0xee8], R10 ;  /* 0x000ee80a01007387 */ /* 0x0001e80000100a00 */
[----:B0-----:R-:W3:Y:S04]  /*55030*/  LDL.LU.64 R10, [R1+0x3e08] ;  /* 0x003e0800010a7983 */ /* 0x001ee80000300a00 */
[----:B------:R-:W4:Y:S04]  /*55040*/  LDL.LU.64 R8, [R1+0x3e00] ;  /* 0x003e000001087983 */ /* 0x000f280000300a00 */
[----:B------:R-:W-:Y:S04]  /*55050*/  STL.64 [R1+0x3d20], R42 ;  /* 0x003d202a01007387 */ /* 0x000fe80000100a00 */
[----:B------:R0:W-:Y:S04]  /*55060*/  STL.64 [R1+0x3d18], R40 ;  /* 0x003d182801007387 */ /* 0x0001e80000100a00 */
[----:B0-----:R-:W3:Y:S04]  /*55070*/  LDL.LU.64 R40, [R1+0x1da0] ;  /* 0x001da00001287983 */ /* 0x001ee80000300a00 */
[----:B------:R-:W3:Y:S04]  /*55080*/  LDL.LU.64 R42, [R1+0x1da8] ;  /* 0x001da800012a7983 */ /* 0x000ee80000300a00 */
[----:B------:R-:W-:Y:S04]  /*55090*/  STL.64 [R1+0x3dd8], R38 ;  /* 0x003dd82601007387 */ /* 0x000fe80000100a00 */
[----:B------:R0:W-:Y:S01]  /*550a0*/  STL.64 [R1+0x3dd0], R36 ;  /* 0x003dd02401007387 */ /* 0x0001e20000100a00 */
[C---:B--2---:R-:W-:Y:S06]  /*550b0*/  HMMA.16816.F32 R44, R4.reuse, R2, R44 ;  /* 0x00000002042c723c */ /* 0x044fec000000182c */
[C---:B---3--:R-:W-:Y:S06]  /*550c0*/  HMMA.16816.F32 R40, R4.reuse, R38, R40 ;  /* 0x000000260428723c */ /* 0x048fec0000001828 */
[----:B0-----:R-:W-:-:S15]  /*550d0*/  HMMA.16816.F32 R36, R4, R10, R32 ;  /* 0x0000000a0424723c */ /* 0x001fde0000001820 */
[----:B------:R-:W-:-:S02]  /*550e0*/  NOP ;  /* 0x0000000000007918 */ /* 0x000fc40000000000 */
[----:B------:R-:W-:Y:S04]  /*550f0*/  STL.64 [R1+0xed0], R40 ;  /* 0x000ed02801007387 */ /* 0x000fe80000100a00 */
[----:B------:R4:W-:Y:S02]  /*55100*/  STL.64 [R1+0xed8], R42 ;  /* 0x000ed82a01007387 */ /* 0x0009e40000100a00 */
[----:B----4-:R-:W-:Y:S02]  /*55110*/  HMMA.16816.F32 R40, R4, R8, R56 ;  /* 0x000000080428723c */ /* 0x010fe40000001838 */
[----:B------:R-:W-:Y:S04]  /*55120*/  STL.64 [R1+0xec0], R44 ;  /* 0x000ec02c01007387 */ /* 0x000fe80000100a00 */
[----:B------:R-:W-:Y:S04]  /*55130*/  STL.64 [R1+0xec8], R46 ;  /* 0x000ec82e01007387 */ /* 0x000fe80000100a00 */
[----:B------:R-:W2:-:S13]  /*55140*/  LDL.LU R56, [R1+0xa4c] ;  /* 0x000a4c0001387983 */ /* 0x000e9a0000300800 */
[----:B------:R-:W-:Y:S04]  /*55150*/  STL.64 [R1+0xeb0], R40 ;  /* 0x000eb02801007387 */ /* 0x000fe80000100a00 */
[----:B------:R-:W-:Y:S04]  /*55160*/  STL.64 [R1+0xeb8], R42 ;  /* 0x000eb82a01007387 */ /* 0x000fe80000100a00 */
[----:B------:R-:W2:Y:S04]  /*55170*/  LDL.LU R32, [R1+0xa48] ;  /* 0x000a480001207983 */ /* 0x000ea80000300800 */
[----:B------:R-:W-:Y:S04]  /*55180*/  STL.64 [R1+0xea0], R36 ;  /* 0x000ea02401007387 */ /* 0x000fe80000100a00 */
[----:B------:R0:W-:Y:S02]  /*55190*/  STL.64 [R1+0xea8], R38 ;  /* 0x000ea82601007387 */ /* 0x0001e40000100a00 */
[C---:B0-----:R-:W-:Y:S02]  /*551a0*/  HMMA.16816.F32 R36, R4.reuse, R12, R52 ;  /* 0x0000000c0424723c */ /* 0x041fe40000001834 */
[----:B------:R-:W-:Y:S04]  /*551b0*/  STL.64 [R1+0x3d30], R10 ;  /* 0x003d300a01007387 */ /* 0x000fe80000100a00 */
[----:B------:R0:W-:Y:S04]  /*551c0*/  STL.64 [R1+0x3d28], R8 ;  /* 0x003d280801007387 */ /* 0x0001e80000100a00 */
[----:B------:R-:W3:Y:S01]  /*551d0*/  LDL.LU.64 R52, [R1+0x1d40] ;  /* 0x001d400001347983 */ /* 0x000ee20000300a00 */
[----:B0-----:R-:W-:-:S12]  /*551e0*/  HMMA.16816.F32 R8, R4, R14, R48 ;  /* 0x0000000e0408723c */ /* 0x001fd80000001830 */
[----:B------:R-:W-:Y:S04]  /*551f0*/  STL.64 [R1+0xe90], R36 ;  /* 0x000e902401007387 */ /* 0x000fe80000100a00 */
[----:B------:R-:W-:Y:S04]  /*55200*/  STL.64 [R1+0xe98], R38 ;  /* 0x000e982601007387 */ /* 0x000fe80000100a00 */
[----:B------:R-:W3:Y:S04]  /*55210*/  LDL.LU.64 R54, [R1+0x1d48] ;  /* 0x001d480001367983 */ /* 0x000ee80000300a00 */
[----:B------:R0:W-:Y:S04]  /*55220*/  STL.64 [R1+0xe80], R8 ;  /* 0x000e800801007387 */ /* 0x0001e80000100a00 */
[----:B------:R1:W-:Y:S04]  /*55230*/  STL.64 [R1+0xe88], R10 ;  /* 0x000e880a01007387 */ /* 0x0003e80000100a00 */
[----:B------:R-:W4:Y:S04]  /*55240*/  LDL.LU.64 R48, [R1+0x1d30] ;  /* 0x001d300001307983 */ /* 0x000f280000300a00 */
[----:B------:R-:W4:Y:S04]  /*55250*/  LDL.LU.64 R50, [R1+0x1d38] ;  /* 0x001d380001327983 */ /* 0x000f280000300a00 */
[----:B------:R-:W2:Y:S04]  /*55260*/  LDL.LU.64 R44, [R1+0x1d20] ;  /* 0x001d2000012c7983 */ /* 0x000ea80000300a00 */
[----:B------:R-:W2:Y:S04]  /*55270*/  LDL.LU.64 R46, [R1+0x1d28] ;  /* 0x001d2800012e7983 */ /* 0x000ea80000300a00 */
[----:B------:R-:W2:Y:S04]  /*55280*/  LDL.LU.64 R40, [R1+0x1d10] ;  /* 0x001d100001287983 */ /* 0x000ea80000300a00 */
[----:B------:R-:W2:Y:S04]  /*55290*/  LDL.LU.64 R42, [R1+0x1d18] ;  /* 0x001d1800012a7983 */ /* 0x000ea80000300a00 */
[----:B0-----:R-:W2:Y:S04]  /*552a0*/  LDL.LU.64 R8, [R1+0x1d00] ;  /* 0x001d000001087983 */ /* 0x001ea80000300a00 */
[----:B-1----:R-:W2:Y:S04]  /*552b0*/  LDL.LU.64 R10, [R1+0x1d08] ;  /* 0x001d0800010a7983 */ /* 0x002ea80000300a00 */
[----:B------:R-:W2:Y:S04]  /*552c0*/  LDL.LU.64 R36, [R1+0x1cf0] ;  /* 0x001cf00001247983 */ /* 0x000ea80000300a00 */
[----:B------:R-:W2:Y:S04]  /*552d0*/  LDL.LU.64 R38, [R1+0x1cf8] ;  /* 0x001cf80001267983 */ /* 0x000ea80000300a00 */
[----:B------:R-:W2:Y:S04]  /*552e0*/  LDL.LU R57, [R1+0xa54] ;  /* 0x000a540001397983 */ /* 0x000ea80000300800 */
[----:B------:R-:W2:Y:S04]  /*552f0*/  LDL.LU R33, [R1+0xa50] ;  /* 0x000a500001217983 */ /* 0x000ea80000300800 */
[----:B------:R-:W2:Y:S04]  /*55300*/  LDL.LU R58, [R1+0xa5c] ;  /* 0x000a5c00013a7983 */ /* 0x000ea80000300800 */
[----:B------:R-:W2:Y:S04]  /*55310*/  LDL.LU R34, [R1+0xa58] ;  /* 0x000a580001227983 */ /* 0x000ea80000300800 */
[----:B------:R-:W-:Y:S04]  /*55320*/  STL.64 [R1+0x3d80], R14 ;  /* 0x003d800e01007387 */ /* 0x000fe80000100a00 */
[----:B------:R3:W-:Y:S04]  /*55330*/  STL.64 [R1+0x3d78], R12 ;  /* 0x003d780c01007387 */ /* 0x0007e80000100a00 */
[----:B------:R-:W2:Y:S04]  /*55340*/  LDL.LU R59, [R1+0xa64] ;  /* 0x000a6400013b7983 */ /* 0x000ea80000300800 */
[----:B------:R-:W2:Y:S01]  /*55350*/  LDL.LU R35, [R1+0xa60] ;  /* 0x000a600001237983 */ /* 0x000ea20000300800 */
[----:B---3--:R-:W-:-:S15]  /*55360*/  HMMA.16816.F32 R12, R4, R16, R52 ;  /* 0x00000010040c723c */ /* 0x008fde0000001834 */
[----:B------:R-:W-:-:S08]  /*55370*/  NOP ;  /* 0x0000000000007918 */ /* 0x000fd00000000000 */
[----:B------:R-:W-:Y:S04]  /*55380*/  STL.64 [R1+0xe70], R12 ;  /* 0x000e700c01007387 */ /* 0x000fe80000100a00 */
[----:B------:R4:W-:Y:S02]  /*55390*/  STL.64 [R1+0xe78], R14 ;  /* 0x000e780e01007387 */ /* 0x0009e40000100a00 */
[C---:B----4-:R-:W-:Y:S06]  /*553a0*/  HMMA.16816.F32 R12, R4.reuse, R18, R48 ;  /* 0x00000012040c723c */ /* 0x050fec0000001830 */
[----:B------:R-:W-:Y:S04]  /*553b0*/  STL.64 [R1+0x3d10], R18 ;  /* 0x003d101201007387 */ /* 0x000fe80000100a00 */
[----:B------:R2:W-:Y:S02]  /*553c0*/  STL.64 [R1+0x3d08], R16 ;  /* 0x003d081001007387 */ /* 0x0005e40000100a00 */
[C---:B--2---:R-:W-:Y:S11]  /*553d0*/  HMMA.16816.F32 R16, R4.reuse, R20, R44 ;  /* 0x000000140410723c */ /* 0x044ff6000000182c */
[----:B------:R-:W-:Y:S04]  /*553e0*/  STL.64 [R1+0xe60], R12 ;  /* 0x000e600c01007387 */ /* 0x000fe80000100a00 */
[----:B------:R0:W-:Y:S02]  /*553f0*/  STL.64 [R1+0xe68], R14 ;  /* 0x000e680e01007387 */ /* 0x0001e40000100a00 */
[C---:B0-----:R-:W-:Y:S06]  /*55400*/  HMMA.16816.F32 R12, R4.reuse, R22, R40 ;  /* 0x00000016040c723c */ /* 0x041fec0000001828 */
[----:B------:R-:W-:Y:S04]  /*55410*/  STL.64 [R1+0x3d00], R22 ;  /* 0x003d001601007387 */ /* 0x000fe80000100a00 */
[----:B------:R-:W-:Y:S04]  /*55420*/  STL.64 [R1+0xe50], R16 ;  /* 0x000e501001007387 */ /* 0x000fe80000100a00 */
[----:B------:R-:W-:Y:S04]  /*55430*/  STL.64 [R1+0xe58], R18 ;  /* 0x000e581201007387 */ /* 0x000fe80000100a00 */
[----:B------:R-:W-:Y:S05]  /*55440*/  STL.64 [R1+0x3cf8], R20 ;  /* 0x003cf81401007387 */ /* 0x000fea0000100a00 */
[----:B------:R-:W-:Y:S04]  /*55450*/  STL.64 [R1+0xe40], R12 ;  /* 0x000e400c01007387 */ /* 0x000fe80000100a00 */
[----:B------:R0:W-:Y:S02]  /*55460*/  STL.64 [R1+0xe48], R14 ;  /* 0x000e480e01007387 */ /* 0x0001e40000100a00 */
[----:B0-----:R-:W-:Y:S02]  /*55470*/  HMMA.16816.F32 R12, R4, R24, R8 ;  /* 0x00000018040c723c */ /* 0x001fe40000001808 */
[----:B------:R-:W2:Y:S04]  /*55480*/  LDL.LU.64 R8, [R1+0x1ce0] ;  /* 0x001ce00001087983 */ /* 0x000ea80000300a00 */
[----:B------:R-:W2:Y:S01]  /*55490*/  LDL.LU.64 R10, [R1+0x1ce8] ;  /* 0x001ce800010a7983 */ /* 0x000ea20000300a00 */
[----:B------:R-:W-:-:S15]  /*554a0*/  IMAD.MOV.U32 R54, RZ, RZ, R31 ;  /* 0x000000ffff367224 */ /* 0x000fde00078e001f */
[----:B------:R-:W-:-:S01]  /*554b0*/  NOP ;  /* 0x0000000000007918 */ /* 0x000fc20000000000 */
[----:B------:R-:W-:Y:S04]  /*554c0*/  STL.64 [R1+0xe30], R12 ;  /* 0x000e300c01007387 */ /* 0x000fe80000100a00 */
[----:B------:R0:W-:Y:S04]  /*554d0*/  STL.64 [R1+0xe38], R14 ;  /* 0x000e380e01007387 */ /* 0x0001e80000100a00 */
[----:B------:R-:W3:Y:S01]  /*554e0*/  LDL.LU R31, [R1+0x3df8] ;  /* 0x003df800011f7983 */ /* 0x000ee20000300800 */
[----:B0-----:R-:W-:Y:S01]  /*554f0*/  HMMA.16816.F32 R12, R4, R26, R36 ;  /* 0x0000001a040c723c */ /* 0x001fe20000001824 */
[----:B------:R-:W-:-:S02]  /*55500*/  IMAD.MOV.U32 R55, RZ, RZ, R30 ;  /* 0x000000ffff377224 */ /* 0x000fc400078e001e */
[----:B------:R-:W4:Y:S04]  /*55510*/  LDL.LU R30, [R1+0x3df4] ;  /* 0x003df400011e7983 */ /* 0x000f280000300800 */
[----:B------:R0:W-:Y:S04]  /*55520*/  STL.64 [R1+0x3d90], R26 ;  /* 0x003d901a01007387 */ /* 0x0001e80000100a00 */
[----:B------:R1:W-:Y:S01]  /*55530*/  STL.64 [R1+0x3d88], R24 ;  /* 0x003d881801007387 */ /* 0x0003e20000100a00 */
[----:B------:R-:W-:Y:S02]  /*55540*/  IMAD.MOV.U32 R52, RZ, RZ, R28 ;  /* 0x000000ffff347224 */ /* 0x000fe400078e001c */
[----:B------:R-:W-:-:S09]  /*55550*/  IMAD.MOV.U32 R53, RZ, RZ, R29 ;  /* 0x000000ffff357224 */ /* 0x000fd200078e001d */
[----:B------:R-:W-:Y:S04]  /*55560*/  STL.64 [R1+0xe20], R12 ;  /* 0x000e200c01007387 */ /* 0x000fe80000100a00 */
[----:B------:R-:W-:Y:S04]  /*55570*/  STL.64 [R1+0xe28], R14 ;  /* 0x000e280e01007387 */ /* 0x000fe80000100a00 */
[----:B------:R-:W2:Y:S04]  /*55580*/  LDL.LU R28, [R1+0x3df0] ;  /* 0x003df000011c7983 */ /* 0x000ea80000300800 */
[----:B------:R-:W2:Y:S04]  /*55590*/  LDL.LU R29, [R1+0x3dec] ;  /* 0x003dec00011d7983 */ /* 0x000ea80000300800 */
[----:B------:R-:W-:Y:S04]  /*555a0*/  STL.64 [R1+0x3da0], R54 ;  /* 0x003da03601007387 */ /* 0x000fe80000100a00 */
[----:B------:R-:W-:Y:S04]  /*555b0*/  STL.64 [R1+0x3d98], R52 ;  /* 0x003d983401007387 */ /* 0x000fe80000100a00 */
[----:B0-----:R-:W4:Y:S01]  /*555c0*/  LDL R26, [R1+0x18] ;  /* 0x00001800011a7983 */ /* 0x001f220000100800 */
[----:B---3--:R-:W-:-:S03]  /*555d0*/  IMAD.MOV.U32 R27, RZ, RZ, R31 ;  /* 0x000000ffff1b7224 */ /* 0x008fc600078e001f */
[----:B------:R-:W3:Y:S01]  /*555e0*/  LDL.LU R31, [R1+0x3de8] ;  /* 0x003de800011f7983 */ /* 0x000ee20000300800 */
[----:B--2---:R-:W-:Y:S03]  /*555f0*/  HMMA.16816.F32 R8, R4, R28, R8 ;  /* 0x0000001c0408723c */ /* 0x004fe60000001808 */
[----:B----4-:R0:W-:Y:S04]  /*55600*/  STL.64 [R1+0x3da8], R26 ;  /* 0x003da81a01007387 */ /* 0x0101e80000100a00 */
[----:B-1----:R-:W2:Y:S04]  /*55610*/  LDL R24, [R1+0x20] ;  /* 0x0000200001187983 */ /* 0x002ea80000100800 */
[----:B------:R-:W2:Y:S01]  /*55620*/  LDL R25, [R1+0x24] ;  /* 0x0000240001197983 */ /* 0x000ea20000100800 */
[----:B0-----:R-:W-:-:S03]  /*55630*/  IMAD.MOV.U32 R26, RZ, RZ, R30 ;  /* 0x000000ffff1a7224 */ /* 0x001fc600078e001e */
[----:B------:R-:W4:Y:S08]  /*55640*/  LDL.LU R30, [R1+0x3de4] ;  /* 0x003de400011e7983 */ /* 0x000f300000300800 */
[----:B------:R0:W-:Y:S04]  /*55650*/  STL.64 [R1+0xe10], R8 ;  /* 0x000e100801007387 */ /* 0x0001e80000100a00 */
[----:B------:R1:W-:Y:S01]  /*55660*/  STL.64 [R1+0xe18], R10 ;  /* 0x000e180a01007387 */ /* 0x0003e20000100a00 */
[----:B---3--:R-:W-:-:S03]  /*55670*/  IMAD.MOV.U32 R27, RZ, RZ, R31 ;  /* 0x000000ffff1b7224 */ /* 0x008fc600078e001f */
[----:B------:R-:W4:Y:S04]  /*55680*/  LDL.LU R31, [R1+0x3de0] ;  /* 0x003de000011f7983 */ /* 0x000f280000300800 */
[----:B------:R-:W4:Y:S04]  /*55690*/  LDL.LU.64 R36, [R1+0x1f70] ;  /* 0x001f700001247983 */ /* 0x000f280000300a00 */
[----:B------:R-:W4:Y:S04]  /*556a0*/  LDL.LU.64 R38, [R1+0x1f78] ;  /* 0x001f780001267983 */ /* 0x000f280000300a00 */
[----:B0-----:R-:W3:Y:S04]  /*556b0*/  LDL.LU.64 R8, [R1+0x1f60] ;  /* 0x001f600001087983 */ /* 0x001ee80000300a00 */
[----:B-1----:R-:W3:Y:S04]  /*556c0*/  LDL.LU.64 R10, [R1+0x1f68] ;  /* 0x001f6800010a7983 */ /* 0x002ee80000300a00 */
[----:B------:R-:W2:Y:S04]  /*556d0*/  LDL.LU.64 R52, [R1+0x1cb0] ;  /* 0x001cb00001347983 */ /* 0x000ea80000300a00 */
[----:B------:R-:W4:Y:S04]  /*556e0*/  LDL.LU.64 R54, [R1+0x1cb8] ;  /* 0x001cb80001367983 */ /* 0x000f280000300a00 */
[----:B----4-:R-:W-:Y:S04]  /*556f0*/  STL.64 [R1+0x3db8], R54 ;  /* 0x003db83601007387 */ /* 0x010fe80000100a00 */
[----:B--2---:R0:W-:Y:S04]  /*55700*/  STL.64 [R1+0x3db0], R52 ;  /* 0x003db03401007387 */ /* 0x0041e80000100a00 */
[----:B0-----:R-:W2:Y:S04]  /*55710*/  LDL.LU.64 R52, [R1+0x1cc0] ;  /* 0x001cc00001347983 */ /* 0x001ea80000300a00 */
[----:B------:R-:W4:Y:S01]  /*55720*/  LDL.LU.64 R54, [R1+0x1cc8] ;  /* 0x001cc80001367983 */ /* 0x000f220000300a00 */
[----:B------:R-:W-:Y:S01]  /*55730*/  HMMA.16816.F32 R36, R4, R30, R36 ;  /* 0x0000001e0424723c */ /* 0x000fe20000001824 */
[----:B------:R-:W-:-:S02]  /*55740*/  IMAD R32, R32, 0x100, R56 ;  /* 0x0000010020207824 */ /* 0x000fc400078e0238 */
[----:B------:R-:W-:Y:S02]  /*55750*/  IMAD R33, R33, 0x100, R57 ;  /* 0x0000010021217824 */ /* 0x000fe400078e0239 */
[----:B------:R-:W-:Y:S02]  /*55760*/  IMAD R34, R34, 0x100, R58 ;  /* 0x0000010022227824 */ /* 0x000fe400078e023a */
[----:B------:R-:W-:Y:S01]  /*55770*/  IMAD R35, R35, 0x100, R59 ;  /* 0x0000010023237824 */ /* 0x000fe200078e023b */
[----:B----4-:R-:W-:Y:S04]  /*55780*/  STL.64 [R1+0x3dc8], R54 ;  /* 0x003dc83601007387 */ /* 0x010fe80000100a00 */
[----:B--2---:R0:W-:Y:S04]  /*55790*/  STL.64 [R1+0x3dc0], R52 ;  /* 0x003dc03401007387 */ /* 0x0041e80000100a00 */
[----:B0-----:R-:W2:Y:S04]  /*557a0*/  LDL.LU.64 R52, [R1+0x1cd0] ;  /* 0x001cd00001347983 */ /* 0x001ea80000300a00 */
[----:B------:R-:W2:Y:S04]  /*557b0*/  LDL.LU.64 R54, [R1+0x1cd8] ;  /* 0x001cd80001367983 */ /* 0x000ea80000300a00 */
[----:B------:R-:W4:Y:S04]  /*557c0*/  LDL.LU.64 R12, [R1+0x1ca0] ;  /* 0x001ca000010c7983 */ /* 0x000f280000300a00 */
        /* <DEDUP_REMOVED lines=13> */
[----:B------:R-:W-:Y:S04]  /*558a0*/  STL.64 [R1+0x10a0], R36 ;  /* 0x0010a02401007387 */ /* 0x000fe80000100a00 */
[----:B------:R0:W-:Y:S04]  /*558b0*/  STL.64 [R1+0x10a8], R38 ;  /* 0x0010a82601007387 */ /* 0x0001e80000100a00 */
[----:B0-----:R-:W4:Y:S04]  /*558c0*/  LDL.LU.64 R38, [R1+0x3dd8] ;  /* 0x003dd80001267983 */ /* 0x001f280000300a00 */
[----:B------:R-:W3:Y:S02]  /*558d0*/  LDL.LU.64 R36, [R1+0x3dd0] ;  /* 0x003dd00001247983 */ /* 0x000ee40000300a00 */
[C---:B---3--:R-:W-:Y:S06]  /*558e0*/  HMMA.16816.F32 R8, R4.reuse, R36, R8 ;  /* 0x000000240408723c */ /* 0x048fec0000001808 */
[----:B--2---:R-:W-:-:S15]  /*558f0*/  HMMA.16816.F32 R4, R4, R26, R52 ;  /* 0x0000001a0404723c */ /* 0x004fde0000001834 */
[----:B------:R-:W-:-:S02]  /*55900*/  NOP ;  /* 0x0000000000007918 */ /* 0x000fc40000000000 */
[----:B------:R0:W-:Y:S04]  /*55910*/  STL.64 [R1+0x1090], R8 ;  /* 0x0010900801007387 */ /* 0x0001e80000100a00 */
[----:B------:R1:W-:Y:S04]  /*55920*/  STL.64 [R1+0x1098], R10 ;  /* 0x0010980a01007387 */ /* 0x0003e80000100a00 */
[----:B0-----:R-:W2:Y:S04]  /*55930*/  LDL.LU.64 R8, [R1+0x1c30] ;  /* 0x001c300001087983 */ /* 0x001ea80000300a00 */
[----:B-1----:R-:W2:Y:S04]  /*55940*/  LDL.LU.64 R10, [R1+0x1c38] ;  /* 0x001c3800010a7983 */ /* 0x002ea80000300a00 */
[----:B------:R-:W3:Y:S04]  /*55950*/  LDL.LU.64 R54, [R1+0x3dc8] ;  /* 0x003dc80001367983 */ /* 0x000ee80000300a00 */
[----:B------:R-:W3:Y:S01]  /*55960*/  LDL.LU.64 R52, [R1+0x3dc0] ;  /* 0x003dc00001347983 */ /* 0x000ee20000300a00 */
[----:B------:R-:W-:-:S02]  /*55970*/  F2FP.F16.E5M2.UNPACK_B R32, R32 ;  /* 0x00000020ff20723e */ /* 0x000fc400020004ff */
[----:B------:R-:W-:Y:S02]  /*55980*/  F2FP.F16.E5M2.UNPACK_B R33, R33 ;  /* 0x00000021ff21723e */ /* 0x000fe400020004ff */
[----:B------:R-:W-:Y:S02]  /*55990*/  F2FP.F16.E5M2.UNPACK_B R34, R34 ;  /* 0x00000022ff22723e */ /* 0x000fe400020004ff */
[----:B------:R-:W-:Y:S01]  /*559a0*/  F2FP.F16.E5M2.UNPACK_B R35, R35 ;  /* 0x00000023ff23723e */ /* 0x000fe200020004ff */
[----:B------:R-:W-:Y:S04]  /*559b0*/  STL.64 [R1+0xe00], R4 ;  /* 0x000e000401007387 */ /* 0x000fe80000100a00 */
[----:B------:R0:W-:Y:S04]  /*559c0*/  STL.64 [R1+0xe08], R6 ;  /* 0x000e080601007387 */ /* 0x0001e80000100a00 */
[----:B0-----:R-:W4:Y:S01]  /*559d0*/  LDL R6, [R1] ;  /* 0x0000000001067983 */ /* 0x001f220000100800 */
[----:B---3--:R-:W-:Y:S03]  /*559e0*/  HMMA.16816.F32 R24, R32, R24, R52 ;  /* 0x000000182018723c */ /* 0x008fe60000001834 */
[----:B------:R-:W3:Y:S04]  /*559f0*/  LDL.LU.64 R54, [R1+0x3db8] ;  /* 0x003db80001367983 */ /* 0x000ee80000300a00 */
[----:B------:R-:W3:-:S15]  /*55a00*/  LDL.LU.64 R52, [R1+0x3db0] ;  /* 0x003db00001347983 */ /* 0x000ede0000300a00 */
[----:B------:R-:W-:-:S01]  /*55a10*/  NOP ;  /* 0x0000000000007918 */ /* 0x000fc20000000000 */
[----:B------:R-:W-:Y:S04]  /*55a20*/  STL.64 [R1+0xdf0], R24 ;  /* 0x000df01801007387 */ /* 0x000fe80000100a00 */
[----:B------:R0:W-:Y:S04]  /*55a30*/  STL.64 [R1+0xdf8], R26 ;  /* 0x000df81a01007387 */ /* 0x0001e80000100a00 */
[----:B0-----:R-:W3:Y:S02]  /*55a40*/  LDL.LU.64 R26, [R1+0x3da8] ;  /* 0x003da800011a7983 */ /* 0x001ee40000300a00 */
[----:B---3--:R-:W-:Y:S02]  /*55a50*/  HMMA.16816.F32 R24, R32, R26, R52 ;  /* 0x0000001a2018723c */ /* 0x008fe40000001834 */
[----:B------:R-:W3:Y:S04]  /*55a60*/  LDL.LU.64 R54, [R1+0x3da0] ;  /* 0x003da00001367983 */ /* 0x000ee80000300a00 */
[----:B------:R-:W2:Y:S01]  /*55a70*/  LDL.LU.64 R52, [R1+0x3d98] ;  /* 0x003d980001347983 */ /* 0x000ea20000300a00 */
[----:B------:R-:W-:-:S07]  /*55a80*/  IMAD.MOV.U32 R7, RZ, RZ, R0 ;  /* 0x000000ffff077224 */ /* 0x000fce00078e0000 */
[C---:B----4-:R-:W-:Y:S09]  /*55a90*/  HMMA.16816.F32 R4, R32.reuse, R6, R56 ;  /* 0x000000062004723c */ /* 0x050ff20000001838 */
[----:B------:R-:W-:Y:S04]  /*55aa0*/  STL.64 [R1+0xde0], R24 ;  /* 0x000de01801007387 */ /* 0x000fe80000100a00 */
[----:B------:R0:W-:Y:S04]  /*55ab0*/  STL.64 [R1+0xde8], R26 ;  /* 0x000de81a01007387 */ /* 0x0001e80000100a00 */
[----:B0-----:R-:W4:Y:S04]  /*55ac0*/  LDL.LU.64 R26, [R1+0x3d90] ;  /* 0x003d9000011a7983 */ /* 0x001f280000300a00 */
[----:B------:R-:W4:Y:S01]  /*55ad0*/  LDL.LU.64 R24, [R1+0x3d88] ;  /* 0x003d880001187983 */ /* 0x000f220000300a00 */
[C---:B--2---:R-:W-:Y:S06]  /*55ae0*/  HMMA.16816.F32 R12, R32.reuse, R52, R12 ;  /* 0x00000034200c723c */ /* 0x044fec000000180c */
[----:B---3--:R-:W-:-:S15]  /*55af0*/  HMMA.16816.F32 R52, R32, R54, R48 ;  /* 0x000000362034723c */ /* 0x008fde0000001830 */
[----:B------:R-:W-:-:S02]  /*55b00*/  NOP ;  /* 0x0000000000007918 */ /* 0x000fc40000000000 */
[----:B------:R-:W-:Y:S04]  /*55b10*/  STL.64 [R1+0xdd0], R12 ;  /* 0x000dd00c01007387 */ /* 0x000fe80000100a00 */
[----:B------:R0:W-:Y:S04]  /*55b20*/  STL.64 [R1+0xdd8], R14 ;  /* 0x000dd80e01007387 */ /* 0x0001e80000100a00 */
[----:B0-----:R-:W2:Y:S04]  /*55b30*/  LDL.LU.64 R14, [R1+0x3d80] ;  /* 0x003d8000010e7983 */ /* 0x001ea80000300a00 */
[----:B------:R-:W3:Y:S04]  /*55b40*/  LDL.LU.64 R12, [R1+0x3d78] ;  /* 0x003d7800010c7983 */ /* 0x000ee80000300a00 */
[----:B------:R-:W4:Y:S04]  /*55b50*/  LDL.LU.64 R50, [R1+0x3d70] ;  /* 0x003d700001327983 */ /* 0x000f280000300a00 */
[----:B------:R-:W2:Y:S04]  /*55b60*/  LDL.LU.64 R48, [R1+0x3d68] ;  /* 0x003d680001307983 */ /* 0x000ea80000300a00 */
[----:B------:R-:W-:Y:S04]  /*55b70*/  STL.64 [R1+0xdc0], R52 ;  /* 0x000dc03401007387 */ /* 0x000fe80000100a00 */
[----:B------:R0:W-:Y:S04]  /*55b80*/  STL.64 [R1+0xdc8], R54 ;  /* 0x000dc83601007387 */ /* 0x0001e80000100a00 */
[----:B0-----:R-:W3:Y:S04]  /*55b90*/  LDL.LU.64 R54, [R1+0x3d60] ;  /* 0x003d600001367983 */ /* 0x001ee80000300a00 */
[----:B------:R-:W4:Y:S04]  /*55ba0*/  LDL.LU.64 R52, [R1+0x3d58] ;  /* 0x003d580001347983 */ /* 0x000f280000300a00 */
[----:B------:R-:W2:Y:S04]  /*55bb0*/  LDL.LU.64 R58, [R1+0x3d50] ;  /* 0x003d5000013a7983 */ /* 0x000ea80000300a00 */
[----:B------:R-:W3:Y:S01]  /*55bc0*/  LDL.LU.64 R56, [R1+0x3d48] ;  /* 0x003d480001387983 */ /* 0x000ee20000300a00 */
[----:B------:R-:W-:Y:S03]  /*55bd0*/  HMMA.16816.F32 R44, R32, R60, R44 ;  /* 0x0000003c202c723c */ /* 0x000fe6000000182c */
[----:B------:R-:W-:Y:S04]  /*55be0*/  STL.64 [R1+0xdb0], R4 ;  /* 0x000db00401007387 */ /* 0x000fe80000100a00 */
[----:B------:R3:W-:-:S15]  /*55bf0*/  STL.64 [R1+0xdb8], R6 ;  /* 0x000db80601007387 */ /* 0x0007de0000100a00 */
[----:B------:R-:W-:-:S01]  /*55c00*/  NOP ;  /* 0x0000000000007918 */ /* 0x000fc20000000000 */
[----:B------:R0:W-:Y:S04]  /*55c10*/  STL.64 [R1+0xda0], R44 ;  /* 0x000da02c01007387 */ /* 0x0001e80000100a00 */
[----:B------:R1:W-:Y:S01]  /*55c20*/  STL.64 [R1+0xda8], R46 ;  /* 0x000da82e01007387 */ /* 0x0003e20000100a00 */
[C---:B--2---:R-:W-:Y:S06]  /*55c30*/  HMMA.16816.F32 R40, R32.reuse, R58, R40 ;  /* 0x0000003a2028723c */ /* 0x044fec0000001828 */
[----:B---3--:R-:W-:Y:S01]  /*55c40*/  HMMA.16816.F32 R4, R32, R56, R20 ;  /* 0x000000382004723c */ /* 0x008fe20000001814 */
[----:B------:R-:W-:-:S15]  /*55c50*/  STL.64 [R1+0x3cd0], R58 ;  /* 0x003cd03a01007387 */ /* 0x000fde0000100a00 */
[----:B------:R-:W-:-:S01]  /*55c60*/  NOP ;  /* 0x0000000000007918 */ /* 0x000fc20000000000 */
[----:B------:R-:W-:Y:S04]  /*55c70*/  STL.64 [R1+0xd90], R40 ;  /* 0x000d902801007387 */ /* 0x000fe80000100a00 */
[----:B------:R-:W-:Y:S04]  /*55c80*/  STL.64 [R1+0xd98], R42 ;  /* 0x000d982a01007387 */ /* 0x000fe80000100a00 */
[----:B------:R-:W-:Y:S04]  /*55c90*/  STL.64 [R1+0x3cc8], R56 ;  /* 0x003cc83801007387 */ /* 0x000fe80000100a00 */
[----:B------:R-:W-:Y:S04]  /*55ca0*/  STL.64 [R1+0xd80], R4 ;  /* 0x000d800401007387 */ /* 0x000fe80000100a00 */
[----:B------:R2:W-:Y:S04]  /*55cb0*/  STL.64 [R1+0xd88], R6 ;  /* 0x000d880601007387 */ /* 0x0005e80000100a00 */
[----:B0-----:R-:W3:Y:S04]  /*55cc0*/  LDL.LU.64 R44, [R1+0x1c20] ;  /* 0x001c2000012c7983 */ /* 0x001ee80000300a00 */
[----:B-1----:R-:W3:Y:S01]  /*55cd0*/  LDL.LU.64 R46, [R1+0x1c28] ;  /* 0x001c2800012e7983 */ /* 0x002ee20000300a00 */
[----:B--2---:R-:W-:-:S15]  /*55ce0*/  HMMA.16816.F32 R4, R32, R54, R16 ;  /* 0x000000362004723c */ /* 0x004fde0000001810 */
[----:B------:R-:W-:-:S08]  /*55cf0*/  NOP ;  /* 0x0000000000007918 */ /* 0x000fd00000000000 */
[----:B------:R-:W-:Y:S04]  /*55d00*/  STL.64 [R1+0xd70], R4 ;  /* 0x000d700401007387 */ /* 0x000fe80000100a00 */
[----:B------:R4:W-:Y:S04]  /*55d10*/  STL.64 [R1+0xd78], R6 ;  /* 0x000d780601007387 */ /* 0x0009e80000100a00 */
[----:B------:R-:W2:Y:S04]  /*55d20*/  LDL.LU.64 R16, [R1+0x1c10] ;  /* 0x001c100001107983 */ /* 0x000ea80000300a00 */
[----:B------:R-:W2:Y:S01]  /*55d30*/  LDL.LU.64 R18, [R1+0x1c18] ;  /* 0x001c180001127983 */ /* 0x000ea20000300a00 */
[----:B----4-:R-:W-:Y:S03]  /*55d40*/  HMMA.16816.F32 R4, R32, R52, R8 ;  /* 0x000000342004723c */ /* 0x010fe60000001808 */
[----:B------:R-:W4:Y:S04]  /*55d50*/  LDL.LU.64 R8, [R1+0x1c00] ;  /* 0x001c000001087983 */ /* 0x000f280000300a00 */
[----:B------:R-:W4:-:S15]  /*55d60*/  LDL.LU.64 R10, [R1+0x1c08] ;  /* 0x001c0800010a7983 */ /* 0x000f1e0000300a00 */
[----:B------:R-:W-:-:S01]  /*55d70*/  NOP ;  /* 0x0000000000007918 */ /* 0x000fc20000000000 */
[----:B------:R0:W-:Y:S04]  /*55d80*/  STL.64 [R1+0xd60], R4 ;  /* 0x000d600401007387 */ /* 0x0001e80000100a00 */
[----:B------:R1:W-:Y:S04]  /*55d90*/  STL.64 [R1+0xd68], R6 ;  /* 0x000d680601007387 */ /* 0x0003e80000100a00 */
[----:B------:R-:W4:Y:S04]  /*55da0*/  LDL.LU.64 R40, [R1+0x1bf0] ;  /* 0x001bf00001287983 */ /* 0x000f280000300a00 */
[----:B------:R-:W4:Y:S04]  /*55db0*/  LDL.LU.64 R42, [R1+0x1bf8] ;  /* 0x001bf800012a7983 */ /* 0x000f280000300a00 */
[----:B------:R-:W4:Y:S04]  /*55dc0*/  LDL.LU.64 R56, [R1+0x1bc0] ;  /* 0x001bc00001387983 */ /* 0x000f280000300a00 */
[----:B------:R-:W4:Y:S04]  /*55dd0*/  LDL.LU.64 R58, [R1+0x1bc8] ;  /* 0x001bc800013a7983 */ /* 0x000f280000300a00 */
[----:B------:R-:W4:Y:S04]  /*55de0*/  LDL.LU.64 R20, [R1+0x1bb0] ;  /* 0x001bb00001147983 */ /* 0x000f280000300a00 */
[----:B------:R-:W4:Y:S04]  /*55df0*/  LDL.LU.64 R22, [R1+0x1bb8] ;  /* 0x001bb80001167983 */ /* 0x000f280000300a00 */
[----:B0-----:R-:W4:Y:S04]  /*55e00*/  LDL.LU.64 R4, [R1+0x1ba0] ;  /* 0x001ba00001047983 */ /* 0x001f280000300a00 */
[----:B-1----:R-:W4:Y:S04]  /*55e10*/  LDL.LU.64 R6, [R1+0x1ba8] ;  /* 0x001ba80001067983 */ /* 0x002f280000300a00 */
[----:B------:R-:W-:Y:S04]  /*55e20*/  STL.64 [R1+0x3cb0], R54 ;  /* 0x003cb03601007387 */ /* 0x000fe80000100a00 */
[----:B------:R0:W-:Y:S04]  /*55e30*/  STL.64 [R1+0x3ca8], R52 ;  /* 0x003ca83401007387 */ /* 0x0001e80000100a00 */
[----:B0-----:R-:W4:Y:S04]  /*55e40*/  LDL.LU.64 R52, [R1+0x1bd0] ;  /* 0x001bd00001347983 */ /* 0x001f280000300a00 */
[----:B------:R-:W4:Y:S01]  /*55e50*/  LDL.LU.64 R54, [R1+0x1bd8] ;  /* 0x001bd80001367983 */ /* 0x000f220000300a00 */
[----:B---3--:R-:W-:-:S15]  /*55e60*/  HMMA.16816.F32 R44, R32, R50, R44 ;  /* 0x00000032202c723c */ /* 0x008fde000000182c */
[----:B------:R-:W-:-:S08]  /*55e70*/  NOP ;  /* 0x0000000000007918 */ /* 0x000fd00000000000 */
[----:B------:R-:W-:Y:S04]  /*55e80*/  STL.64 [R1+0xd50], R44 ;  /* 0x000d502c01007387 */ /* 0x000fe80000100a00 */
[----:B------:R0:W-:Y:S04]  /*55e90*/  STL.64 [R1+0xd58], R46 ;  /* 0x000d582e01007387 */ /* 0x0001e80000100a00 */
[----:B0-----:R-:W4:Y:S04]  /*55ea0*/  LDL.LU.64 R46, [R1+0x3d40] ;  /* 0x003d4000012e7983 */ /* 0x001f280000300a00 */
[----:B------:R-:W3:Y:S01]  /*55eb0*/  LDL.LU.64 R44, [R1+0x3d38] ;  /* 0x003d3800012c7983 */ /* 0x000ee20000300a00 */
[----:B--2---:R-:W-:-:S15]  /*55ec0*/  HMMA.16816.F32 R16, R32, R48, R16 ;  /* 0x000000302010723c */ /* 0x004fde0000001810 */
[----:B------:R-:W-:-:S08]  /*55ed0*/  NOP ;  /* 0x0000000000007918 */ /* 0x000fd00000000000 */
        /* <DEDUP_REMOVED lines=8> */
[C---:B----4-:R-:W-:Y:S06]  /*55f60*/  HMMA.16816.F32 R8, R32.reuse, R46, R8 ;  /* 0x0000002e2008723c */ /* 0x050fec0000001808 */
[----:B---3--:R-:W-:-:S15]  /*55f70*/  HMMA.16816.F32 R40, R32, R44, R40 ;  /* 0x0000002c2028723c */ /* 0x008fde0000001828 */
[----:B------:R-:W-:-:S02]  /*55f80*/  NOP ;  /* 0x0000000000007918 */ /* 0x000fc40000000000 */
[----:B------:R-:W-:Y:S04]  /*55f90*/  STL.64 [R1+0xd30], R8 ;  /* 0x000d300801007387 */ /* 0x000fe80000100a00 */
[----:B------:R0:W-:Y:S04]  /*55fa0*/  STL.64 [R1+0xd38], R10 ;  /* 0x000d380a01007387 */ /* 0x0001e80000100a00 */
[----:B0-----:R-:W3:Y:S04]  /*55fb0*/  LDL.LU.64 R10, [R1+0x3d30] ;  /* 0x003d3000010a7983 */ /* 0x001ee80000300a00 */
[----:B------:R-:W4:Y:S04]  /*55fc0*/  LDL.LU.64 R8, [R1+0x3d28] ;  /* 0x003d280001087983 */ /* 0x000f280000300a00 */
[----:B------:R-:W-:Y:S04]  /*55fd0*/  STL.64 [R1+0xd20], R40 ;  /* 0x000d202801007387 */ /* 0x000fe80000100a00 */
[----:B------:R0:W-:Y:S04]  /*55fe0*/  STL.64 [R1+0xd28], R42 ;  /* 0x000d282a01007387 */ /* 0x0001e80000100a00 */
[----:B0-----:R-:W2:Y:S04]  /*55ff0*/  LDL.LU.64 R42, [R1+0x3d20] ;  /* 0x003d2000012a7983 */ /* 0x001ea80000300a00 */
[----:B------:R-:W3:Y:S04]  /*56000*/  LDL.LU.64 R40, [R1+0x3d18] ;  /* 0x003d180001287983 */ /* 0x000ee80000300a00 */
[----:B------:R-:W-:Y:S04]  /*56010*/  STL.64 [R1+0x3cc0], R46 ;  /* 0x003cc02e01007387 */ /* 0x000fe80000100a00 */
        /* <DEDUP_REMOVED lines=9> */
[----:B------:R0:W-:Y:S02]  /*560b0*/  STL.64 [R1+0xd08], R46 ;  /* 0x000d082e01007387 */ /* 0x0001e40000100a00 */
[C---:B0-----:R-:W-:Y:S06]  /*560c0*/  HMMA.16816.F32 R44, R32.reuse, R38, R56 ;  /* 0x00000026202c723c */ /* 0x041fec0000001838 */
[C---:B------:R-:W-:Y:S06]  /*560d0*/  HMMA.16816.F32 R40, R32.reuse, R2, R20 ;  /* 0x000000022028723c */ /* 0x040fec0000001814 */
[C---:B----4-:R-:W-:Y:S11]  /*560e0*/  HMMA.16816.F32 R20, R32.reuse, R8, R4 ;  /* 0x000000082014723c */ /* 0x050ff60000001804 */
[----:B------:R-:W-:Y:S04]  /*560f0*/  STL.64 [R1+0xcf0], R44 ;  /* 0x000cf02c01007387 */ /* 0x000fe80000100a00 */
[----:B------:R-:W-:Y:S04]  /*56100*/  STL.64 [R1+0xcf8], R46 ;  /* 0x000cf82e01007387 */ /* 0x000fe80000100a00 */
[----:B------:R-:W2:Y:S04]  /*56110*/  LDL.LU R59, [R1+0xa6c] ;  /* 0x000a6c00013b7983 */ /* 0x000ea80000300800 */
[----:B------:R-:W-:Y:S04]  /*56120*/  STL.64 [R1+0xce0], R40 ;  /* 0x000ce02801007387 */ /* 0x000fe80000100a00 */
[----:B------:R-:W-:Y:S04]  /*56130*/  STL.64 [R1+0xce8], R42 ;  /* 0x000ce82a01007387 */ /* 0x000fe80000100a00 */
[----:B------:R-:W2:Y:S04]  /*56140*/  LDL.LU R4, [R1+0xa68] ;  /* 0x000a680001047983 */ /* 0x000ea80000300800 */
[----:B------:R-:W-:Y:S04]  /*56150*/  STL.64 [R1+0xcd0], R20 ;  /* 0x000cd01401007387 */ /* 0x000fe80000100a00 */
[----:B------:R0:W-:Y:S04]  /*56160*/  STL.64 [R1+0xcd8], R22 ;  /* 0x000cd81601007387 */ /* 0x0001e80000100a00 */
[----:B------:R-:W3:Y:S04]  /*56170*/  LDL.LU R50, [R1+0xa74] ;  /* 0x000a740001327983 */ /* 0x000ee80000300800 */
[----:B------:R-:W3:Y:S01]  /*56180*/  LDL.LU R5, [R1+0xa70] ;  /* 0x000a700001057983 */ /* 0x000ee20000300800 */
[----:B0-----:R-:W-:Y:S03]  /*56190*/  HMMA.16816.F32 R20, R32, R10, R16 ;  /* 0x0000000a2014723c */ /* 0x001fe60000001810 */
[----:B------:R-:W4:Y:S04]  /*561a0*/  LDL.LU.64 R16, [R1+0x1b80] ;  /* 0x001b800001107983 */ /* 0x000f280000300a00 */
[----:B------:R-:W4:-:S15]  /*561b0*/  LDL.LU.64 R18, [R1+0x1b88] ;  /* 0x001b880001127983 */ /* 0x000f1e0000300a00 */
[----:B------:R-:W-:-:S01]  /*561c0*/  NOP ;  /* 0x0000000000007918 */ /* 0x000fc20000000000 */
[----:B------:R0:W-:Y:S04]  /*561d0*/  STL.64 [R1+0xcc0], R20 ;  /* 0x000cc01401007387 */ /* 0x0001e80000100a00 */
[----:B------:R1:W-:Y:S04]  /*561e0*/  STL.64 [R1+0xcc8], R22 ;  /* 0x000cc81601007387 */ /* 0x0003e80000100a00 */
[----:B0-----:R-:W2:Y:S04]  /*561f0*/  LDL.LU.64 R20, [R1+0x1b60] ;  /* 0x001b600001147983 */ /* 0x001ea80000300a00 */
[----:B-1----:R-:W2:Y:S04]  /*56200*/  LDL.LU.64 R22, [R1+0x1b68] ;  /* 0x001b680001167983 */ /* 0x002ea80000300a00 */
[----:B------:R-:W3:Y:S04]  /*56210*/  LDL.LU.64 R52, [R1+0x1b40] ;  /* 0x001b400001347983 */ /* 0x000ee80000300a00 */
[----:B------:R-:W3:Y:S04]  /*56220*/  LDL.LU.64 R54, [R1+0x1b48] ;  /* 0x001b480001367983 */ /* 0x000ee80000300a00 */
[----:B------:R-:W3:Y:S04]  /*56230*/  LDL.LU.64 R44, [R1+0x1b30] ;  /* 0x001b3000012c7983 */ /* 0x000ee80000300a00 */
[----:B------:R-:W3:Y:S04]  /*56240*/  LDL.LU.64 R46, [R1+0x1b38] ;  /* 0x001b3800012e7983 */ /* 0x000ee80000300a00 */
[----:B------:R-:W3:Y:S04]  /*56250*/  LDL.LU.64 R40, [R1+0x1b20] ;  /* 0x001b200001287983 */ /* 0x000ee80000300a00 */
[----:B------:R-:W3:Y:S04]  /*56260*/  LDL.LU.64 R42, [R1+0x1b28] ;  /* 0x001b2800012a7983 */ /* 0x000ee80000300a00 */
[----:B------:R-:W3:Y:S04]  /*56270*/  LDL.LU R51, [R1+0xa7c] ;  /* 0x000a7c0001337983 */ /* 0x000ee80000300800 */
[----:B------:R-:W3:Y:S04]  /*56280*/  LDL.LU R6, [R1+0xa78] ;  /* 0x000a780001067983 */ /* 0x000ee80000300800 */
[----:B------:R-:W3:Y:S04]  /*56290*/  LDL.LU R7, [R1+0xa84] ;  /* 0x000a840001077983 */ /* 0x000ee80000300800 */
[----:B------:R-:W3:Y:S04]  /*562a0*/  LDL.LU R0, [R1+0xa80] ;  /* 0x000a800001007983 */ /* 0x000ee80000300800 */
        /* <DEDUP_REMOVED lines=24> */
[----:B0-----:R-:W3:Y:S04]  /*56430*/  LDL.LU.64 R22, [R1+0x3d00] ;  /* 0x003d000001167983 */ /* 0x001ee80000300a00 */
[----:B------:R-:W2:Y:S01]  /*56440*/  LDL.LU.64 R20, [R1+0x3cf8] ;  /* 0x003cf80001147983 */ /* 0x000ea20000300a00 */
[----:B----4-:R-:W-:-:S15]  /*56450*/  HMMA.16816.F32 R12, R32, R18, R12 ;  /* 0x00000012200c723c */ /* 0x010fde000000180c */
[----:B------:R-:W-:-:S08]  /*56460*/  NOP ;  /* 0x0000000000007918 */ /* 0x000fd00000000000 */
[----:B------:R0:W-:Y:S04]  /*56470*/  STL.64 [R1+0xc80], R12 ;  /* 0x000c800c01007387 */ /* 0x0001e80000100a00 */
[----:B------:R1:W-:Y:S04]  /*56480*/  STL.64 [R1+0xc88], R14 ;  /* 0x000c880e01007387 */ /* 0x0003e80000100a00 */
[----:B0-----:R-:W4:Y:S01]  /*56490*/  LDL.LU.64 R12, [R1+0x1b00] ;  /* 0x001b0000010c7983 */ /* 0x001f220000300a00 */
[----:B--2---:R-:W-:-:S15]  /*564a0*/  HMMA.16816.F32 R52, R32, R20, R52 ;  /* 0x000000142034723c */ /* 0x004fde0000001834 */
[----:B------:R-:W-:-:S08]  /*564b0*/  NOP ;  /* 0x0000000000007918 */ /* 0x000fd00000000000 */
[----:B------:R0:W-:Y:S04]  /*564c0*/  STL.64 [R1+0xc70], R52 ;  /* 0x000c703401007387 */ /* 0x0001e80000100a00 */
[----:B------:R2:W-:Y:S04]  /*564d0*/  STL.64 [R1+0xc78], R54 ;  /* 0x000c783601007387 */ /* 0x0005e80000100a00 */
[----:B-1----:R-:W4:Y:S01]  /*564e0*/  LDL.LU.64 R14, [R1+0x1b08] ;  /* 0x001b0800010e7983 */ /* 0x002f220000300a00 */
[C---:B---3--:R-:W-:Y:S06]  /*564f0*/  HMMA.16816.F32 R44, R32.reuse, R22, R44 ;  /* 0x00000016202c723c */ /* 0x048fec000000182c */
[C---:B------:R-:W-:Y:S06]  /*56500*/  HMMA.16816.F32 R40, R32.reuse, R24, R40 ;  /* 0x000000182028723c */ /* 0x040fec0000001828 */
[----:B------:R-:W-:Y:S01]  /*56510*/  HMMA.16816.F32 R8, R32, R26, R8 ;  /* 0x0000001a2008723c */ /* 0x000fe20000001808 */
[----:B------:R-:W-:-:S10]  /*56520*/  IMAD R4, R4, 0x100, R59 ;  /* 0x0000010004047824 */ /* 0x000fd400078e023b */
[----:B------:R-:W-:Y:S04]  /*56530*/  STL.64 [R1+0xc60], R44 ;  /* 0x000c602c01007387 */ /* 0x000fe80000100a00 */
[----:B------:R-:W-:Y:S04]  /*56540*/  STL.64 [R1+0xc68], R46 ;  /* 0x000c682e01007387 */ /* 0x000fe80000100a00 */
[----:B------:R-:W-:Y:S04]  /*56550*/  STL [R1+0x3c80], R22 ;  /* 0x003c801601007387 */ /* 0x000fe80000100800 */
[----:B------:R-:W-:Y:S04]  /*56560*/  STL [R1+0x3c7c], R23 ;  /* 0x003c7c1701007387 */ /* 0x000fe80000100800 */
[----:B0-----:R-:W3:Y:S04]  /*56570*/  LDL.64 R52, [R1+0x28] ;  /* 0x0000280001347983 */ /* 0x001ee80000100a00 */
[----:B--2---:R-:W2:Y:S04]  /*56580*/  LDL.64 R54, [R1+0x20] ;  /* 0x0000200001367983 */ /* 0x004ea80000100a00 */
[----:B------:R-:W-:Y:S04]  /*56590*/  STL.64 [R1+0xc50], R40 ;  /* 0x000c502801007387 */ /* 0x000fe80000100a00 */
[----:B------:R-:W-:Y:S04]  /*565a0*/  STL.64 [R1+0xc58], R42 ;  /* 0x000c582a01007387 */ /* 0x000fe80000100a00 */
[----:B------:R-:W2:Y:S04]  /*565b0*/  LDL.64 R56, [R1+0x18] ;  /* 0x0000180001387983 */ /* 0x000ea80000100a00 */
[----:B------:R-:W-:Y:S04]  /*565c0*/  STL [R1+0x3c70], R24 ;  /* 0x003c701801007387 */ /* 0x000fe80000100800 */
[----:B------:R-:W-:Y:S04]  /*565d0*/  STL [R1+0x3c6c], R25 ;  /* 0x003c6c1901007387 */ /* 0x000fe80000100800 */
[----:B------:R-:W-:Y:S04]  /*565e0*/  STL [R1+0x3c64], R26 ;  /* 0x003c641a01007387 */ /* 0x000fe80000100800 */
[----:B------:R-:W-:Y:S04]  /*565f0*/  STL [R1+0x3c60], R27 ;  /* 0x003c601b01007387 */ /* 0x000fe80000100800 */
[----:B------:R0:W-:Y:S04]  /*56600*/  STL.64 [R1+0xc40], R8 ;  /* 0x000c400801007387 */ /* 0x0001e80000100a00 */
[----:B------:R1:W-:Y:S04]  /*56610*/  STL.64 [R1+0xc48], R10 ;  /* 0x000c480a01007387 */ /* 0x0003e80000100a00 */
[----:B------:R-:W2:Y:S01]  /*56620*/  LDL.64 R58, [R1+0x10] ;  /* 0x00001000013a7983 */ /* 0x000ea20000100a00 */
[----:B------:R-:W-:-:S02]  /*56630*/  IMAD R5, R5, 0x100, R50 ;  /* 0x0000010005057824 */ /* 0x000fc400078e0232 */
[----:B------:R-:W-:Y:S01]  /*56640*/  IMAD R6, R6, 0x100, R51 ;  /* 0x0000010006067824 */ /* 0x000fe200078e0233 */
[----:B0-----:R-:W3:Y:S04]  /*56650*/  LDL.LU.64 R8, [R1+0x1f50] ;  /* 0x001f500001087983 */ /* 0x001ee80000300a00 */
[----:B-1----:R-:W3:Y:S04]  /*56660*/  LDL.LU.64 R10, [R1+0x1f58] ;  /* 0x001f5800010a7983 */ /* 0x002ee80000300a00 */
[----:B------:R-:W-:Y:S04]  /*56670*/  STL [R1+0x3c68], R28 ;  /* 0x003c681c01007387 */ /* 0x000fe80000100800 */
[----:B------:R-:W-:Y:S01]  /*56680*/  STL [R1+0x3c5c], R29 ;  /* 0x003c5c1d01007387 */ /* 0x000fe20000100800 */
[----:B----4-:R-:W-:-:S15]  /*56690*/  HMMA.16816.F32 R12, R32, R28, R12 ;  /* 0x0000001c200c723c */ /* 0x010fde000000180c */
[----:B------:R-:W-:-:S08]  /*566a0*/  NOP ;  /* 0x0000000000007918 */ /* 0x000fd00000000000 */
        /* <DEDUP_REMOVED lines=10> */
[----:B------:R-:W4:Y:S04]  /*56750*/  LDL.LU.64 R44, [R1+0x1ac0] ;  /* 0x001ac000012c7983 */ /* 0x000f280000300a00 */
[----:B------:R-:W4:Y:S01]  /*56760*/  LDL.LU.64 R46, [R1+0x1ac8] ;  /* 0x001ac800012e7983 */ /* 0x000f220000300a00 */
[----:B---3--:R-:W-:Y:S01]  /*56770*/  HMMA.16816.F32 R8, R32, R30, R8 ;  /* 0x0000001e2008723c */ /* 0x008fe20000001808 */
[----:B------:R-:W-:Y:S01]  /*56780*/  IMAD R7, R0, 0x100, R7 ;  /* 0x0000010000077824 */ /* 0x000fe200078e0207 */
[----:B------:R-:W-:-:S02]  /*56790*/  F2FP.F16.E5M2.UNPACK_B R4, R4 ;  /* 0x00000004ff04723e */ /* 0x000fc400020004ff */
[----:B------:R-:W-:Y:S02]  /*567a0*/  F2FP.F16.E5M2.UNPACK_B R5, R5 ;  /* 0x00000005ff05723e */ /* 0x000fe400020004ff */
[----:B------:R-:W-:Y:S02]  /*567b0*/  F2FP.F16.E5M2.UNPACK_B R6, R6 ;  /* 0x00000006ff06723e */ /* 0x000fe400020004ff */
[----:B------:R-:W-:-:S15]  /*567c0*/  F2FP.F16.E5M2.UNPACK_B R7, R7 ;  /* 0x00000007ff07723e */ /* 0x000fde00020004ff */
[----:B------:R0:W-:Y:S04]  /*567d0*/  STL.64 [R1+0x1080], R8 ;  /* 0x0010800801007387 */ /* 0x0001e80000100a00 */
[----:B------:R1:W-:Y:S04]  /*567e0*/  STL.64 [R1+0x1088], R10 ;  /* 0x0010880a01007387 */ /* 0x0003e80000100a00 */
[----:B0-----:R-:W3:Y:S04]  /*567f0*/  LDL.64 R8, [R1+0x8] ;  /* 0x0000080001087983 */ /* 0x001ee80000100a00 */
[----:B-1----:R-:W3:Y:S04]  /*56800*/  LDL.64 R10, [R1] ;  /* 0x00000000010a7983 */ /* 0x002ee80000100a00 */
[----:B------:R-:W-:Y:S04]  /*56810*/  STL [R1+0x3c74], R30 ;  /* 0x003c741e01007387 */ /* 0x000fe80000100800 */
[----:B------:R0:W-:Y:S02]  /*56820*/  STL [R1+0x3c58], R31 ;  /* 0x003c581f01007387 */ /* 0x0001e40000100800 */
[----:B0-----:R-:W-:-:S02]  /*56830*/  IMAD.MOV.U32 R31, RZ, RZ, R52 ;  /* 0x000000ffff1f7224 */ /* 0x001fc400078e0034 */
[----:B--2---:R-:W-:Y:S01]  /*56840*/  IMAD.MOV.U32 R28, RZ, RZ, R56 ;  /* 0x000000ffff1c7224 */ /* 0x004fe200078e0038 */
[C---:B----4-:R-:W-:Y:S06]  /*56850*/  HMMA.16816.F32 R48, R32.reuse, R36, R48 ;  /* 0x000000242030723c */ /* 0x050fec0000001830 */
[----:B------:R-:W-:-:S15]  /*56860*/  HMMA.16816.F32 R32, R32, R52, R40 ;  /* 0x000000342020723c */ /* 0x000fde0000001828 */
[----:B------:R-:W-:-:S02]  /*56870*/  NOP ;  /* 0x0000000000007918 */ /* 0x000fc40000000000 */
[----:B------:R-:W-:Y:S04]  /*56880*/  STL.64 [R1+0x1070], R48 ;  /* 0x0010703001007387 */ /* 0x000fe80000100a00 */
[----:B------:R-:W-:Y:S04]  /*56890*/  STL.64 [R1+0x1078], R50 ;  /* 0x0010783201007387 */ /* 0x000fe80000100a00 */
[----:B------:R-:W-:Y:S04]  /*568a0*/  STL.64 [R1+0xc20], R32 ;  /* 0x000c202001007387 */ /* 0x000fe80000100a00 */
[----:B------:R0:W-:Y:S02]  /*568b0*/  STL.64 [R1+0xc28], R34 ;  /* 0x000c282201007387 */ /* 0x0001e40000100a00 */
[C---:B0-----:R-:W-:Y:S06]  /*568c0*/  HMMA.16816.F32 R32, R4.reuse, R54, R24 ;  /* 0x000000360420723c */ /* 0x041fec0000001818 */
[----:B------:R-:W-:Y:S01]  /*568d0*/  HMMA.16816.F32 R12, R4, R56, R12 ;  /* 0x00000038040c723c */ /* 0x000fe2000000180c */
[----:B------:R-:W-:-:S15]  /*568e0*/  STL [R1+0x3c78], R31 ;  /* 0x003c781f01007387 */ /* 0x000fde0000100800 */
[----:B------:R-:W-:-:S01]  /*568f0*/  NOP ;  /* 0x0000000000007918 */ /* 0x000fc20000000000 */
[----:B------:R-:W-:Y:S04]  /*56900*/  STL.64 [R1+0xc10], R32 ;  /* 0x000c102001007387 */ /* 0x000fe80000100a00 */
[----:B------:R0:W-:Y:S02]  /*56910*/  STL.64 [R1+0xc18], R34 ;  /* 0x000c182201007387 */ /* 0x0001e40000100a00 */
[----:B0-----:R-:W-:Y:S02]  /*56920*/  HMMA.16816.F32 R32, R4, R58, R44 ;  /* 0x0000003a0420723c */ /* 0x001fe4000000182c */
[----:B------:R0:W-:Y:S04]  /*56930*/  STL.64 [R1+0xc00], R12 ;  /* 0x000c000c01007387 */ /* 0x0001e80000100a00 */
[----:B------:R1:W-:Y:S01]  /*56940*/  STL.64 [R1+0xc08], R14 ;  /* 0x000c080e01007387 */ /* 0x0003e20000100a00 */
[----:B------:R-:W-:-:S03]  /*56950*/  IMAD.MOV.U32 R26, RZ, RZ, R57 ;  /* 0x000000ffff1a7224 */ /* 0x000fc600078e0039 */
[----:B0-----:R-:W2:Y:S04]  /*56960*/  LDL.LU.64 R12, [R1+0x1ab0] ;  /* 0x001ab000010c7983 */ /* 0x001ea80000300a00 */
[----:B-1----:R-:W2:Y:S04]  /*56970*/  LDL.LU.64 R14, [R1+0x1ab8] ;  /* 0x001ab800010e7983 */ /* 0x002ea80000300a00 */
[----:B------:R-:W4:Y:S04]  /*56980*/  LDL.LU.64 R40, [R1+0x1aa0] ;  /* 0x001aa00001287983 */ /* 0x000f280000300a00 */
[----:B------:R-:W4:Y:S01]  /*56990*/  LDL.LU.64 R42, [R1+0x1aa8] ;  /* 0x001aa800012a7983 */ /* 0x000f220000300a00 */
[----:B------:R-:W-:-:S02]  /*569a0*/  IMAD.MOV.U32 R24, RZ, RZ, R58 ;  /* 0x000000ffff187224 */ /* 0x000fc400078e003a */
[----:B------:R-:W-:Y:S01]  /*569b0*/  IMAD.MOV.U32 R25, RZ, RZ, R59 ;  /* 0x000000ffff197224 */ /* 0x000fe200078e003b */
[----:B------:R0:W-:Y:S04]  /*569c0*/  STL.64 [R1+0xbf0], R32 ;  /* 0x000bf02001007387 */ /* 0x0001e80000100a00 */
[----:B------:R1:W-:Y:S04]  /*569d0*/  STL.64 [R1+0xbf8], R34 ;  /* 0x000bf82201007387 */ /* 0x0003e80000100a00 */
[----:B------:R-:W4:Y:S04]  /*569e0*/  LDL.LU.64 R56, [R1+0x1a90] ;  /* 0x001a900001387983 */ /* 0x000f280000300a00 */
[----:B------:R-:W4:Y:S04]  /*569f0*/  LDL.LU.64 R58, [R1+0x1a98] ;  /* 0x001a9800013a7983 */ /* 0x000f280000300a00 */
[----:B------:R-:W4:Y:S01]  /*56a00*/  LDL.LU.64 R44, [R1+0x1a80] ;  /* 0x001a8000012c7983 */ /* 0x000f220000300a00 */
[----:B------:R-:W-:-:S03]  /*56a10*/  IMAD.MOV.U32 R0, RZ, RZ, R53 ;  /* 0x000000ffff007224 */ /* 0x000fc600078e0035 */
[----:B------:R-:W4:Y:S01]  /*56a20*/  LDL.LU.64 R46, [R1+0x1a88] ;  /* 0x001a8800012e7983 */ /* 0x000f220000300a00 */
[----:B------:R-:W-:Y:S02]  /*56a30*/  IMAD.MOV.U32 R27, RZ, RZ, R54 ;  /* 0x000000ffff1b7224 */ /* 0x000fe400078e0036 */
[----:B------:R-:W-:Y:S01]  /*56a40*/  IMAD.MOV.U32 R29, RZ, RZ, R55 ;  /* 0x000000ffff1d7224 */ /* 0x000fe200078e0037 */
[----:B------:R-:W4:Y:S04]  /*56a50*/  LDL.LU.64 R52, [R1+0x1a70] ;  /* 0x001a700001347983 */ /* 0x000f280000300a00 */
[----:B------:R-:W4:Y:S04]  /*56a60*/  LDL.LU.64 R54, [R1+0x1a78] ;  /* 0x001a780001367983 */ /* 0x000f280000300a00 */
[----:B------:R-:W4:Y:S04]  /*56a70*/  LDL.LU.64 R48, [R1+0x1a60] ;  /* 0x001a600001307983 */ /* 0x000f280000300a00 */
[----:B------:R-:W4:Y:S04]  /*56a80*/  LDL.LU.64 R50, [R1+0x1a68] ;  /* 0x001a680001327983 */ /* 0x000f280000300a00 */
[----:B0-----:R-:W4:Y:S04]  /*56a90*/  LDL.LU.64 R32, [R1+0x1a50] ;  /* 0x001a500001207983 */ /* 0x001f280000300a00 */
[----:B-1----:R-:W4:Y:S01]  /*56aa0*/  LDL.LU.64 R34, [R1+0x1a58] ;  /* 0x001a580001227983 */ /* 0x002f220000300a00 */
[----:B---3--:R-:W-:-:S02]  /*56ab0*/  IMAD.MOV.U32 R31, RZ, RZ, R8 ;  /* 0x000000ffff1f7224 */ /* 0x008fc400078e0008 */
[----:B------:R-:W-:Y:S02]  /*56ac0*/  IMAD.MOV.U32 R30, RZ, RZ, R9 ;  /* 0x000000ffff1e7224 */ /* 0x000fe400078e0009 */
[----:B------:R-:W-:Y:S02]  /*56ad0*/  IMAD.MOV.U32 R22, RZ, RZ, R10 ;  /* 0x000000ffff167224 */ /* 0x000fe400078e000a */
[----:B------:R-:W-:Y:S01]  /*56ae0*/  IMAD.MOV.U32 R23, RZ, RZ, R11 ;  /* 0x000000ffff177224 */ /* 0x000fe200078e000b */
[C---:B--2---:R-:W-:Y:S06]  /*56af0*/  HMMA.16816.F32 R12, R4.reuse, R8, R12 ;  /* 0x00000008040c723c */ /* 0x044fec000000180c */
[C---:B----4-:R-:W-:Y:S06]  /*56b00*/  HMMA.16816.F32 R40, R4.reuse, R10, R40 ;  /* 0x0000000a0428723c */ /* 0x050fec0000001828 */
[C---:B------:R-:W-:Y:S11]  /*56b10*/  HMMA.16816.F32 R56, R4.reuse, R60, R56 ;  /* 0x0000003c0438723c */ /* 0x040ff60000001838 */
[----:B------:R-:W-:Y:S04]  /*56b20*/  STL.64 [R1+0xbe0], R12 ;  /* 0x000be00c01007387 */ /* 0x000fe80000100a00 */
[----:B------:R0:W-:Y:S04]  /*56b30*/  STL.64 [R1+0xbe8], R14 ;  /* 0x000be80e01007387 */ /* 0x0001e80000100a00 */
[----:B0-----:R-:W2:Y:S04]  /*56b40*/  LDL.LU.64 R14, [R1+0x3cf0] ;  /* 0x003cf000010e7983 */ /* 0x001ea80000300a00 */
[----:B------:R-:W3:Y:S04]  /*56b50*/  LDL.LU.64 R12, [R1+0x3ce8] ;  /* 0x003ce800010c7983 */ /* 0x000ee80000300a00 */
[----:B------:R-:W-:Y:S04]  /*56b60*/  STL.64 [R1+0xbd0], R40 ;  /* 0x000bd02801007387 */ /* 0x000fe80000100a00 */
[----:B------:R0:W-:Y:S04]  /*56b70*/  STL.64 [R1+0xbd8], R42 ;  /* 0x000bd82a01007387 */ /* 0x0001e80000100a00 */
[----:B0-----:R-:W4:Y:S04]  /*56b80*/  LDL.LU.64 R42, [R1+0x3ce0] ;  /* 0x003ce000012a7983 */ /* 0x001f280000300a00 */
[----:B------:R-:W2:Y:S04]  /*56b90*/  LDL.LU.64 R40, [R1+0x3cd8] ;  /* 0x003cd80001287983 */ /* 0x000ea80000300a00 */
[----:B------:R-:W3:Y:S04]  /*56ba0*/  LDL.LU.64 R8, [R1+0x1a30] ;  /* 0x001a300001087983 */ /* 0x000ee80000300a00 */
[----:B------:R-:W3:Y:S04]  /*56bb0*/  LDL.LU.64 R10, [R1+0x1a38] ;  /* 0x001a3800010a7983 */ /* 0x000ee80000300a00 */
[----:B------:R-:W-:Y:S04]  /*56bc0*/  STL.64 [R1+0xbc0], R56 ;  /* 0x000bc03801007387 */ /* 0x000fe80000100a00 */
[----:B------:R0:W-:Y:S04]  /*56bd0*/  STL.64 [R1+0xbc8], R58 ;  /* 0x000bc83a01007387 */ /* 0x0001e80000100a00 */
[----:B0-----:R-:W4:Y:S04]  /*56be0*/  LDL.LU.64 R58, [R1+0x3cd0] ;  /* 0x003cd000013a7983 */ /* 0x001f280000300a00 */
[----:B------:R-:W2:Y:S01]  /*56bf0*/  LDL.LU.64 R56, [R1+0x3cc8] ;  /* 0x003cc80001387983 */ /* 0x000ea20000300a00 */
[C---:B----4-:R-:W-:Y:S06]  /*56c00*/  HMMA.16816.F32 R44, R4.reuse, R58, R44 ;  /* 0x0000003a042c723c */ /* 0x050fec000000182c */
[----:B--2---:R-:W-:-:S15]  /*56c10*/  HMMA.16816.F32 R52, R4, R56, R52 ;  /* 0x000000380434723c */ /* 0x004fde0000001834 */
[----:B------:R-:W-:-:S02]  /*56c20*/  NOP ;  /* 0x0000000000007918 */ /* 0x000fc40000000000 */
[----:B------:R-:W-:Y:S04]  /*56c30*/  STL.64 [R1+0xbb0], R44 ;  /* 0x000bb02c01007387 */ /* 0x000fe80000100a00 */
[----:B------:R0:W-:Y:S04]  /*56c40*/  STL.64 [R1+0xbb8], R46 ;  /* 0x000bb82e01007387 */ /* 0x0001e80000100a00 */
[----:B0-----:R-:W2:Y:S04]  /*56c50*/  LDL.LU.64 R46, [R1+0x3cc0] ;  /* 0x003cc000012e7983 */ /* 0x001ea80000300a00 */
[----:B------:R-:W4:Y:S04]  /*56c60*/  LDL.LU.64 R44, [R1+0x3cb8] ;  /* 0x003cb800012c7983 */ /* 0x000f280000300a00 */
[----:B------:R-:W-:Y:S04]  /*56c70*/  STL.64 [R1+0xba0], R52 ;  /* 0x000ba03401007387 */ /* 0x000fe80000100a00 */
[----:B------:R0:W-:Y:S04]  /*56c80*/  STL.64 [R1+0xba8], R54 ;  /* 0x000ba83601007387 */ /* 0x0001e80000100a00 */
[----:B0-----:R-:W3:Y:S04]  /*56c90*/  LDL.LU.64 R54, [R1+0x3cb0] ;  /* 0x003cb00001367983 */ /* 0x001ee80000300a00 */
[----:B------:R-:W2:Y:S04]  /*56ca0*/  LDL.LU.64 R52, [R1+0x3ca8] ;  /* 0x003ca80001347983 */ /* 0x000ea80000300a00 */
[----:B------:R-:W-:Y:S04]  /*56cb0*/  STL.64 [R1+0x3c38], R58 ;  /* 0x003c383a01007387 */ /* 0x000fe80000100a00 */
[----:B------:R0:W-:Y:S04]  /*56cc0*/  STL.64 [R1+0x3c30], R56 ;  /* 0x003c303801007387 */ /* 0x0001e80000100a00 */
[----:B0-----:R-:W4:Y:S04]  /*56cd0*/  LDL.LU.64 R56, [R1+0x1a20] ;  /* 0x001a200001387983 */ /* 0x001f280000300a00 */
[----:B------:R-:W4:Y:S01]  /*56ce0*/  LDL.LU.64 R58, [R1+0x1a28] ;  /* 0x001a2800013a7983 */ /* 0x000f220000300a00 */
[C---:B---3--:R-:W-:Y:S06]  /*56cf0*/  HMMA.16816.F32 R48, R4.reuse, R54, R48 ;  /* 0x000000360430723c */ /* 0x048fec0000001830 */
[----:B--2---:R-:W-:-:S15]  /*56d00*/  HMMA.16816.F32 R32, R4, R52, R32 ;  /* 0x000000340420723c */ /* 0x004fde0000001820 */
[----:B------:R-:W-:-:S02]  /*56d10*/  NOP ;  /* 0x0000000000007918 */ /* 0x000fc40000000000 */
[----:B------:R-:W-:Y:S04]  /*56d20*/  STL.64 [R1+0xb90], R48 ;  /* 0x000b903001007387 */ /* 0x000fe80000100a00 */
[----:B------:R0:W-:Y:S04]  /*56d30*/  STL.64 [R1+0xb98], R50 ;  /* 0x000b983201007387 */ /* 0x0001e80000100a00 */
[----:B0-----:R-:W2:Y:S04]  /*56d40*/  LDL.LU.64 R50, [R1+0x3ca0] ;  /* 0x003ca00001327983 */ /* 0x001ea80000300a00 */
[----:B------:R-:W3:Y:S04]  /*56d50*/  LDL.LU.64 R48, [R1+0x3c98] ;  /* 0x003c980001307983 */ /* 0x000ee80000300a00 */
[----:B------:R0:W-:Y:S04]  /*56d60*/  STL.64 [R1+0xb80], R32 ;  /* 0x000b802001007387 */ /* 0x0001e80000100a00 */
[----:B------:R1:W-:Y:S04]  /*56d70*/  STL.64 [R1+0xb88], R34 ;  /* 0x000b882201007387 */ /* 0x0003e80000100a00 */
[----:B0-----:R-:W4:Y:S04]  /*56d80*/  LDL.LU.64 R32, [R1+0x1a00] ;  /* 0x001a000001207983 */ /* 0x001f280000300a00 */
[----:B-1----:R-:W4:Y:S04]  /*56d90*/  LDL.LU.64 R34, [R1+0x1a08] ;  /* 0x001a080001227983 */ /* 0x002f280000300a00 */
[----:B------:R-:W-:Y:S04]  /*56da0*/  STL.64 [R1+0x3c18], R54 ;  /* 0x003c183601007387 */ /* 0x000fe80000100a00 */
[----:B------:R0:W-:Y:S04]  /*56db0*/  STL.64 [R1+0x3c10], R52 ;  /* 0x003c103401007387 */ /* 0x0001e80000100a00 */
[----:B0-----:R-:W2:Y:S04]  /*56dc0*/  LDL.LU.64 R52, [R1+0x1a40] ;  /* 0x001a400001347983 */ /* 0x001ea80000300a00 */
[----:B------:R-:W2:Y:S02]  /*56dd0*/  LDL.LU.64 R54, [R1+0x1a48] ;  /* 0x001a480001367983 */ /* 0x000ea40000300a00 */
[----:B--2---:R-:W-:-:S15]  /*56de0*/  HMMA.16816.F32 R52, R4, R50, R52 ;  /* 0x000000320434723c */ /* 0x004fde0000001834 */
[----:B------:R-:W-:-:S08]  /*56df0*/  NOP ;  /* 0x0000000000007918 */ /* 0x000fd00000000000 */
[----:B------:R-:W-:Y:S04]  /*56e00*/  STL.64 [R1+0xb70], R52 ;  /* 0x000b703401007387 */ /* 0x000fe80000100a00 */
[----:B------:R3:W-:Y:S02]  /*56e10*/  STL.64 [R1+0xb78], R54 ;  /* 0x000b783601007387 */ /* 0x0007e40000100a00 */
[----:B---3--:R-:W-:Y:S02]  /*56e20*/  HMMA.16816.F32 R52, R4, R48, R8 ;  /* 0x000000300434723c */ /* 0x008fe40000001808 */
[----:B------:R-:W2:Y:S04]  /*56e30*/  LDL.LU.64 R8, [R1+0x19f0] ;  /* 0x0019f00001087983 */ /* 0x000ea80000300a00 */
[----:B------:R-:W2:-:S15]  /*56e40*/  LDL.LU.64 R10, [R1+0x19f8] ;  /* 0x0019f800010a7983 */ /* 0x000e9e0000300a00 */
[----:B------:R-:W-:-:S02]  /*56e50*/  NOP ;  /* 0x0000000000007918 */ /* 0x000fc40000000000 */
[----:B------:R-:W-:Y:S04]  /*56e60*/  STL.64 [R1+0xb60], R52 ;  /* 0x000b603401007387 */ /* 0x000fe80000100a00 */
[----:B------:R-:W-:Y:S04]  /*56e70*/  STL.64 [R1+0xb68], R54 ;  /* 0x000b683601007387 */ /* 0x000fe80000100a00 */
[----:B------:R-:W-:Y:S04]  /*56e80*/  STL.64 [R1+0x3bf8], R50 ;  /* 0x003bf83201007387 */ /* 0x000fe80000100a00 */
[----:B------:R0:W-:Y:S04]  /*56e90*/  STL.64 [R1+0x3bf0], R48 ;  /* 0x003bf03001007387 */ /* 0x0001e80000100a00 */
[----:B0-----:R-:W3:Y:S04]  /*56ea0*/  LDL.LU.64 R48, [R1+0x1a10] ;  /* 0x001a100001307983 */ /* 0x001ee80000300a00 */
[----:B------:R-:W3:Y:S01]  /*56eb0*/  LDL.LU.64 R50, [R1+0x1a18] ;  /* 0x001a180001327983 */ /* 0x000ee20000300a00 */
[C---:B----4-:R-:W-:Y:S06]  /*56ec0*/  HMMA.16816.F32 R52, R4.reuse, R46, R56 ;  /* 0x0000002e0434723c */ /* 0x050fec0000001838 */
[----:B------:R-:W-:Y:S01]  /*56ed0*/  HMMA.16816.F32 R32, R4, R42, R32 ;  /* 0x0000002a0420723c */ /* 0x000fe20000001820 */
[----:B------:R-:W4:Y:S04]  /*56ee0*/  LDL.LU.64 R56, [R1+0x19c0] ;  /* 0x0019c00001387983 */ /* 0x000f280000300a00 */
[----:B------:R-:W4:-:S12]  /*56ef0*/  LDL.LU.64 R58, [R1+0x19c8] ;  /* 0x0019c800013a7983 */ /* 0x000f180000300a00 */
[----:B------:R0:W-:Y:S04]  /*56f00*/  STL.64 [R1+0xb50], R52 ;  /* 0x000b503401007387 */ /* 0x0001e80000100a00 */
[----:B------:R1:W-:Y:S04]  /*56f10*/  STL.64 [R1+0xb58], R54 ;  /* 0x000b583601007387 */ /* 0x0003e80000100a00 */
[----:B0-----:R-:W4:Y:S04]  /*56f20*/  LDL.LU.64 R52, [R1+0x19b0] ;  /* 0x0019b00001347983 */ /* 0x001f280000300a00 */
[----:B-1----:R-:W4:Y:S04]  /*56f30*/  LDL.LU.64 R54, [R1+0x19b8] ;  /* 0x0019b80001367983 */ /* 0x002f280000300a00 */
[----:B------:R-:W-:Y:S04]  /*56f40*/  STL.64 [R1+0x3bd8], R46 ;  /* 0x003bd82e01007387 */ /* 0x000fe80000100a00 */
[----:B------:R0:W-:Y:S01]  /*56f50*/  STL.64 [R1+0x3bd0], R44 ;  /* 0x003bd02c01007387 */ /* 0x0001e20000100a00 */
[C---:B--2---:R-:W-:Y:S06]  /*56f60*/  HMMA.16816.F32 R8, R4.reuse, R40, R8 ;  /* 0x000000280408723c */ /* 0x044fec0000001808 */
[----:B---3--:R-:W-:-:S15]  /*56f70*/  HMMA.16816.F32 R48, R4, R44, R48 ;  /* 0x0000002c0430723c */ /* 0x008fde0000001830 */
[----:B------:R-:W-:-:S08]  /*56f80*/  NOP ;  /* 0x0000000000007918 */ /* 0x000fd00000000000 */
[----:B------:R1:W-:Y:S04]  /*56f90*/  STL.64 [R1+0xb40], R48 ;  /* 0x000b403001007387 */ /* 0x0003e80000100a00 */
[----:B------:R2:W-:Y:S04]  /*56fa0*/  STL.64 [R1+0xb48], R50 ;  /* 0x000b483201007387 */ /* 0x0005e80000100a00 */
[----:B0-----:R-:W3:Y:S04]  /*56fb0*/  LDL.LU.64 R44, [R1+0x19d0] ;  /* 0x0019d000012c7983 */ /* 0x001ee80000300a00 */
[----:B------:R-:W3:Y:S04]  /*56fc0*/  LDL.LU.64 R46, [R1+0x19d8] ;  /* 0x0019d800012e7983 */ /* 0x000ee80000300a00 */
[----:B-1----:R-:W4:Y:S04]  /*56fd0*/  LDL.LU.64 R48, [R1+0x19a0] ;  /* 0x0019a00001307983 */ /* 0x002f280000300a00 */
[----:B--2---:R-:W2:Y:S04]  /*56fe0*/  LDL.LU.64 R50, [R1+0x19a8] ;  /* 0x0019a80001327983 */ /* 0x004ea80000300a00 */
[----:B------:R0:W-:Y:S04]  /*56ff0*/  STL.64 [R1+0xb30], R32 ;  /* 0x000b302001007387 */ /* 0x0001e80000100a00 */
[----:B------:R1:W-:Y:S04]  /*57000*/  STL.64 [R1+0xb38], R34 ;  /* 0x000b382201007387 */ /* 0x0003e80000100a00 */
[----:B0-----:R-:W2:Y:S04]  /*57010*/  LDL.LU.64 R32, [R1+0x1990] ;  /* 0x0019900001207983 */ /* 0x001ea80000300a00 */
[----:B-1----:R-:W2:Y:S04]  /*57020*/  LDL.LU.64 R34, [R1+0x1998] ;  /* 0x0019980001227983 */ /* 0x002ea80000300a00 */
[----:B------:R-:W-:Y:S04]  /*57030*/  STL.64 [R1+0xb20], R8 ;  /* 0x000b200801007387 */ /* 0x000fe80000100a00 */
[----:B------:R0:W-:Y:S04]  /*57040*/  STL.64 [R1+0xb28], R10 ;  /* 0x000b280a01007387 */ /* 0x0001e80000100a00 */
[----:B0-----:R-:W4:Y:S04]  /*57050*/  LDL.LU.64 R10, [R1+0x3c90] ;  /* 0x003c9000010a7983 */ /* 0x001f280000300a00 */
[----:B------:R-:W2:Y:S04]  /*57060*/  LDL.LU.64 R8, [R1+0x3c88] ;  /* 0x003c880001087983 */ /* 0x000ea80000300a00 */
[----:B------:R-:W-:Y:S04]  /*57070*/  STL.64 [R1+0x3bb8], R42 ;  /* 0x003bb82a01007387 */ /* 0x000fe80000100a00 */
[----:B------:R0:W-:Y:S04]  /*57080*/  STL.64 [R1+0x3bb0], R40 ;  /* 0x003bb02801007387 */ /* 0x0001e80000100a00 */
[----:B0-----:R-:W4:Y:S04]  /*57090*/  LDL.LU.64 R40, [R1+0x19e0] ;  /* 0x0019e00001287983 */ /* 0x001f280000300a00 */
[----:B------:R-:W4:Y:S04]  /*570a0*/  LDL.LU.64 R42, [R1+0x19e8] ;  /* 0x0019e800012a7983 */ /* 0x000f280000300a00 */
[----:B------:R-:W-:Y:S04]  /*570b0*/  STL.64 [R1+0x3c48], R38 ;  /* 0x003c482601007387 */ /* 0x000fe80000100a00 */
[----:B------:R0:W-:Y:S01]  /*570c0*/  STL.64 [R1+0x3c40], R36 ;  /* 0x003c402401007387 */ /* 0x0001e20000100a00 */
[C---:B---3--:R-:W-:Y:S06]  /*570d0*/  HMMA.16816.F32 R44, R4.reuse, R2, R44 ;  /* 0x00000002042c723c */ /* 0x048fec000000182c */
[C---:B----4-:R-:W-:Y:S06]  /*570e0*/  HMMA.16816.F32 R40, R4.reuse, R38, R40 ;  /* 0x000000260428723c */ /* 0x050fec0000001828 */
[----:B0-----:R-:W-:-:S15]  /*570f0*/  HMMA.16816.F32 R36, R4, R10, R52 ;  /* 0x0000000a0424723c */ /* 0x001fde0000001834 */
[----:B------:R-:W-:-:S02]  /*57100*/  NOP ;  /* 0x0000000000007918 */ /* 0x000fc40000000000 */
[----:B------:R-:W-:Y:S04]  /*57110*/  STL.64 [R1+0xb10], R40 ;  /* 0x000b102801007387 */ /* 0x000fe80000100a00 */
[----:B------:R2:W-:Y:S02]  /*57120*/  STL.64 [R1+0xb18], R42 ;  /* 0x000b182a01007387 */ /* 0x0005e40000100a00 */
[----:B--2---:R-:W-:Y:S02]  /*57130*/  HMMA.16816.F32 R40, R4, R8, R56 ;  /* 0x000000080428723c */ /* 0x004fe40000001838 */
[----:B------:R0:W-:Y:S04]  /*57140*/  STL.64 [R1+0xb00], R44 ;  /* 0x000b002c01007387 */ /* 0x0001e80000100a00 */
[----:B------:R1:W-:Y:S04]  /*57150*/  STL.64 [R1+0xb08], R46 ;  /* 0x000b082e01007387 */ /* 0x0003e80000100a00 */
[----:B0-----:R-:W2:-:S13]  /*57160*/  LDL.LU.64 R44, [R1+0x1980] ;  /* 0x00198000012c7983 */ /* 0x001e9a0000300a00 */
[----:B------:R-:W-:Y:S04]  /*57170*/  STL.64 [R1+0xaf0], R40 ;  /* 0x000af02801007387 */ /* 0x000fe80000100a00 */
[----:B------:R-:W-:Y:S04]  /*57180*/  STL.64 [R1+0xaf8], R42 ;  /* 0x000af82a01007387 */ /* 0x000fe80000100a00 */
[----:B-1----:R-:W2:Y:S04]  /*57190*/  LDL.LU.64 R46, [R1+0x1988] ;  /* 0x00198800012e7983 */ /* 0x002ea80000300a00 */
[----:B------:R0:W-:Y:S04]  /*571a0*/  STL.64 [R1+0xae0], R36 ;  /* 0x000ae02401007387 */ /* 0x0001e80000100a00 */
[----:B------:R1:W-:Y:S04]  /*571b0*/  STL.64 [R1+0xae8], R38 ;  /* 0x000ae82601007387 */ /* 0x0003e80000100a00 */
[----:B0-----:R-:W3:Y:S04]  /*571c0*/  LDL.LU.64 R36, [R1+0x1970] ;  /* 0x0019700001247983 */ /* 0x001ee80000300a00 */
[----:B-1----:R-:W3:Y:S01]  /*571d0*/  LDL.LU.64 R38, [R1+0x1978] ;  /* 0x0019780001267983 */ /* 0x002ee20000300a00 */
[C---:B------:R-:W-:Y:S03]  /*571e0*/  HMMA.16816.F32 R48, R4.reuse, R12, R48 ;  /* 0x0000000c0430723c */ /* 0x040fe60000001830 */
[----:B------:R-:W-:Y:S04]  /*571f0*/  STL.64 [R1+0x3b78], R10 ;  /* 0x003b780a01007387 */ /* 0x000fe80000100a00 */
[----:B------:R0:W-:Y:S04]  /*57200*/  STL.64 [R1+0x3b70], R8 ;  /* 0x003b700801007387 */ /* 0x0001e80000100a00 */
[----:B------:R-:W4:Y:S01]  /*57210*/  LDL.LU.64 R40, [R1+0x1960] ;  /* 0x0019600001287983 */ /* 0x000f220000300a00 */
[----:B0-----:R-:W-:Y:S11]  /*57220*/  HMMA.16816.F32 R8, R4, R14, R32 ;  /* 0x0000000e0408723c */ /* 0x001ff60000001820 */
[----:B------:R-:W-:Y:S04]  /*57230*/  STL.64 [R1+0xad0], R48 ;  /* 0x000ad03001007387 */ /* 0x000fe80000100a00 */
[----:B------:R-:W-:Y:S04]  /*57240*/  STL.64 [R1+0xad8], R50 ;  /* 0x000ad83201007387 */ /* 0x000fe80000100a00 */
[----:B------:R-:W4:Y:S04]  /*57250*/  LDL.LU.64 R42, [R1+0x1968] ;  /* 0x00196800012a7983 */ /* 0x000f280000300a00 */
[----:B------:R0:W-:Y:S04]  /*57260*/  STL.64 [R1+0xac0], R8 ;  /* 0x000ac00801007387 */ /* 0x0001e80000100a00 */
[----:B------:R1:W-:Y:S04]  /*57270*/  STL.64 [R1+0xac8], R10 ;  /* 0x000ac80a01007387 */ /* 0x0003e80000100a00 */
[----:B0-----:R-:W4:Y:S04]  /*57280*/  LDL.LU.64 R8, [R1+0x1950] ;  /* 0x0019500001087983 */ /* 0x001f280000300a00 */
[----:B-1----:R-:W4:Y:S04]  /*57290*/  LDL.LU.64 R10, [R1+0x1958] ;  /* 0x00195800010a7983 */ /* 0x002f280000300a00 */
[----:B------:R-:W4:Y:S04]  /*572a0*/  LDL.LU R57, [R1+0x1044] ;  /* 0x0010440001397983 */ /* 0x000f280000300800 */
[----:B------:R-:W4:Y:S04]  /*572b0*/  LDL.LU R32, [R1+0x1040] ;  /* 0x0010400001207983 */ /* 0x000f280000300800 */
[----:B------:R-:W4:Y:S04]  /*572c0*/  LDL.LU R58, [R1+0x104c] ;  /* 0x00104c00013a7983 */ /* 0x000f280000300800 */
[----:B------:R-:W4:Y:S04]  /*572d0*/  LDL.LU R33, [R1+0x1048] ;  /* 0x0010480001217983 */ /* 0x000f280000300800 */
[----:B------:R-:W4:Y:S04]  /*572e0*/  LDL.LU R59, [R1+0x1054] ;  /* 0x00105400013b7983 */ /* 0x000f280000300800 */
[----:B------:R-:W4:Y:S04]  /*572f0*/  LDL.LU R34, [R1+0x1050] ;  /* 0x0010500001227983 */ /* 0x000f280000300800 */
[----:B------:R-:W4:Y:S04]  /*57300*/  LDL.LU R35, [R1+0x105c] ;  /* 0x00105c0001237983 */ /* 0x000f280000300800 */
[----:B------:R-:W-:Y:S04]  /*57310*/  STL.64 [R1+0x3b58], R14 ;  /* 0x003b580e01007387 */ /* 0x000fe80000100a00 */
[----:B------:R3:W-:Y:S01]  /*57320*/  STL.64 [R1+0x3b50], R12 ;  /* 0x003b500c01007387 */ /* 0x0007e20000100a00 */
[----:B------:R-:W-:-:S02]  /*57330*/  IMAD.MOV.U32 R54, RZ, RZ, R22 ;  /* 0x000000ffff367224 */ /* 0x000fc400078e0016 */
[----:B------:R-:W-:Y:S01]  /*57340*/  IMAD.MOV.U32 R55, RZ, RZ, R23 ;  /* 0x000000ffff377224 */ /* 0x000fe200078e0017 */
[C---:B--2---:R-:W-:Y:S06]  /*57350*/  HMMA.16816.F32 R44, R4.reuse, R16, R44 ;  /* 0x00000010042c723c */ /* 0x044fec000000182c */
[----:B---3--:R-:W-:-:S15]  /*57360*/  HMMA.16816.F32 R12, R4, R18, R36 ;  /* 0x00000012040c723c */ /* 0x008fde0000001824 */
[----:B------:R-:W-:-:S02]  /*57370*/  NOP ;  /* 0x0000000000007918 */ /* 0x000fc40000000000 */
[----:B------:R-:W-:Y:S04]  /*57380*/  STL.64 [R1+0xab0], R44 ;  /* 0x000ab02c01007387 */ /* 0x000fe80000100a00 */
[----:B------:R-:W-:Y:S04]  /*57390*/  STL.64 [R1+0xab8], R46 ;  /* 0x000ab82e01007387 */ /* 0x000fe80000100a00 */
[----:B------:R-:W2:Y:S04]  /*573a0*/  LDL.LU R22, [R1+0x3c80] ;  /* 0x003c800001167983 */ /* 0x000ea80000300800 */
[----:B------:R0:W-:Y:S04]  /*573b0*/  STL.64 [R1+0xaa0], R12 ;  /* 0x000aa00c01007387 */ /* 0x0001e80000100a00 */
[----:B------:R1:W-:Y:S04]  /*573c0*/  STL.64 [R1+0xaa8], R14 ;  /* 0x000aa80e01007387 */ /* 0x0003e80000100a00 */
[----:B------:R-:W2:Y:S04]  /*573d0*/  LDL.LU R23, [R1+0x3c7c] ;  /* 0x003c7c0001177983 */ /* 0x000ea80000300800 */
[----:B------:R-:W3:Y:S04]  /*573e0*/  LDL.LU.64 R36, [R1+0x1940] ;  /* 0x0019400001247983 */ /* 0x000ee80000300a00 */
[----:B------:R-:W3:Y:S04]  /*573f0*/  LDL.LU.64 R38, [R1+0x1948] ;  /* 0x0019480001267983 */ /* 0x000ee80000300a00 */
[----:B------:R-:W-:Y:S04]  /*57400*/  STL.64 [R1+0x3b38], R18 ;  /* 0x003b381201007387 */ /* 0x000fe80000100a00 */
[----:B------:R4:W-:Y:S04]  /*57410*/  STL.64 [R1+0x3b30], R16 ;  /* 0x003b301001007387 */ /* 0x0009e80000100a00 */
[----:B0-----:R-:W3:Y:S04]  /*57420*/  LDL.LU.64 R12, [R1+0x1930] ;  /* 0x00193000010c7983 */ /* 0x001ee80000300a00 */
[----:B-1----:R-:W3:Y:S01]  /*57430*/  LDL.LU.64 R14, [R1+0x1938] ;  /* 0x00193800010e7983 */ /* 0x002ee20000300a00 */
[----:B----4-:R-:W-:Y:S01]  /*57440*/  HMMA.16816.F32 R16, R4, R20, R40 ;  /* 0x000000140410723c */ /* 0x010fe20000001828 */
[----:B------:R-:W-:-:S02]  /*57450*/  IMAD.MOV.U32 R52, RZ, RZ, R31 ;  /* 0x000000ffff347224 */ /* 0x000fc400078e001f */
[----:B------:R-:W-:-:S15]  /*57460*/  IMAD.MOV.U32 R53, RZ, RZ, R30 ;  /* 0x000000ffff357224 */ /* 0x000fde00078e001e */
[----:B------:R-:W-:-:S05]  /*57470*/  NOP ;  /* 0x0000000000007918 */ /* 0x000fca0000000000 */
[----:B------:R-:W-:Y:S04]  /*57480*/  STL.64 [R1+0xa90], R16 ;  /* 0x000a901001007387 */ /* 0x000fe80000100a00 */
[----:B------:R2:W-:Y:S04]  /*57490*/  STL.64 [R1+0xa98], R18 ;  /* 0x000a981201007387 */ /* 0x0005e80000100a00 */
[----:B------:R-:W4:Y:S04]  /*574a0*/  LDL.LU R31, [R1+0x3c78] ;  /* 0x003c7800011f7983 */ /* 0x000f280000300800 */
[----:B------:R-:W3:Y:S01]  /*574b0*/  LDL.LU R30, [R1+0x3c74] ;  /* 0x003c7400011e7983 */ /* 0x000ee20000300800 */
[----:B------:R-:W-:-:S02]  /*574c0*/  IMAD.MOV.U32 R50, RZ, RZ, R24 ;  /* 0x000000ffff327224 */ /* 0x000fc400078e0018 */
[----:B------:R-:W-:Y:S02]  /*574d0*/  IMAD.MOV.U32 R51, RZ, RZ, R25 ;  /* 0x000000ffff337224 */ /* 0x000fe400078e0019 */
[----:B------:R-:W-:Y:S02]  /*574e0*/  IMAD.MOV.U32 R48, RZ, RZ, R28 ;  /* 0x000000ffff307224 */ /* 0x000fe400078e001c */
[----:B------:R-:W-:Y:S02]  /*574f0*/  IMAD.MOV.U32 R49, RZ, RZ, R26 ;  /* 0x000000ffff317224 */ /* 0x000fe400078e001a */
[----:B------:R-:W-:Y:S02]  /*57500*/  IMAD.MOV.U32 R46, RZ, RZ, R27 ;  /* 0x000000ffff2e7224 */ /* 0x000fe400078e001b */
[----:B------:R-:W-:Y:S01]  /*57510*/  IMAD.MOV.U32 R47, RZ, RZ, R29 ;  /* 0x000000ffff2f7224 */ /* 0x000fe200078e001d */
[----:B--2---:R-:W-:Y:S01]  /*57520*/  HMMA.16816.F32 R16, R4, R22, R8 ;  /* 0x000000160410723c */ /* 0x004fe20000001808 */
[----:B------:R-:W2:Y:S04]  /*57530*/  LDL.LU.64 R8, [R1+0x1920] ;  /* 0x0019200001087983 */ /* 0x000ea80000300a00 */
[----:B------:R-:W2:-:S15]  /*57540*/  LDL.LU.64 R10, [R1+0x1928] ;  /* 0x00192800010a7983 */ /* 0x000e9e0000300a00 */
[----:B------:R-:W-:-:S03]  /*57550*/  NOP ;  /* 0x0000000000007918 */ /* 0x000fc60000000000 */
[----:B------:R-:W-:Y:S04]  /*57560*/  STL.64 [R1+0xa80], R16 ;  /* 0x000a801001007387 */ /* 0x000fe80000100a00 */
[----:B------:R3:W-:Y:S04]  /*57570*/  STL.64 [R1+0xa88], R18 ;  /* 0x000a881201007387 */ /* 0x0007e80000100a00 */
[----:B------:R-:W3:Y:S04]  /*57580*/  LDL.LU R24, [R1+0x3c70] ;  /* 0x003c700001187983 */ /* 0x000ee80000300800 */
[----:B------:R-:W3:Y:S04]  /*57590*/  LDL.LU R25, [R1+0x3c6c] ;  /* 0x003c6c0001197983 */ /* 0x000ee80000300800 */
[----:B------:R-:W2:Y:S04]  /*575a0*/  LDL.LU R28, [R1+0x3c68] ;  /* 0x003c6800011c7983 */ /* 0x000ea80000300800 */
[----:B------:R-:W2:Y:S04]  /*575b0*/  LDL.LU R26, [R1+0x3c64] ;  /* 0x003c6400011a7983 */ /* 0x000ea80000300800 */
[----:B------:R-:W2:Y:S04]  /*575c0*/  LDL.LU R27, [R1+0x3c60] ;  /* 0x003c6000011b7983 */ /* 0x000ea80000300800 */
[----:B------:R-:W2:Y:S04]  /*575d0*/  LDL.LU R29, [R1+0x3c5c] ;  /* 0x003c5c00011d7983 */ /* 0x000ea80000300800 */
[----:B------:R-:W-:Y:S04]  /*575e0*/  STL.64 [R1+0x3b48], R22 ;  /* 0x003b481601007387 */ /* 0x000fe80000100a00 */
[----:B------:R-:W-:Y:S01]  /*575f0*/  STL.64 [R1+0x3b40], R20 ;  /* 0x003b401401007387 */ /* 0x000fe20000100a00 */
[----:B------:R-:W-:-:S02]  /*57600*/  IMAD.MOV.U32 R45, RZ, RZ, R0 ;  /* 0x000000ffff2d7224 */ /* 0x000fc400078e0000 */
[----:B----4-:R-:W-:Y:S02]  /*57610*/  IMAD.MOV.U32 R44, RZ, RZ, R31 ;  /* 0x000000ffff2c7224 */ /* 0x010fe400078e001f */
[----:B------:R-:W4:Y:S01]  /*57620*/  LDL.LU R31, [R1+0x3c58] ;  /* 0x003c5800011f7983 */ /* 0x000f220000300800 */
[C---:B---3--:R-:W-:Y:S06]  /*57630*/  HMMA.16816.F32 R16, R4.reuse, R24, R36 ;  /* 0x000000180410723c */ /* 0x048fec0000001824 */
[C---:B--2---:R-:W-:Y:S06]  /*57640*/  HMMA.16816.F32 R12, R4.reuse, R26, R12 ;  /* 0x0000001a040c723c */ /* 0x044fec000000180c */
[----:B------:R-:W-:Y:S11]  /*57650*/  HMMA.16816.F32 R8, R4, R28, R8 ;  /* 0x0000001c0408723c */ /* 0x000ff60000001808 */
[----:B------:R-:W-:Y:S04]  /*57660*/  STL.64 [R1+0xa70], R16 ;  /* 0x000a701001007387 */ /* 0x000fe80000100a00 */
[----:B------:R-:W-:Y:S04]  /*57670*/  STL.64 [R1+0xa78], R18 ;  /* 0x000a781201007387 */ /* 0x000fe80000100a00 */
[----:B------:R-:W2:Y:S04]  /*57680*/  LDL.LU R0, [R1+0x3c54] ;  /* 0x003c540001007983 */ /* 0x000ea80000300800 */
[----:B------:R-:W-:Y:S04]  /*57690*/  STL.64 [R1+0x3b68], R26 ;  /* 0x003b681a01007387 */ /* 0x000fe80000100a00 */
[----:B------:R0:W-:Y:S04]  /*576a0*/  STL.64 [R1+0x3b60], R24 ;  /* 0x003b601801007387 */ /* 0x0001e80000100a00 */
[----:B------:R1:W-:Y:S04]  /*576b0*/  STL.64 [R1+0xa60], R12 ;  /* 0x000a600c01007387 */ /* 0x0003e80000100a00 */
[----:B------:R3:W-:Y:S04]  /*576c0*/  STL.64 [R1+0xa68], R14 ;  /* 0x000a680e01007387 */ /* 0x0007e80000100a00 */
[----:B------:R-:W4:Y:S04]  /*576d0*/  LDL.LU.64 R36, [R1+0x1f30] ;  /* 0x001f300001247983 */ /* 0x000f280000300a00 */
[----:B------:R3:W-:Y:S04]  /*576e0*/  STL.64 [R1+0xa50], R8 ;  /* 0x000a500801007387 */ /* 0x0007e80000100a00 */
[----:B------:R3:W-:Y:S04]  /*576f0*/  STL.64 [R1+0xa58], R10 ;  /* 0x000a580a01007387 */ /* 0x0007e80000100a00 */
[----:B------:R-:W4:Y:S01]  /*57700*/  LDL.LU.64 R38, [R1+0x1f38] ;  /* 0x001f380001267983 */ /* 0x000f220000300a00 */
[----:B------:R-:W-:-:S02]  /*57710*/  IMAD R32, R32, 0x100, R57 ;  /* 0x0000010020207824 */ /* 0x000fc400078e0239 */
[----:B------:R-:W-:Y:S02]  /*57720*/  IMAD R33, R33, 0x100, R58 ;  /* 0x0000010021217824 */ /* 0x000fe400078e023a */
[----:B------:R-:W-:Y:S02]  /*57730*/  IMAD R34, R34, 0x100, R59 ;  /* 0x0000010022227824 */ /* 0x000fe400078e023b */
[----:B--2---:R-:W-:Y:S02]  /*57740*/  IMAD R35, R0, 0x100, R35 ;  /* 0x0000010000237824 */ /* 0x004fe400078e0223 */
[----:B------:R-:W2:Y:S04]  /*57750*/  LDL.LU R0, [R1+0x3c50] ;  /* 0x003c500001007983 */ /* 0x000ea80000300800 */
[----:B------:R-:W2:Y:S04]  /*57760*/  LDL.LU.64 R56, [R1+0x1f20] ;  /* 0x001f200001387983 */ /* 0x000ea80000300a00 */
[----:B------:R-:W2:Y:S04]  /*57770*/  LDL.LU.64 R58, [R1+0x1f28] ;  /* 0x001f2800013a7983 */ /* 0x000ea80000300a00 */
[----:B------:R-:W2:Y:S04]  /*57780*/  LDL.LU.64 R40, [R1+0x1900] ;  /* 0x0019000001287983 */ /* 0x000ea80000300a00 */
[----:B------:R-:W2:Y:S04]  /*57790*/  LDL.LU.64 R42, [R1+0x1908] ;  /* 0x00190800012a7983 */ /* 0x000ea80000300a00 */
[----:B0-----:R-:W2:Y:S01]  /*577a0*/  LDL.LU.64 R24, [R1+0x18f0] ;  /* 0x0018f00001187983 */ /* 0x001ea20000300a00 */
[----:B----4-:R-:W-:Y:S03]  /*577b0*/  HMMA.16816.F32 R36, R4, R30, R36 ;  /* 0x0000001e0424723c */ /* 0x010fe60000001824 */
[----:B------:R-:W2:Y:S04]  /*577c0*/  LDL.LU.64 R26, [R1+0x18f8] ;  /* 0x0018f800011a7983 */ /* 0x000ea80000300a00 */
[----:B------:R-:W4:Y:S04]  /*577d0*/  LDL.LU.64 R20, [R1+0x18e0] ;  /* 0x0018e00001147983 */ /* 0x000f280000300a00 */
[----:B------:R-:W4:Y:S04]  /*577e0*/  LDL.LU.64 R22, [R1+0x18e8] ;  /* 0x0018e80001167983 */ /* 0x000f280000300a00 */
[----:B------:R-:W4:Y:S04]  /*577f0*/  LDL.LU.64 R16, [R1+0x18d0] ;  /* 0x0018d00001107983 */ /* 0x000f280000300a00 */
[----:B------:R-:W4:Y:S04]  /*57800*/  LDL.LU.64 R18, [R1+0x18d8] ;  /* 0x0018d80001127983 */ /* 0x000f280000300a00 */
[----:B-1----:R-:W4:Y:S04]  /*57810*/  LDL.LU.64 R12, [R1+0x18c0] ;  /* 0x0018c000010c7983 */ /* 0x002f280000300a00 */
[----:B---3--:R-:W3:Y:S04]  /*57820*/  LDL.LU.64 R14, [R1+0x18c8] ;  /* 0x0018c800010e7983 */ /* 0x008ee80000300a00 */
[----:B------:R-:W3:Y:S04]  /*57830*/  LDL.LU.64 R8, [R1+0x18b0] ;  /* 0x0018b00001087983 */ /* 0x000ee80000300a00 */
[----:B------:R-:W3:Y:S04]  /*57840*/  LDL.LU.64 R10, [R1+0x18b8] ;  /* 0x0018b800010a7983 */ /* 0x000ee80000300a00 */
[----:B------:R-:W-:Y:S04]  /*57850*/  STL.64 [R1+0x1060], R36 ;  /* 0x0010602401007387 */ /* 0x000fe80000100a00 */
[----:B------:R0:W-:Y:S04]  /*57860*/  STL.64 [R1+0x1068], R38 ;  /* 0x0010682601007387 */ /* 0x0001e80000100a00 */
[----:B0-----:R-:W3:Y:S04]  /*57870*/  LDL.LU.64 R38, [R1+0x3c48] ;  /* 0x003c480001267983 */ /* 0x001ee80000300a00 */
[----:B------:R-:W3:Y:S04]  /*57880*/  LDL.LU.64 R36, [R1+0x3c40] ;  /* 0x003c400001247983 */ /* 0x000ee80000300a00 */
[----:B------:R-:W-:Y:S04]  /*57890*/  STL.64 [R1+0x3b88], R30 ;  /* 0x003b881e01007387 */ /* 0x000fe80000100a00 */
[----:B------:R0:W-:Y:S04]  /*578a0*/  STL.64 [R1+0x3b80], R28 ;  /* 0x003b801c01007387 */ /* 0x0001e80000100a00 */
[----:B0-----:R-:W3:Y:S04]  /*578b0*/  LDL.LU.64 R28, [R1+0x1910] ;  /* 0x00191000011c7983 */ /* 0x001ee80000300a00 */
[----:B------:R-:W3:Y:S01]  /*578c0*/  LDL.LU.64 R30, [R1+0x1918] ;  /* 0x00191800011e7983 */ /* 0x000ee20000300a00 */
[----:B------:R-:W-:-:S02]  /*578d0*/  F2FP.F16.E5M2.UNPACK_B R32, R32 ;  /* 0x00000020ff20723e */ /* 0x000fc400020004ff */
[----:B------:R-:W-:Y:S02]  /*578e0*/  F2FP.F16.E5M2.UNPACK_B R33, R33 ;  /* 0x00000021ff21723e */ /* 0x000fe400020004ff */
[----:B------:R-:W-:Y:S02]  /*578f0*/  F2FP.F16.E5M2.UNPACK_B R34, R34 ;  /* 0x00000022ff22723e */ /* 0x000fe400020004ff */
[----:B------:R-:W-:-:S07]  /*57900*/  F2FP.F16.E5M2.UNPACK_B R35, R35 ;  /* 0x00000023ff23723e */ /* 0x000fce00020004ff */
[C---:B--2---:R-:W-:Y:S06]  /*57910*/  HMMA.16816.F32 R24, R32.reuse, R48, R24 ;  /* 0x000000302018723c */ /* 0x044fec0000001818 */
[----:B----4-:R-:W-:Y:S06]  /*57920*/  HMMA.16816.F32 R16, R32, R52, R16 ;  /* 0x000000342010723c */ /* 0x010fec0000001810 */
[C---:B---3--:R-:W-:Y:S06]  /*57930*/  HMMA.16816.F32 R56, R4.reuse, R36, R56 ;  /* 0x000000240438723c */ /* 0x048fec0000001838 */
[----:B------:R-:W-:Y:S06]  /*57940*/  HMMA.16816.F32 R4, R4, R44, R28 ;  /* 0x0000002c0404723c */ /* 0x000fec000000181c */
[C---:B------:R-:W-:Y:S11]  /*57950*/  HMMA.16816.F32 R28, R32.reuse, R46, R40 ;  /* 0x0000002e201c723c */ /* 0x040ff60000001828 */
[----:B------:R-:W-:Y:S04]  /*57960*/  STL.64 [R1+0x1050], R56 ;  /* 0x0010503801007387 */ /* 0x000fe80000100a00 */
[----:B------:R0:W-:Y:S01]  /*57970*/  STL.64 [R1+0x1058], R58 ;  /* 0x0010583a01007387 */ /* 0x0001e20000100a00 */
[C---:B------:R-:W-:Y:S03]  /*57980*/  HMMA.16816.F32 R12, R32.reuse, R54, R12 ;  /* 0x00000036200c723c */ /* 0x040fe6000000180c */
[----:B0-----:R-:W2:Y:S04]  /*57990*/  LDL.LU.64 R58, [R1+0x3c38] ;  /* 0x003c3800013a7983 */ /* 0x001ea80000300a00 */
[----:B------:R-:W3:Y:S04]  /*579a0*/  LDL.LU.64 R56, [R1+0x3c30] ;  /* 0x003c300001387983 */ /* 0x000ee80000300a00 */
[----:B------:R-:W-:Y:S04]  /*579b0*/  STL.64 [R1+0x3b98], R38 ;  /* 0x003b982601007387 */ /* 0x000fe80000100a00 */
[----:B------:R-:W-:Y:S04]  /*579c0*/  STL.64 [R1+0x3b90], R36 ;  /* 0x003b902401007387 */ /* 0x000fe80000100a00 */
[----:B------:R-:W-:Y:S04]  /*579d0*/  STL.64 [R1+0xa40], R4 ;  /* 0x000a400401007387 */ /* 0x000fe80000100a00 */
[----:B------:R0:W-:Y:S02]  /*579e0*/  STL.64 [R1+0xa48], R6 ;  /* 0x000a480601007387 */ /* 0x0001e40000100a00 */
[C---:B0-----:R-:W-:Y:S02]  /*579f0*/  HMMA.16816.F32 R4, R32.reuse, R50, R20 ;  /* 0x000000322004723c */ /* 0x041fe40000001814 */
[----:B------:R-:W-:Y:S04]  /*57a00*/  STL.64 [R1+0xa30], R28 ;  /* 0x000a301c01007387 */ /* 0x000fe80000100a00 */
[----:B------:R-:W-:Y:S04]  /*57a10*/  STL.64 [R1+0xa38], R30 ;  /* 0x000a381e01007387 */ /* 0x000fe80000100a00 */
[----:B------:R-:W-:Y:S04]  /*57a20*/  STL.64 [R1+0xa20], R24 ;  /* 0x000a201801007387 */ /* 0x000fe80000100a00 */
[----:B------:R-:W-:Y:S09]  /*57a30*/  STL.64 [R1+0xa28], R26 ;  /* 0x000a281a01007387 */ /* 0x000ff20000100a00 */
[----:B------:R-:W-:Y:S04]  /*57a40*/  STL.64 [R1+0xa10], R4 ;  /* 0x000a100401007387 */ /* 0x000fe80000100a00 */
[----:B------:R0:W-:Y:S04]  /*57a50*/  STL.64 [R1+0xa18], R6 ;  /* 0x000a180601007387 */ /* 0x0001e80000100a00 */
[----:B------:R-:W-:Y:S04]  /*57a60*/  STL.64 [R1+0xa00], R16 ;  /* 0x000a001001007387 */ /* 0x000fe80000100a00 */
[----:B------:R-:W-:Y:S04]  /*57a70*/  STL.64 [R1+0xa08], R18 ;  /* 0x000a081201007387 */ /* 0x000fe80000100a00 */
[----:B------:R-:W4:Y:S04]  /*57a80*/  LDL.LU.64 R52, [R1+0x1890] ;  /* 0x0018900001347983 */ /* 0x000f280000300a00 */
[----:B------:R-:W-:Y:S04]  /*57a90*/  STL.64 [R1+0x9f0], R12 ;  /* 0x0009f00c01007387 */ /* 0x000fe80000100a00 */
[----:B------:R-:W-:Y:S04]  /*57aa0*/  STL.64 [R1+0x9f8], R14 ;  /* 0x0009f80e01007387 */ /* 0x000fe80000100a00 */
[----:B------:R-:W2:Y:S01]  /*57ab0*/  LDL.LU.64 R54, [R1+0x1898] ;  /* 0x0018980001367983 */ /* 0x000ea20000300a00 */
[----:B0-----:R-:W-:-:S15]  /*57ac0*/  HMMA.16816.F32 R4, R32, R60, R8 ;  /* 0x0000003c2004723c */ /* 0x001fde0000001808 */
[----:B------:R-:W-:-:S08]  /*57ad0*/  NOP ;  /* 0x0000000000007918 */ /* 0x000fd00000000000 */
[----:B------:R-:W-:Y:S04]  /*57ae0*/  STL.64 [R1+0x9e0], R4 ;  /* 0x0009e00401007387 */ /* 0x000fe80000100a00 */
[----:B------:R-:W-:Y:S04]  /*57af0*/  STL.64 [R1+0x9e8], R6 ;  /* 0x0009e80601007387 */ /* 0x000fe80000100a00 */
[----:B--2---:R-:W-:Y:S04]  /*57b00*/  STL.64 [R1+0x3c28], R54 ;  /* 0x003c283601007387 */ /* 0x004fe80000100a00 */
[----:B----4-:R0:W-:Y:S04]  /*57b10*/  STL.64 [R1+0x3c20], R52 ;  /* 0x003c203401007387 */ /* 0x0101e80000100a00 */
[----:B0-----:R-:W2:Y:S04]  /*57b20*/  LDL.LU.64 R52, [R1+0x18a0] ;  /* 0x0018a00001347983 */ /* 0x001ea80000300a00 */
[----:B------:R-:W2:Y:S04]  /*57b30*/  LDL.LU.64 R54, [R1+0x18a8] ;  /* 0x0018a80001367983 */ /* 0x000ea80000300a00 */
[----:B------:R-:W4:Y:S04]  /*57b40*/  LDL.LU.64 R48, [R1+0x1870] ;  /* 0x0018700001307983 */ /* 0x000f280000300a00 */
[----:B------:R-:W3:Y:S04]  /*57b50*/  LDL.LU.64 R50, [R1+0x1878] ;  /* 0x0018780001327983 */ /* 0x000ee80000300a00 */
[----:B---3--:R-:W-:Y:S04]  /*57b60*/  STL.64 [R1+0x3c08], R50 ;  /* 0x003c083201007387 */ /* 0x008fe80000100a00 */
[----:B----4-:R0:W-:Y:S04]  /*57b70*/  STL.64 [R1+0x3c00], R48 ;  /* 0x003c003001007387 */ /* 0x0101e80000100a00 */
[----:B0-----:R-:W3:Y:S04]  /*57b80*/  LDL.LU.64 R48, [R1+0x1880] ;  /* 0x0018800001307983 */ /* 0x001ee80000300a00 */
[----:B------:R-:W3:Y:S04]  /*57b90*/  LDL.LU.64 R50, [R1+0x1888] ;  /* 0x0018880001327983 */ /* 0x000ee80000300a00 */
[----:B------:R-:W4:Y:S04]  /*57ba0*/  LDL.LU.64 R44, [R1+0x1850] ;  /* 0x00185000012c7983 */ /* 0x000f280000300a00 */
[----:B------:R-:W2:Y:S04]  /*57bb0*/  LDL.LU.64 R46, [R1+0x1858] ;  /* 0x00185800012e7983 */ /* 0x000ea80000300a00 */
        /* <DEDUP_REMOVED lines=11> */
[----:B------:R-:W2:Y:S01]  /*57c70*/  LDL.LU.64 R38, [R1+0x1818] ;  /* 0x0018180001267983 */ /* 0x000ea20000300a00 */
[C---:B------:R-:W-:Y:S03]  /*57c80*/  HMMA.16816.F32 R52, R32.reuse, R58, R52 ;  /* 0x0000003a2034723c */ /* 0x040fe60000001834 */
[----:B--2---:R-:W-:Y:S04]  /*57c90*/  STL.64 [R1+0x3ba8], R38 ;  /* 0x003ba82601007387 */ /* 0x004fe80000100a00 */
[----:B----4-:R0:W-:Y:S04]  /*57ca0*/  STL.64 [R1+0x3ba0], R36 ;  /* 0x003ba02401007387 */ /* 0x0101e80000100a00 */
        /* <DEDUP_REMOVED lines=18> */
[----:B0-----:R-:W3:Y:S04]  /*57dd0*/  LDL.LU.64 R54, [R1+0x3c28] ;  /* 0x003c280001367983 */ /* 0x001ee80000300a00 */
[----:B------:R-:W3:Y:S02]  /*57de0*/  LDL.LU.64 R52, [R1+0x3c20] ;  /* 0x003c200001347983 */ /* 0x000ee40000300a00 */
[----:B---3--:R-:W-:-:S15]  /*57df0*/  HMMA.16816.F32 R52, R32, R56, R52 ;  /* 0x000000382034723c */ /* 0x008fde0000001834 */
[----:B------:R-:W-:-:S08]  /*57e00*/  NOP ;  /* 0x0000000000007918 */ /* 0x000fd00000000000 */
[----:B------:R-:W-:Y:S04]  /*57e10*/  STL.64 [R1+0x9c0], R52 ;  /* 0x0009c03401007387 */ /* 0x000fe80000100a00 */
[----:B------:R0:W-:Y:S04]  /*57e20*/  STL.64 [R1+0x9c8], R54 ;  /* 0x0009c83601007387 */ /* 0x0001e80000100a00 */
[----:B0-----:R-:W3:Y:S04]  /*57e30*/  LDL.LU.64 R54, [R1+0x3c18] ;  /* 0x003c180001367983 */ /* 0x001ee80000300a00 */
[----:B------:R-:W2:Y:S01]  /*57e40*/  LDL.LU.64 R52, [R1+0x3c10] ;  /* 0x003c100001347983 */ /* 0x000ea20000300a00 */
[----:B---3--:R-:W-:-:S15]  /*57e50*/  HMMA.16816.F32 R48, R32, R54, R48 ;  /* 0x000000362030723c */ /* 0x008fde0000001830 */
[----:B------:R-:W-:-:S08]  /*57e60*/  NOP ;  /* 0x0000000000007918 */ /* 0x000fd00000000000 */
[----:B------:R-:W-:Y:S04]  /*57e70*/  STL.64 [R1+0x9b0], R48 ;  /* 0x0009b03001007387 */ /* 0x000fe80000100a00 */
[----:B------:R0:W-:Y:S04]  /*57e80*/  STL.64 [R1+0x9b8], R50 ;  /* 0x0009b83201007387 */ /* 0x0001e80000100a00 */
[----:B0-----:R-:W2:Y:S04]  /*57e90*/  LDL.LU.64 R50, [R1+0x3c08] ;  /* 0x003c080001327983 */ /* 0x001ea80000300a00 */
[----:B------:R-:W2:Y:S02]  /*57ea0*/  LDL.LU.64 R48, [R1+0x3c00] ;  /* 0x003c000001307983 */ /* 0x000ea40000300a00 */
[----:B--2---:R-:W-:-:S15]  /*57eb0*/  HMMA.16816.F32 R48, R32, R52, R48 ;  /* 0x000000342030723c */ /* 0x004fde0000001830 */
[----:B------:R-:W-:-:S08]  /*57ec0*/  NOP ;  /* 0x0000000000007918 */ /* 0x000fd00000000000 */
[----:B------:R-:W-:Y:S04]  /*57ed0*/  STL.64 [R1+0x9a0], R48 ;  /* 0x0009a03001007387 */ /* 0x000fe80000100a00 */
[----:B------:R0:W-:Y:S04]  /*57ee0*/  STL.64 [R1+0x9a8], R50 ;  /* 0x0009a83201007387 */ /* 0x0001e80000100a00 */
[----:B0-----:R-:W2:Y:S04]  /*57ef0*/  LDL.LU.64 R50, [R1+0x3bf8] ;  /* 0x003bf80001327983 */ /* 0x001ea80000300a00 */
[----:B------:R-:W3:Y:S01]  /*57f00*/  LDL.LU.64 R48, [R1+0x3bf0] ;  /* 0x003bf00001307983 */ /* 0x000ee20000300a00 */
[----:B--2---:R-:W-:-:S15]  /*57f10*/  HMMA.16816.F32 R44, R32, R50, R44 ;  /* 0x00000032202c723c */ /* 0x004fde000000182c */
[----:B------:R-:W-:-:S08]  /*57f20*/  NOP ;  /* 0x0000000000007918 */ /* 0x000fd00000000000 */
        /* <DEDUP_REMOVED lines=32> */
[----:B0-----:R-:W2:Y:S01]  /*58130*/  LDL.LU.64 R38, [R1+0x3b98] ;  /* 0x003b980001267983 */ /* 0x001ea20000300a00 */
[C---:B----4-:R-:W-:Y:S03]  /*58140*/  HMMA.16816.F32 R8, R32.reuse, R2, R8 ;  /* 0x000000022008723c */ /* 0x050fe60000001808 */
[----:B------:R-:W3:Y:S03]  /*58150*/  LDL.LU.64 R36, [R1+0x3b90] ;  /* 0x003b900001247983 */ /* 0x000ee60000300a00 */
[----:B--2---:R-:W-:-:S15]  /*58160*/  HMMA.16816.F32 R28, R32, R38, R28 ;  /* 0x00000026201c723c */ /* 0x004fde000000181c */
[----:B------:R-:W-:-:S08]  /*58170*/  NOP ;  /* 0x0000000000007918 */ /* 0x000fd00000000000 */
[----:B------:R-:W-:Y:S04]  /*58180*/  STL.64 [R1+0x930], R28 ;  /* 0x0009301c01007387 */ /* 0x000fe80000100a00 */
[----:B------:R0:W-:Y:S04]  /*58190*/  STL.64 [R1+0x938], R30 ;  /* 0x0009381e01007387 */ /* 0x0001e80000100a00 */
[----:B0-----:R-:W2:Y:S04]  /*581a0*/  LDL.LU.64 R30, [R1+0x3b88] ;  /* 0x003b8800011e7983 */ /* 0x001ea80000300a00 */
[----:B------:R-:W4:Y:S04]  /*581b0*/  LDL.LU.64 R28, [R1+0x3b80] ;  /* 0x003b8000011c7983 */ /* 0x000f280000300a00 */
[----:B------:R-:W-:Y:S04]  /*581c0*/  STL.64 [R1+0x920], R8 ;  /* 0x0009200801007387 */ /* 0x000fe80000100a00 */
[----:B------:R0:W-:Y:S04]  /*581d0*/  STL.64 [R1+0x928], R10 ;  /* 0x0009280a01007387 */ /* 0x0001e80000100a00 */
[----:B0-----:R-:W3:Y:S04]  /*581e0*/  LDL.LU.64 R10, [R1+0x3b78] ;  /* 0x003b7800010a7983 */ /* 0x001ee80000300a00 */
[----:B------:R-:W2:Y:S02]  /*581f0*/  LDL.LU.64 R8, [R1+0x3b70] ;  /* 0x003b700001087983 */ /* 0x000ea40000300a00 */
[C---:B--2---:R-:W-:Y:S06]  /*58200*/  HMMA.16816.F32 R24, R32.reuse, R8, R24 ;  /* 0x000000082018723c */ /* 0x044fec0000001818 */
[----:B---3--:R-:W-:-:S15]  /*58210*/  HMMA.16816.F32 R12, R32, R10, R12 ;  /* 0x0000000a200c723c */ /* 0x008fde000000180c */
[----:B------:R-:W-:-:S02]  /*58220*/  NOP ;  /* 0x0000000000007918 */ /* 0x000fc40000000000 */
[----:B------:R-:W-:Y:S04]  /*58230*/  STL.64 [R1+0x910], R24 ;  /* 0x0009101801007387 */ /* 0x000fe80000100a00 */
[----:B------:R0:W-:Y:S04]  /*58240*/  STL.64 [R1+0x918], R26 ;  /* 0x0009181a01007387 */ /* 0x0001e80000100a00 */
[----:B0-----:R-:W2:Y:S04]  /*58250*/  LDL.LU.64 R26, [R1+0x3b68] ;  /* 0x003b6800011a7983 */ /* 0x001ea80000300a00 */
[----:B------:R-:W3:Y:S04]  /*58260*/  LDL.LU.64 R24, [R1+0x3b60] ;  /* 0x003b600001187983 */ /* 0x000ee80000300a00 */
[----:B------:R-:W-:Y:S04]  /*58270*/  STL.64 [R1+0x900], R12 ;  /* 0x0009000c01007387 */ /* 0x000fe80000100a00 */
[----:B------:R0:W-:Y:S04]  /*58280*/  STL.64 [R1+0x908], R14 ;  /* 0x0009080e01007387 */ /* 0x0001e80000100a00 */
[----:B0-----:R-:W4:Y:S04]  /*58290*/  LDL.LU.64 R14, [R1+0x3b58] ;  /* 0x003b5800010e7983 */ /* 0x001f280000300a00 */
[----:B------:R-:W2:Y:S02]  /*582a0*/  LDL.LU.64 R12, [R1+0x3b50] ;  /* 0x003b5000010c7983 */ /* 0x000ea40000300a00 */
[C---:B--2---:R-:W-:Y:S06]  /*582b0*/  HMMA.16816.F32 R20, R32.reuse, R12, R20 ;  /* 0x0000000c2014723c */ /* 0x044fec0000001814 */
[----:B----4-:R-:W-:-:S15]  /*582c0*/  HMMA.16816.F32 R16, R32, R14, R16 ;  /* 0x0000000e2010723c */ /* 0x010fde0000001810 */
        /* <DEDUP_REMOVED lines=9> */
[----:B--2---:R-:W-:-:S15]  /*58360*/  HMMA.16816.F32 R4, R32, R16, R4 ;  /* 0x000000102004723c */ /* 0x004fde0000001804 */
[----:B------:R-:W-:-:S08]  /*58370*/  NOP ;  /* 0x0000000000007918 */ /* 0x000fd00000000000 */
[----:B------:R0:W-:Y:S04]  /*58380*/  STL.64 [R1+0x8d0], R4 ;  /* 0x0008d00401007387 */ /* 0x0001e80000100a00 */
[----:B------:R1:W-:Y:S04]  /*58390*/  STL.64 [R1+0x8d8], R6 ;  /* 0x0008d80601007387 */ /* 0x0003e80000100a00 */
[----:B0-----:R-:W2:Y:S04]  /*583a0*/  LDL.LU R4, [R1+0x1fd8] ;  /* 0x001fd80001047983 */ /* 0x001ea80000300800 */
[----:B------:R-:W4:Y:S04]  /*583b0*/  LDL.LU R5, [R1+0x1fe0] ;  /* 0x001fe00001057983 */ /* 0x000f280000300800 */
[----:B-1----:R-:W3:Y:S04]  /*583c0*/  LDL.LU R6, [R1+0x1fe8] ;  /* 0x001fe80001067983 */ /* 0x002ee80000300800 */
[----:B------:R-:W2:Y:S04]  /*583d0*/  LDL.LU R7, [R1+0x1ff0] ;  /* 0x001ff00001077983 */ /* 0x000ea80000300800 */
[----:B------:R0:W-:Y:S04]  /*583e0*/  STL.64 [R1+0x53f8], R58 ;  /* 0x0053f83a01007387 */ /* 0x0001e80000100a00 */
[----:B0-----:R-:W3:Y:S04]  /*583f0*/  LDL.LU R58, [R1+0x1fec] ;  /* 0x001fec00013a7983 */ /* 0x001ee80000300800 */
[----:B------:R-:W2:Y:S04]  /*58400*/  LDL.LU R59, [R1+0x1ff4] ;  /* 0x001ff400013b7983 */ /* 0x000ea80000300800 */
[----:B------:R0:W-:Y:S04]  /*58410*/  STL.64 [R1+0x53f0], R56 ;  /* 0x0053f03801007387 */ /* 0x0001e80000100a00 */
[----:B0-----:R-:W4:Y:S04]  /*58420*/  LDL.LU R56, [R1+0x1fdc] ;  /* 0x001fdc0001387983 */ /* 0x001f280000300800 */
[----:B------:R-:W4:Y:S04]  /*58430*/  LDL.LU R57, [R1+0x1fe4] ;  /* 0x001fe40001397983 */ /* 0x000f280000300800 */
[----:B------:R-:W-:Y:S04]  /*58440*/  STL.64 [R1+0x53e8], R54 ;  /* 0x0053e83601007387 */ /* 0x000fe80000100a00 */
[----:B------:R0:W-:Y:S04]  /*58450*/  STL.64 [R1+0x53e0], R52 ;  /* 0x0053e03401007387 */ /* 0x0001e80000100a00 */
[----:B0-----:R-:W4:Y:S04]  /*58460*/  LDL.LU.64 R52, [R1+0x1760] ;  /* 0x0017600001347983 */ /* 0x001f280000300a00 */
[----:B------:R-:W4:Y:S04]  /*58470*/  LDL.LU.64 R54, [R1+0x1768] ;  /* 0x0017680001367983 */ /* 0x000f280000300a00 */
[----:B------:R-:W-:Y:S04]  /*58480*/  STL.64 [R1+0x53d8], R16 ;  /* 0x0053d81001007387 */ /* 0x000fe80000100a00 */
[----:B------:R-:W-:Y:S04]  /*58490*/  STL.64 [R1+0x53d0], R50 ;  /* 0x0053d03201007387 */ /* 0x000fe80000100a00 */
[----:B------:R0:W-:Y:S04]  /*584a0*/  STL.64 [R1+0x53c8], R48 ;  /* 0x0053c83001007387 */ /* 0x0001e80000100a00 */
[----:B0-----:R-:W4:Y:S04]  /*584b0*/  LDL.LU.64 R48, [R1+0x1770] ;  /* 0x0017700001307983 */ /* 0x001f280000300a00 */
[----:B------:R-:W4:Y:S04]  /*584c0*/  LDL.LU.64 R50, [R1+0x1778] ;  /* 0x0017780001327983 */ /* 0x000f280000300a00 */
        /* <DEDUP_REMOVED lines=16> */
[----:B------:R-:W-:Y:S01]  /*585d0*/  STL [R1+0x3b2c], R0 ;  /* 0x003b2c0001007387 */ /* 0x000fe20000100800 */
[----:B---3--:R-:W-:-:S02]  /*585e0*/  IMAD R6, R6, 0x100, R58 ;  /* 0x0000010006067824 */ /* 0x008fc400078e023a */
[----:B--2---:R-:W-:Y:S02]  /*585f0*/  IMAD R7, R7, 0x100, R59 ;  /* 0x0000010007077824 */ /* 0x004fe400078e023b */
[----:B----4-:R-:W-:Y:S02]  /*58600*/  IMAD R4, R4, 0x100, R56 ;  /* 0x0000010004047824 */ /* 0x010fe400078e0238 */
[----:B------:R-:W-:Y:S01]  /*58610*/  IMAD R5, R5, 0x100, R57 ;  /* 0x0000010005057824 */ /* 0x000fe200078e0239 */
[----:B------:R-:W-:-:S15]  /*58620*/  HMMA.16816.F32 R12, R32, R18, R12 ;  /* 0x00000012200c723c */ /* 0x000fde000000180c */
[----:B------:R-:W-:-:S08]  /*58630*/  NOP ;  /* 0x0000000000007918 */ /* 0x000fd00000000000 */
[----:B------:R-:W-:Y:S04]  /*58640*/  STL.64 [R1+0x8c0], R12 ;  /* 0x0008c00c01007387 */ /* 0x000fe80000100a00 */
[----:B------:R0:W-:Y:S02]  /*58650*/  STL.64 [R1+0x8c8], R14 ;  /* 0x0008c80e01007387 */ /* 0x0001e40000100a00 */
[C---:B0-----:R-:W-:Y:S06]  /*58660*/  HMMA.16816.F32 R12, R32.reuse, R20, R8 ;  /* 0x00000014200c723c */ /* 0x041fec0000001808 */
[----:B------:R-:W-:Y:S01]  /*58670*/  HMMA.16816.F32 R8, R32, R22, R48 ;  /* 0x000000162008723c */ /* 0x000fe20000001830 */
[----:B------:R-:W2:-:S15]  /*58680*/  LDL.64 R50, [R1+0x28] ;  /* 0x0000280001327983 */ /* 0x000e9e0000100a00 */
[----:B------:R-:W-:-:S01]  /*58690*/  NOP ;  /* 0x0000000000007918 */ /* 0x000fc20000000000 */
[----:B------:R-:W-:Y:S04]  /*586a0*/  STL.64 [R1+0x8b0], R12 ;  /* 0x0008b00c01007387 */ /* 0x000fe80000100a00 */
[----:B------:R-:W-:Y:S04]  /*586b0*/  STL.64 [R1+0x8b8], R14 ;  /* 0x0008b80e01007387 */ /* 0x000fe80000100a00 */
[----:B------:R-:W-:Y:S04]  /*586c0*/  STL [R1+0x5384], R22 ;  /* 0x0053841601007387 */ /* 0x000fe80000100800 */
[----:B------:R-:W-:Y:S04]  /*586d0*/  STL.64 [R1+0x8a0], R8 ;  /* 0x0008a00801007387 */ /* 0x000fe80000100a00 */
[----:B------:R0:W-:Y:S04]  /*586e0*/  STL.64 [R1+0x8a8], R10 ;  /* 0x0008a80a01007387 */ /* 0x0001e80000100a00 */
[----:B------:R-:W-:Y:S04]  /*586f0*/  STL [R1+0x5380], R23 ;  /* 0x0053801701007387 */ /* 0x000fe80000100800 */
[----:B------:R-:W-:Y:S01]  /*58700*/  STL.64 [R1+0x5400], R20 ;  /* 0x0054001401007387 */ /* 0x000fe20000100a00 */
[----:B0-----:R-:W-:Y:S03]  /*58710*/  HMMA.16816.F32 R8, R32, R24, R52 ;  /* 0x000000182008723c */ /* 0x001fe60000001834 */
[----:B------:R-:W3:Y:S04]  /*58720*/  LDL.64 R52, [R1+0x20] ;  /* 0x0000200001347983 */ /* 0x000ee80000100a00 */
[----:B------:R-:W4:-:S15]  /*58730*/  LDL.64 R54, [R1+0x18] ;  /* 0x0000180001367983 */ /* 0x000f1e0000100a00 */
[----:B------:R-:W-:-:S01]  /*58740*/  NOP ;  /* 0x0000000000007918 */ /* 0x000fc20000000000 */
[----:B------:R-:W-:Y:S04]  /*58750*/  STL.64 [R1+0x890], R8 ;  /* 0x0008900801007387 */ /* 0x000fe80000100a00 */
[----:B------:R0:W-:Y:S04]  /*58760*/  STL.64 [R1+0x898], R10 ;  /* 0x0008980a01007387 */ /* 0x0001e80000100a00 */
[----:B------:R-:W-:Y:S04]  /*58770*/  STL [R1+0x5378], R24 ;  /* 0x0053781801007387 */ /* 0x000fe80000100800 */
[----:B------:R-:W-:Y:S01]  /*58780*/  STL [R1+0x5374], R25 ;  /* 0x0053741901007387 */ /* 0x000fe20000100800 */
[----:B0-----:R-:W-:Y:S06]  /*58790*/  HMMA.16816.F32 R8, R32, R26, R40 ;  /* 0x0000001a2008723c */ /* 0x001fec0000001828 */
[----:B------:R-:W-:-:S15]  /*587a0*/  STL [R1+0x537c], R27 ;  /* 0x00537c1b01007387 */ /* 0x000fde0000100800 */
[----:B------:R-:W-:-:S02]  /*587b0*/  NOP ;  /* 0x0000000000007918 */ /* 0x000fc40000000000 */
[----:B------:R-:W-:Y:S04]  /*587c0*/  STL.64 [R1+0x880], R8 ;  /* 0x0008800801007387 */ /* 0x000fe80000100a00 */
[----:B------:R0:W-:Y:S02]  /*587d0*/  STL.64 [R1+0x888], R10 ;  /* 0x0008880a01007387 */ /* 0x0001e40000100a00 */
[----:B0-----:R-:W-:Y:S02]  /*587e0*/  HMMA.16816.F32 R8, R32, R28, R44 ;  /* 0x0000001c2008723c */ /* 0x001fe4000000182c */
[----:B------:R-:W3:Y:S04]  /*587f0*/  LDL.LU.64 R44, [R1+0x1f10] ;  /* 0x001f1000012c7983 */ /* 0x000ee80000300a00 */
[----:B------:R-:W3:-:S15]  /*58800*/  LDL.LU.64 R46, [R1+0x1f18] ;  /* 0x001f1800012e7983 */ /* 0x000ede0000300a00 */
[----:B------:R-:W-:-:S02]  /*58810*/  NOP ;  /* 0x0000000000007918 */ /* 0x000fc40000000000 */
[----:B------:R0:W-:Y:S04]  /*58820*/  STL.64 [R1+0x870], R8 ;  /* 0x0008700801007387 */ /* 0x0001e80000100a00 */
[----:B------:R1:W-:Y:S04]  /*58830*/  STL.64 [R1+0x878], R10 ;  /* 0x0008780a01007387 */ /* 0x0003e80000100a00 */
[----:B------:R2:W-:Y:S04]  /*58840*/  STL [R1+0x5370], R28 ;  /* 0x0053701c01007387 */ /* 0x0005e80000100800 */
[----:B------:R-:W-:Y:S04]  /*58850*/  STL [R1+0x536c], R29 ;  /* 0x00536c1d01007387 */ /* 0x000fe80000100800 */
[----:B------:R-:W4:Y:S04]  /*58860*/  LDL.LU.64 R40, [R1+0x1f00] ;  /* 0x001f000001287983 */ /* 0x000f280000300a00 */
[----:B------:R-:W4:Y:S04]  /*58870*/  LDL.LU.64 R42, [R1+0x1f08] ;  /* 0x001f0800012a7983 */ /* 0x000f280000300a00 */
[----:B0-----:R-:W4:Y:S04]  /*58880*/  LDL.LU.64 R8, [R1+0x1740] ;  /* 0x0017400001087983 */ /* 0x001f280000300a00 */
[----:B-1----:R-:W4:Y:S04]  /*58890*/  LDL.LU.64 R10, [R1+0x1748] ;  /* 0x00174800010a7983 */ /* 0x002f280000300a00 */
[----:B------:R-:W4:Y:S04]  /*588a0*/  LDL.64 R56, [R1+0x10] ;  /* 0x0000100001387983 */ /* 0x000f280000100a00 */
[----:B------:R-:W4:Y:S04]  /*588b0*/  LDL.LU.64 R20, [R1+0x1730] ;  /* 0x0017300001147983 */ /* 0x000f280000300a00 */
[----:B------:R-:W4:Y:S04]  /*588c0*/  LDL.LU.64 R22, [R1+0x1738] ;  /* 0x0017380001167983 */ /* 0x000f280000300a00 */
[----:B------:R-:W4:Y:S04]  /*588d0*/  LDL R58, [R1+0x8] ;  /* 0x00000800013a7983 */ /* 0x000f280000100800 */
[----:B------:R-:W4:Y:S04]  /*588e0*/  LDL R59, [R1+0xc] ;  /* 0x00000c00013b7983 */ /* 0x000f280000100800 */
[----:B------:R-:W4:Y:S04]  /*588f0*/  LDL.LU.64 R12, [R1+0x1720] ;  /* 0x00172000010c7983 */ /* 0x000f280000300a00 */
[----:B------:R-:W4:Y:S01]  /*58900*/  LDL.LU.64 R14, [R1+0x1728] ;  /* 0x00172800010e7983 */ /* 0x000f220000300a00 */
[----:B------:R-:W-:-:S02]  /*58910*/  F2FP.F16.E5M2.UNPACK_B R4, R4 ;  /* 0x00000004ff04723e */ /* 0x000fc400020004ff */
[----:B------:R-:W-:Y:S01]  /*58920*/  F2FP.F16.E5M2.UNPACK_B R5, R5 ;  /* 0x00000005ff05723e */ /* 0x000fe200020004ff */
[----:B------:R-:W4:Y:S01]  /*58930*/  LDL.64 R16, [R1] ;  /* 0x0000000001107983 */ /* 0x000f220000100a00 */
[----:B------:R-:W-:Y:S02]  /*58940*/  F2FP.F16.E5M2.UNPACK_B R6, R6 ;  /* 0x00000006ff06723e */ /* 0x000fe400020004ff */
[----:B------:R-:W-:Y:S01]  /*58950*/  F2FP.F16.E5M2.UNPACK_B R7, R7 ;  /* 0x00000007ff07723e */ /* 0x000fe200020004ff */
[----:B------:R-:W-:Y:S01]  /*58960*/  STL [R1+0x5368], R31 ;  /* 0x0053681f01007387 */ /* 0x000fe20000100800 */
[----:B--2---:R-:W-:Y:S02]  /*58970*/  IMAD.MOV.U32 R25, RZ, RZ, R50 ;  /* 0x000000ffff197224 */ /* 0x004fe400078e0032 */
[----:B------:R-:W-:Y:S01]  /*58980*/  IMAD.MOV.U32 R28, RZ, RZ, R51 ;  /* 0x000000ffff1c7224 */ /* 0x000fe200078e0033 */
[----:B---3--:R-:W-:-:S15]  /*58990*/  HMMA.16816.F32 R44, R32, R30, R44 ;  /* 0x0000001e202c723c */ /* 0x008fde000000182c */
[----:B------:R-:W-:-:S08]  /*589a0*/  NOP ;  /* 0x0000000000007918 */ /* 0x000fd00000000000 */
[----:B------:R-:W-:Y:S04]  /*589b0*/  STL.64 [R1+0x1040], R44 ;  /* 0x0010402c01007387 */ /* 0x000fe80000100a00 */
[----:B------:R-:W-:Y:S01]  /*589c0*/  STL.64 [R1+0x1048], R46 ;  /* 0x0010482e01007387 */ /* 0x000fe20000100a00 */
[C---:B----4-:R-:W-:Y:S06]  /*589d0*/  HMMA.16816.F32 R40, R32.reuse, R36, R40 ;  /* 0x000000242028723c */ /* 0x050fec0000001828 */
[----:B------:R-:W-:Y:S06]  /*589e0*/  HMMA.16816.F32 R8, R32, R50, R8 ;  /* 0x000000322008723c */ /* 0x000fec0000001808 */
[C---:B------:R-:W-:Y:S11]  /*589f0*/  HMMA.16816.F32 R20, R4.reuse, R52, R20 ;  /* 0x000000340414723c */ /* 0x040ff60000001814 */
[----:B------:R-:W-:Y:S04]  /*58a00*/  STL.64 [R1+0x1030], R40 ;  /* 0x0010302801007387 */ /* 0x000fe80000100a00 */
[----:B------:R-:W-:Y:S04]  /*58a10*/  STL.64 [R1+0x1038], R42 ;  /* 0x0010382a01007387 */ /* 0x000fe80000100a00 */
[----:B------:R0:W-:Y:S04]  /*58a20*/  STL.64 [R1+0x860], R8 ;  /* 0x0008600801007387 */ /* 0x0001e80000100a00 */
[----:B------:R1:W-:Y:S01]  /*58a30*/  STL.64 [R1+0x868], R10 ;  /* 0x0008680a01007387 */ /* 0x0003e20000100a00 */
[----:B------:R-:W-:Y:S03]  /*58a40*/  HMMA.16816.F32 R12, R4, R54, R12 ;  /* 0x00000036040c723c */ /* 0x000fe6000000180c */
[----:B0-----:R-:W2:Y:S04]  /*58a50*/  LDL.LU.64 R8, [R1+0x1710] ;  /* 0x0017100001087983 */ /* 0x001ea80000300a00 */
[----:B-1----:R-:W2:Y:S01]  /*58a60*/  LDL.LU.64 R10, [R1+0x1718] ;  /* 0x00171800010a7983 */ /* 0x002ea20000300a00 */
[----:B------:R-:W-:-:S02]  /*58a70*/  IMAD.MOV.U32 R0, RZ, RZ, R57 ;  /* 0x000000ffff007224 */ /* 0x000fc400078e0039 */
[----:B------:R-:W-:Y:S01]  /*58a80*/  IMAD.MOV.U32 R29, RZ, RZ, R52 ;  /* 0x000000ffff1d7224 */ /* 0x000fe200078e0034 */
[----:B------:R0:W-:Y:S01]  /*58a90*/  STL.64 [R1+0x850], R20 ;  /* 0x0008501401007387 */ /* 0x0001e20000100a00 */
[----:B------:R-:W-:Y:S02]  /*58aa0*/  IMAD.MOV.U32 R31, RZ, RZ, R53 ;  /* 0x000000ffff1f7224 */ /* 0x000fe400078e0035 */
[----:B------:R-:W-:Y:S01]  /*58ab0*/  IMAD.MOV.U32 R27, RZ, RZ, R54 ;  /* 0x000000ffff1b7224 */ /* 0x000fe200078e0036 */
[----:B------:R1:W-:Y:S01]  /*58ac0*/  STL.64 [R1+0x858], R22 ;  /* 0x0008581601007387 */ /* 0x0003e20000100a00 */
[----:B------:R-:W-:-:S07]  /*58ad0*/  IMAD.MOV.U32 R24, RZ, RZ, R55 ;  /* 0x000000ffff187224 */ /* 0x000fce00078e0037 */
[----:B------:R3:W-:Y:S04]  /*58ae0*/  STL.64 [R1+0x840], R12 ;  /* 0x0008400c01007387 */ /* 0x0007e80000100a00 */
[----:B------:R4:W-:Y:S04]  /*58af0*/  STL.64 [R1+0x848], R14 ;  /* 0x0008480e01007387 */ /* 0x0009e80000100a00 */
[----:B0-----:R-:W3:Y:S04]  /*58b00*/  LDL.LU.64 R20, [R1+0x1700] ;  /* 0x0017000001147983 */ /* 0x001ee80000300a00 */
[----:B-1----:R-:W3:Y:S04]  /*58b10*/  LDL.LU.64 R22, [R1+0x1708] ;  /* 0x0017080001167983 */ /* 0x002ee80000300a00 */
        /* <DEDUP_REMOVED lines=8> */
[----:B------:R-:W4:Y:S01]  /*58ba0*/  LDL.LU.64 R32, [R1+0x16b0] ;  /* 0x0016b00001207983 */ /* 0x000f220000300a00 */
[C---:B--2---:R-:W-:Y:S06]  /*58bb0*/  HMMA.16816.F32 R8, R4.reuse, R56, R8 ;  /* 0x000000380408723c */ /* 0x044fec0000001808 */
[----:B---3--:R-:W-:-:S15]  /*58bc0*/  HMMA.16816.F32 R56, R4, R58, R20 ;  /* 0x0000003a0438723c */ /* 0x008fde0000001814 */
[----:B------:R-:W-:-:S02]  /*58bd0*/  NOP ;  /* 0x0000000000007918 */ /* 0x000fc40000000000 */
[----:B------:R0:W-:Y:S04]  /*58be0*/  STL.64 [R1+0x830], R8 ;  /* 0x0008300801007387 */ /* 0x0001e80000100a00 */
[----:B------:R1:W-:Y:S04]  /*58bf0*/  STL.64 [R1+0x838], R10 ;  /* 0x0008380a01007387 */ /* 0x0003e80000100a00 */
[----:B------:R-:W2:Y:S04]  /*58c00*/  LDL.LU.64 R34, [R1+0x16b8] ;  /* 0x0016b80001227983 */ /* 0x000ea80000300a00 */
[----:B------:R-:W3:Y:S04]  /*58c10*/  LDL.LU.64 R12, [R1+0x1690] ;  /* 0x00169000010c7983 */ /* 0x000ee80000300a00 */
[----:B----4-:R-:W3:Y:S04]  /*58c20*/  LDL.LU.64 R14, [R1+0x1698] ;  /* 0x00169800010e7983 */ /* 0x010ee80000300a00 */
[----:B0-----:R-:W4:Y:S04]  /*58c30*/  LDL.LU.64 R8, [R1+0x1680] ;  /* 0x0016800001087983 */ /* 0x001f280000300a00 */
[----:B-1----:R-:W4:Y:S04]  /*58c40*/  LDL.LU.64 R10, [R1+0x1688] ;  /* 0x00168800010a7983 */ /* 0x002f280000300a00 */
[----:B------:R-:W4:Y:S04]  /*58c50*/  LDL.LU.64 R20, [R1+0x5400] ;  /* 0x0054000001147983 */ /* 0x000f280000300a00 */
[----:B------:R-:W-:Y:S04]  /*58c60*/  STL.64 [R1+0x820], R56 ;  /* 0x0008203801007387 */ /* 0x000fe80000100a00 */
[----:B------:R0:W-:Y:S04]  /*58c70*/  STL.64 [R1+0x828], R58 ;  /* 0x0008283a01007387 */ /* 0x0001e80000100a00 */
[----:B0-----:R-:W2:Y:S04]  /*58c80*/  LDL.LU.64 R58, [R1+0x53f8] ;  /* 0x0053f800013a7983 */ /* 0x001ea80000300a00 */
[----:B------:R-:W3:Y:S01]  /*58c90*/  LDL.LU.64 R56, [R1+0x53f0] ;  /* 0x0053f00001387983 */ /* 0x000ee20000300a00 */
[C---:B------:R-:W-:Y:S06]  /*58ca0*/  HMMA.16816.F32 R52, R4.reuse, R16, R52 ;  /* 0x000000100434723c */ /* 0x040fec0000001834 */
[----:B------:R-:W-:Y:S01]  /*58cb0*/  HMMA.16816.F32 R48, R4, R60, R48 ;  /* 0x0000003c0430723c */ /* 0x000fe20000001830 */
[----:B------:R-:W-:-:S02]  /*58cc0*/  IMAD.MOV.U32 R22, RZ, RZ, R16 ;  /* 0x000000ffff167224 */ /* 0x000fc400078e0010 */
[----:B------:R-:W-:-:S14]  /*58cd0*/  IMAD.MOV.U32 R23, RZ, RZ, R17 ;  /* 0x000000ffff177224 */ /* 0x000fdc00078e0011 */
[----:B------:R-:W-:Y:S04]  /*58ce0*/  STL.64 [R1+0x810], R52 ;  /* 0x0008103401007387 */ /* 0x000fe80000100a00 */
[----:B------:R0:W-:Y:S04]  /*58cf0*/  STL.64 [R1+0x818], R54 ;  /* 0x0008183601007387 */ /* 0x0001e80000100a00 */
[----:B0-----:R-:W4:Y:S04]  /*58d00*/  LDL.LU.64 R54, [R1+0x53e8] ;  /* 0x0053e80001367983 */ /* 0x001f280000300a00 */
[----:B------:R-:W4:Y:S04]  /*58d10*/  LDL.LU.64 R52, [R1+0x53e0] ;  /* 0x0053e00001347983 */ /* 0x000f280000300a00 */
[----:B------:R-:W4:Y:S04]  /*58d20*/  LDL.LU.64 R16, [R1+0x53d8] ;  /* 0x0053d80001107983 */ /* 0x000f280000300a00 */
        /* <DEDUP_REMOVED lines=13> */
[----:B0-----:R-:W2:Y:S04]  /*58e00*/  LDL.LU.64 R42, [R1+0x53b0] ;  /* 0x0053b000012a7983 */ /* 0x001ea80000300a00 */
[----:B------:R-:W2:Y:S04]  /*58e10*/  LDL.LU.64 R40, [R1+0x53a8] ;  /* 0x0053a80001287983 */ /* 0x000ea80000300a00 */
[----:B------:R-:W-:Y:S04]  /*58e20*/  STL.64 [R1+0x52f8], R58 ;  /* 0x0052f83a01007387 */ /* 0x000fe80000100a00 */
[----:B------:R0:W-:Y:S04]  /*58e30*/  STL.64 [R1+0x52f0], R56 ;  /* 0x0052f03801007387 */ /* 0x0001e80000100a00 */
[----:B0-----:R-:W3:Y:S04]  /*58e40*/  LDL.LU.64 R56, [R1+0x16a0] ;  /* 0x0016a00001387983 */ /* 0x001ee80000300a00 */
[----:B------:R-:W3:Y:S01]  /*58e50*/  LDL.LU.64 R58, [R1+0x16a8] ;  /* 0x0016a800013a7983 */ /* 0x000ee20000300a00 */
[----:B----4-:R-:W-:-:S15]  /*58e60*/  HMMA.16816.F32 R32, R4, R54, R32 ;  /* 0x000000360420723c */ /* 0x010fde0000001820 */
[----:B------:R-:W-:-:S08]  /*58e70*/  NOP ;  /* 0x0000000000007918 */ /* 0x000fd00000000000 */
[----:B------:R0:W-:Y:S04]  /*58e80*/  STL.64 [R1+0x7d0], R32 ;  /* 0x0007d02001007387 */ /* 0x0001e80000100a00 */
[----:B------:R1:W-:Y:S04]  /*58e90*/  STL.64 [R1+0x7d8], R34 ;  /* 0x0007d82201007387 */ /* 0x0003e80000100a00 */
[----:B0-----:R-:W4:Y:S04]  /*58ea0*/  LDL.LU.64 R32, [R1+0x1660] ;  /* 0x0016600001207983 */ /* 0x001f280000300a00 */
[----:B-1----:R-:W4:Y:S04]  /*58eb0*/  LDL.LU.64 R34, [R1+0x1668] ;  /* 0x0016680001227983 */ /* 0x002f280000300a00 */
[----:B------:R-:W-:Y:S04]  /*58ec0*/  STL.64 [R1+0x5308], R54 ;  /* 0x0053083601007387 */ /* 0x000fe80000100a00 */
[----:B------:R0:W-:Y:S01]  /*58ed0*/  STL.64 [R1+0x5300], R52 ;  /* 0x0053003401007387 */ /* 0x0001e20000100a00 */
[C---:B---3--:R-:W-:Y:S06]  /*58ee0*/  HMMA.16816.F32 R56, R4.reuse, R52, R56 ;  /* 0x000000340438723c */ /* 0x048fec0000001838 */
[C---:B0-----:R-:W-:Y:S06]  /*58ef0*/  HMMA.16816.F32 R52, R4.reuse, R50, R12 ;  /* 0x000000320434723c */ /* 0x041fec000000180c */
[C---:B------:R-:W-:Y:S11]  /*58f00*/  HMMA.16816.F32 R12, R4.reuse, R48, R8 ;  /* 0x00000030040c723c */ /* 0x040ff60000001808 */
[----:B------:R-:W-:Y:S04]  /*58f10*/  STL.64 [R1+0x7c0], R56 ;  /* 0x0007c03801007387 */ /* 0x000fe80000100a00 */
[----:B------:R-:W-:Y:S04]  /*58f20*/  STL.64 [R1+0x7c8], R58 ;  /* 0x0007c83a01007387 */ /* 0x000fe80000100a00 */
[----:B------:R-:W2:Y:S04]  /*58f30*/  LDL.LU.64 R8, [R1+0x1650] ;  /* 0x0016500001087983 */ /* 0x000ea80000300a00 */
[----:B------:R-:W-:Y:S04]  /*58f40*/  STL.64 [R1+0x7b0], R52 ;  /* 0x0007b03401007387 */ /* 0x000fe80000100a00 */
[----:B------:R-:W-:Y:S04]  /*58f50*/  STL.64 [R1+0x7b8], R54 ;  /* 0x0007b83601007387 */ /* 0x000fe80000100a00 */
[----:B------:R-:W2:Y:S04]  /*58f60*/  LDL.LU.64 R10, [R1+0x1658] ;  /* 0x00165800010a7983 */ /* 0x000ea80000300a00 */
[----:B------:R0:W-:Y:S04]  /*58f70*/  STL.64 [R1+0x7a0], R12 ;  /* 0x0007a00c01007387 */ /* 0x0001e80000100a00 */
[----:B------:R1:W-:Y:S04]  /*58f80*/  STL.64 [R1+0x7a8], R14 ;  /* 0x0007a80e01007387 */ /* 0x0003e80000100a00 */
[----:B0-----:R-:W3:Y:S04]  /*58f90*/  LDL.LU.64 R12, [R1+0x1640] ;  /* 0x00164000010c7983 */ /* 0x001ee80000300a00 */
[----:B-1----:R-:W3:Y:S04]  /*58fa0*/  LDL.LU.64 R14, [R1+0x1648] ;  /* 0x00164800010e7983 */ /* 0x002ee80000300a00 */
[----:B------:R-:W3:Y:S04]  /*58fb0*/  LDL.LU.64 R56, [R1+0x1610] ;  /* 0x0016100001387983 */ /* 0x000ee80000300a00 */
[----:B------:R-:W3:Y:S04]  /*58fc0*/  LDL.LU.64 R58, [R1+0x1618] ;  /* 0x00161800013a7983 */ /* 0x000ee80000300a00 */
[----:B------:R-:W3:Y:S04]  /*58fd0*/  LDL.LU.64 R52, [R1+0x1600] ;  /* 0x0016000001347983 */ /* 0x000ee80000300a00 */
[----:B------:R-:W3:Y:S04]  /*58fe0*/  LDL.LU.64 R54, [R1+0x1608] ;  /* 0x0016080001367983 */ /* 0x000ee80000300a00 */
[----:B------:R-:W-:Y:S04]  /*58ff0*/  STL.64 [R1+0x52e8], R50 ;  /* 0x0052e83201007387 */ /* 0x000fe80000100a00 */
[----:B------:R0:W-:Y:S04]  /*59000*/  STL.64 [R1+0x52e0], R48 ;  /* 0x0052e03001007387 */ /* 0x0001e80000100a00 */
[----:B0-----:R-:W3:Y:S04]  /*59010*/  LDL.LU.64 R48, [R1+0x1670] ;  /* 0x0016700001307983 */ /* 0x001ee80000300a00 */
[----:B------:R-:W3:Y:S01]  /*59020*/  LDL.LU.64 R50, [R1+0x1678] ;  /* 0x0016780001327983 */ /* 0x000ee20000300a00 */
[C---:B----4-:R-:W-:Y:S06]  /*59030*/  HMMA.16816.F32 R32, R4.reuse, R44, R32 ;  /* 0x0000002c0420723c */ /* 0x050fec0000001820 */
[C---:B--2---:R-:W-:Y:S06]  /*59040*/  HMMA.16816.F32 R8, R4.reuse, R42, R8 ;  /* 0x0000002a0408723c */ /* 0x044fec0000001808 */
[C---:B---3--:R-:W-:Y:S06]  /*59050*/  HMMA.16816.F32 R12, R4.reuse, R40, R12 ;  /* 0x00000028040c723c */ /* 0x048fec000000180c */
[----:B------:R-:W-:-:S15]  /*59060*/  HMMA.16816.F32 R48, R4, R46, R48 ;  /* 0x0000002e0430723c */ /* 0x000fde0000001830 */
[----:B------:R-:W-:-:S08]  /*59070*/  NOP ;  /* 0x0000000000007918 */ /* 0x000fd00000000000 */
[----:B------:R0:W-:Y:S04]  /*59080*/  STL.64 [R1+0x790], R48 ;  /* 0x0007903001007387 */ /* 0x0001e80000100a00 */
[----:B------:R1:W-:Y:S04]  /*59090*/  STL.64 [R1+0x798], R50 ;  /* 0x0007983201007387 */ /* 0x0003e80000100a00 */
[----:B0-----:R-:W2:Y:S04]  /*590a0*/  LDL.LU.64 R48, [R1+0x15f0] ;  /* 0x0015f00001307983 */ /* 0x001ea80000300a00 */
[----:B-1----:R-:W2:Y:S04]  /*590b0*/  LDL.LU.64 R50, [R1+0x15f8] ;  /* 0x0015f80001327983 */ /* 0x002ea80000300a00 */
[----:B------:R0:W-:Y:S04]  /*590c0*/  STL.64 [R1+0x780], R32 ;  /* 0x0007802001007387 */ /* 0x0001e80000100a00 */
[----:B------:R1:W-:Y:S04]  /*590d0*/  STL.64 [R1+0x788], R34 ;  /* 0x0007882201007387 */ /* 0x0003e80000100a00 */
[----:B0-----:R-:W3:Y:S04]  /*590e0*/  LDL.LU.64 R32, [R1+0x15e0] ;  /* 0x0015e00001207983 */ /* 0x001ee80000300a00 */
[----:B-1----:R-:W3:Y:S04]  /*590f0*/  LDL.LU.64 R34, [R1+0x15e8] ;  /* 0x0015e80001227983 */ /* 0x002ee80000300a00 */
[----:B------:R-:W-:Y:S04]  /*59100*/  STL.64 [R1+0x52c8], R46 ;  /* 0x0052c82e01007387 */ /* 0x000fe80000100a00 */
[----:B------:R0:W-:Y:S04]  /*59110*/  STL.64 [R1+0x52c0], R44 ;  /* 0x0052c02c01007387 */ /* 0x0001e80000100a00 */
[----:B0-----:R-:W4:Y:S04]  /*59120*/  LDL.LU.64 R44, [R1+0x1620] ;  /* 0x00162000012c7983 */ /* 0x001f280000300a00 */
[----:B------:R-:W4:Y:S04]  /*59130*/  LDL.LU.64 R46, [R1+0x1628] ;  /* 0x00162800012e7983 */ /* 0x000f280000300a00 */
[----:B------:R-:W-:Y:S04]  /*59140*/  STL.64 [R1+0x770], R8 ;  /* 0x0007700801007387 */ /* 0x000fe80000100a00 */
[----:B------:R0:W-:Y:S04]  /*59150*/  STL.64 [R1+0x778], R10 ;  /* 0x0007780a01007387 */ /* 0x0001e80000100a00 */
[----:B0-----:R-:W3:Y:S04]  /*59160*/  LDL.LU.64 R10, [R1+0x53a0] ;  /* 0x0053a000010a7983 */ /* 0x001ee80000300a00 */
[----:B------:R-:W2:Y:S04]  /*59170*/  LDL.LU.64 R8, [R1+0x5398] ;  /* 0x0053980001087983 */ /* 0x000ea80000300a00 */
        /* <DEDUP_REMOVED lines=12> */
[----:B------:R-:W-:-:S02]  /*59240*/  NOP ;  /* 0x0000000000007918 */ /* 0x000fc40000000000 */
[----:B------:R-:W-:Y:S04]  /*59250*/  STL.64 [R1+0x750], R40 ;  /* 0x0007502801007387 */ /* 0x000fe80000100a00 */
[----:B------:R0:W-:Y:S02]  /*59260*/  STL.64 [R1+0x758], R42 ;  /* 0x0007582a01007387 */ /* 0x0001e40000100a00 */
[C---:B0-----:R-:W-:Y:S02]  /*59270*/  HMMA.16816.F32 R40, R4.reuse, R10, R52 ;  /* 0x0000000a0428723c */ /* 0x041fe40000001834 */
[----:B------:R0:W-:Y:S04]  /*59280*/  STL.64 [R1+0x740], R44 ;  /* 0x0007402c01007387 */ /* 0x0001e80000100a00 */
[----:B------:R1:W-:Y:S04]  /*59290*/  STL.64 [R1+0x748], R46 ;  /* 0x0007482e01007387 */ /* 0x0003e80000100a00 */
[----:B0-----:R-:W2:Y:S04]  /*592a0*/  LDL.LU.64 R44, [R1+0x15d0] ;  /* 0x0015d000012c7983 */ /* 0x001ea80000300a00 */
[----:B------:R-:W-:Y:S04]  /*592b0*/  STL.64 [R1+0x730], R56 ;  /* 0x0007303801007387 */ /* 0x000fe80000100a00 */
[----:B------:R-:W-:Y:S04]  /*592c0*/  STL.64 [R1+0x738], R58 ;  /* 0x0007383a01007387 */ /* 0x000fe80000100a00 */
        /* <DEDUP_REMOVED lines=8> */
[----:B------:R-:W-:Y:S04]  /*59350*/  STL.64 [R1+0x710], R48 ;  /* 0x0007103001007387 */ /* 0x000fe80000100a00 */
[----:B------:R-:W-:Y:S04]  /*59360*/  STL.64 [R1+0x718], R50 ;  /* 0x0007183201007387 */ /* 0x000fe80000100a00 */
[----:B------:R-:W4:Y:S01]  /*59370*/  LDL.LU.64 R10, [R1+0x15b8] ;  /* 0x0015b800010a7983 */ /* 0x000f220000300a00 */
[----:B------:R-:W-:-:S15]  /*59380*/  HMMA.16816.F32 R32, R4, R14, R32 ;  /* 0x0000000e0420723c */ /* 0x000fde0000001820 */
[----:B------:R-:W-:-:S08]  /*59390*/  NOP ;  /* 0x0000000000007918 */ /* 0x000fd00000000000 */
[----:B------:R0:W-:Y:S04]  /*593a0*/  STL.64 [R1+0x700], R32 ;  /* 0x0007002001007387 */ /* 0x0001e80000100a00 */
[----:B------:R1:W-:Y:S04]  /*593b0*/  STL.64 [R1+0x708], R34 ;  /* 0x0007082201007387 */ /* 0x0003e80000100a00 */
[----:B------:R-:W4:Y:S04]  /*593c0*/  LDL.LU R52, [R1+0x1ffc] ;  /* 0x001ffc0001347983 */ /* 0x000f280000300800 */
[----:B0-----:R-:W4:Y:S04]  /*593d0*/  LDL.LU R32, [R1+0x1ff8] ;  /* 0x001ff80001207983 */ /* 0x001f280000300800 */
[----:B------:R-:W4:Y:S04]  /*593e0*/  LDL.LU R53, [R1+0x2004] ;  /* 0x0020040001357983 */ /* 0x000f280000300800 */
[----:B------:R-:W4:Y:S04]  /*593f0*/  LDL.LU R33, [R1+0x2000] ;  /* 0x0020000001217983 */ /* 0x000f280000300800 */
[----:B------:R-:W4:Y:S04]  /*59400*/  LDL.LU R54, [R1+0x200c] ;  /* 0x00200c0001367983 */ /* 0x000f280000300800 */
[----:B-1----:R-:W4:Y:S04]  /*59410*/  LDL.LU R34, [R1+0x2008] ;  /* 0x0020080001227983 */ /* 0x002f280000300800 */
[----:B------:R-:W4:Y:S04]  /*59420*/  LDL.LU R55, [R1+0x2014] ;  /* 0x0020140001377983 */ /* 0x000f280000300800 */
[----:B------:R-:W4:Y:S04]  /*59430*/  LDL.LU R35, [R1+0x2010] ;  /* 0x0020100001237983 */ /* 0x000f280000300800 */
[----:B------:R-:W-:Y:S04]  /*59440*/  STL.64 [R1+0x5328], R14 ;  /* 0x0053280e01007387 */ /* 0x000fe80000100a00 */
[----:B------:R3:W-:Y:S04]  /*59450*/  STL.64 [R1+0x5320], R12 ;  /* 0x0053200c01007387 */ /* 0x0007e80000100a00 */
[----:B------:R-:W4:Y:S01]  /*59460*/  LDL.LU.64 R48, [R1+0x15a0] ;  /* 0x0015a00001307983 */ /* 0x000f220000300a00 */
[----:B------:R-:W-:-:S02]  /*59470*/  IMAD.MOV.U32 R58, RZ, RZ, R22 ;  /* 0x000000ffff3a7224 */ /* 0x000fc400078e0016 */
[----:B------:R-:W-:Y:S01]  /*59480*/  IMAD.MOV.U32 R59, RZ, RZ, R23 ;  /* 0x000000ffff3b7224 */ /* 0x000fe200078e0017 */
[C---:B--2---:R-:W-:Y:S06]  /*59490*/  HMMA.16816.F32 R44, R4.reuse, R16, R44 ;  /* 0x00000010042c723c */ /* 0x044fec000000182c */
[----:B---3--:R-:W-:-:S15]  /*594a0*/  HMMA.16816.F32 R12, R4, R18, R40 ;  /* 0x00000012040c723c */ /* 0x008fde0000001828 */
[----:B------:R-:W-:-:S02]  /*594b0*/  NOP ;  /* 0x0000000000007918 */ /* 0x000fc40000000000 */
[----:B------:R0:W-:Y:S04]  /*594c0*/  STL.64 [R1+0x6f0], R44 ;  /* 0x0006f02c01007387 */ /* 0x0001e80000100a00 */
[----:B------:R1:W-:Y:S04]  /*594d0*/  STL.64 [R1+0x6f8], R46 ;  /* 0x0006f82e01007387 */ /* 0x0003e80000100a00 */
[----:B------:R-:W2:Y:S01]  /*594e0*/  LDL.LU.64 R50, [R1+0x15a8] ;  /* 0x0015a80001327983 */ /* 0x000ea20000300a00 */
[----:B----4-:R-:W-:Y:S03]  /*594f0*/  HMMA.16816.F32 R8, R4, R20, R8 ;  /* 0x000000140408723c */ /* 0x010fe60000001808 */
[----:B------:R-:W-:Y:S04]  /*59500*/  STL.64 [R1+0x6e0], R12 ;  /* 0x0006e00c01007387 */ /* 0x000fe80000100a00 */
[----:B------:R3:W-:Y:S04]  /*59510*/  STL.64 [R1+0x6e8], R14 ;  /* 0x0006e80e01007387 */ /* 0x0007e80000100a00 */
[----:B------:R-:W4:Y:S04]  /*59520*/  LDL.64 R56, [R1+0x8] ;  /* 0x0000080001387983 */ /* 0x000f280000100a00 */
[----:B------:R-:W-:Y:S04]  /*59530*/  STL.64 [R1+0x52b8], R18 ;  /* 0x0052b81201007387 */ /* 0x000fe80000100a00 */
[----:B------:R-:W-:Y:S04]  /*59540*/  STL.64 [R1+0x52b0], R16 ;  /* 0x0052b01001007387 */ /* 0x000fe80000100a00 */
[----:B------:R-:W2:Y:S04]  /*59550*/  LDL.LU R22, [R1+0x5384] ;  /* 0x0053840001167983 */ /* 0x000ea80000300800 */
[----:B------:R3:W-:Y:S04]  /*59560*/  STL.64 [R1+0x6d0], R8 ;  /* 0x0006d00801007387 */ /* 0x0007e80000100a00 */
[----:B------:R3:W-:Y:S04]  /*59570*/  STL.64 [R1+0x6d8], R10 ;  /* 0x0006d80a01007387 */ /* 0x0007e80000100a00 */
[----:B------:R-:W2:Y:S04]  /*59580*/  LDL.LU R23, [R1+0x5380] ;  /* 0x0053800001177983 */ /* 0x000ea80000300800 */
[----:B0-----:R-:W2:Y:S04]  /*59590*/  LDL.LU.64 R44, [R1+0x1590] ;  /* 0x00159000012c7983 */ /* 0x001ea80000300a00 */
[----:B-1----:R-:W2:Y:S01]  /*595a0*/  LDL.LU.64 R46, [R1+0x1598] ;  /* 0x00159800012e7983 */ /* 0x002ea20000300a00 */
[----:B---3--:R-:W-:-:S03]  /*595b0*/  IMAD.MOV.U32 R14, RZ, RZ, R27 ;  /* 0x000000ffff0e7224 */ /* 0x008fc600078e001b */
[----:B------:R-:W3:Y:S01]  /*595c0*/  LDL.LU.64 R40, [R1+0x1020] ;  /* 0x0010200001287983 */ /* 0x000ee20000300a00 */
[----:B------:R-:W-:-:S03]  /*595d0*/  IMAD.MOV.U32 R15, RZ, RZ, R24 ;  /* 0x000000ffff0f7224 */ /* 0x000fc600078e0018 */
[----:B------:R-:W3:Y:S04]  /*595e0*/  LDL.LU.64 R42, [R1+0x1028] ;  /* 0x00102800012a7983 */ /* 0x000ee80000300a00 */
[----:B------:R-:W3:Y:S04]  /*595f0*/  LDL.LU.64 R8, [R1+0x1010] ;  /* 0x0010100001087983 */ /* 0x000ee80000300a00 */
[----:B------:R-:W3:Y:S04]  /*59600*/  LDL.LU.64 R10, [R1+0x1018] ;  /* 0x00101800010a7983 */ /* 0x000ee80000300a00 */
[----:B------:R-:W-:Y:S01]  /*59610*/  STL.64 [R1+0x5338], R58 ;  /* 0x0053383a01007387 */ /* 0x000fe20000100a00 */
[----:B------:R-:W-:-:S02]  /*59620*/  IMAD.MOV.U32 R18, RZ, RZ, R25 ;  /* 0x000000ffff127224 */ /* 0x000fc400078e0019 */
[----:B------:R-:W-:Y:S01]  /*59630*/  IMAD.MOV.U32 R19, RZ, RZ, R28 ;  /* 0x000000ffff137224 */ /* 0x000fe200078e001c */
[----:B----4-:R-:W-:Y:S04]  /*59640*/  STL.64 [R1+0x5330], R56 ;  /* 0x0053303801007387 */ /* 0x010fe80000100a00 */
[----:B------:R-:W3:Y:S04]  /*59650*/  LDL.LU R27, [R1+0x537c] ;  /* 0x00537c00011b7983 */ /* 0x000ee80000300800 */
[----:B------:R-:W4:Y:S04]  /*59660*/  LDL.LU R24, [R1+0x5378] ;  /* 0x0053780001187983 */ /* 0x000f280000300800 */
[----:B------:R2:W-:Y:S04]  /*59670*/  STL.64 [R1+0x5340], R14 ;  /* 0x0053400e01007387 */ /* 0x0005e80000100a00 */
[----:B------:R-:W4:Y:S01]  /*59680*/  LDL.LU R25, [R1+0x5374] ;  /* 0x0053740001197983 */ /* 0x000f220000300800 */
[----:B--2---:R-:W-:-:S15]  /*59690*/  HMMA.16816.F32 R12, R4, R22, R48 ;  /* 0x00000016040c723c */ /* 0x004fde0000001830 */
[----:B------:R-:W-:-:S08]  /*596a0*/  NOP ;  /* 0x0000000000007918 */ /* 0x000fd00000000000 */
[----:B------:R0:W-:Y:S04]  /*596b0*/  STL.64 [R1+0x6c0], R12 ;  /* 0x0006c00c01007387 */ /* 0x0001e80000100a00 */
[----:B------:R-:W-:Y:S04]  /*596c0*/  STL.64 [R1+0x6c8], R14 ;  /* 0x0006c80e01007387 */ /* 0x000fe80000100a00 */
[----:B------:R-:W2:Y:S04]  /*596d0*/  LDL.LU R28, [R1+0x5370] ;  /* 0x00537000011c7983 */ /* 0x000ea80000300800 */
[----:B------:R-:W-:Y:S01]  /*596e0*/  STL.64 [R1+0x5360], R18 ;  /* 0x0053601201007387 */ /* 0x000fe20000100a00 */
[----:B0-----:R-:W-:-:S03]  /*596f0*/  IMAD.MOV.U32 R12, RZ, RZ, R29 ;  /* 0x000000ffff0c7224 */ /* 0x001fc600078e001d */
[----:B------:R-:W-:Y:S04]  /*59700*/  STL.64 [R1+0x5350], R22 ;  /* 0x0053501601007387 */ /* 0x000fe80000100a00 */
[----:B------:R-:W-:Y:S04]  /*59710*/  STL.64 [R1+0x5348], R20 ;  /* 0x0053481401007387 */ /* 0x000fe80000100a00 */
[----:B------:R-:W2:Y:S01]  /*59720*/  LDL.LU R29, [R1+0x536c] ;  /* 0x00536c00011d7983 */ /* 0x000ea20000300800 */
[----:B------:R-:W-:-:S03]  /*59730*/  IMAD.MOV.U32 R13, RZ, RZ, R31 ;  /* 0x000000ffff0d7224 */ /* 0x000fc600078e001f */
[----:B------:R-:W2:Y:S04]  /*59740*/  LDL.LU R31, [R1+0x5368] ;  /* 0x00536800011f7983 */ /* 0x000ea80000300800 */
[----:B------:R3:W-:Y:S02]  /*59750*/  STL.64 [R1+0x5358], R12 ;  /* 0x0053580c01007387 */ /* 0x0007e40000100a00 */
[C---:B---3--:R-:W-:Y:S06]  /*59760*/  HMMA.16816.F32 R12, R4.reuse, R26, R40 ;  /* 0x0000001a040c723c */ /* 0x048fec0000001828 */
[----:B----4-:R-:W-:-:S15]  /*59770*/  HMMA.16816.F32 R16, R4, R24, R44 ;  /* 0x000000180410723c */ /* 0x010fde000000182c */
[----:B------:R-:W-:-:S08]  /*59780*/  NOP ;  /* 0x0000000000007918 */ /* 0x000fd00000000000 */
[----:B------:R0:W-:Y:S04]  /*59790*/  STL.64 [R1+0x6b0], R16 ;  /* 0x0006b01001007387 */ /* 0x0001e80000100a00 */
[----:B------:R1:W-:Y:S04]  /*597a0*/  STL.64 [R1+0x6b8], R18 ;  /* 0x0006b81201007387 */ /* 0x0003e80000100a00 */
[----:B------:R3:W-:Y:S04]  /*597b0*/  STL.64 [R1+0x6a0], R12 ;  /* 0x0006a00c01007387 */ /* 0x0007e80000100a00 */
[----:B------:R4:W-:Y:S04]  /*597c0*/  STL.64 [R1+0x6a8], R14 ;  /* 0x0006a80e01007387 */ /* 0x0009e80000100a00 */
[----:B------:R-:W4:Y:S04]  /*597d0*/  LDL.LU.64 R40, [R1+0x1ef0] ;  /* 0x001ef00001287983 */ /* 0x000f280000300a00 */
[----:B------:R-:W4:Y:S01]  /*597e0*/  LDL.LU.64 R42, [R1+0x1ef8] ;  /* 0x001ef800012a7983 */ /* 0x000f220000300a00 */
[----:B--2---:R-:W-:-:S15]  /*597f0*/  HMMA.16816.F32 R8, R4, R28, R8 ;  /* 0x0000001c0408723c */ /* 0x004fde0000001808 */
[----:B------:R-:W-:-:S08]  /*59800*/  NOP ;  /* 0x0000000000007918 */ /* 0x000fd00000000000 */
[----:B------:R2:W-:Y:S04]  /*59810*/  STL.64 [R1+0x690], R8 ;  /* 0x0006900801007387 */ /* 0x0005e80000100a00 */
[----:B------:R2:W-:Y:S04]  /*59820*/  STL.64 [R1+0x698], R10 ;  /* 0x0006980a01007387 */ /* 0x0005e80000100a00 */
[----:B0-----:R-:W2:Y:S04]  /*59830*/  LDL.LU.64 R16, [R1+0x1ee0] ;  /* 0x001ee00001107983 */ /* 0x001ea80000300a00 */
[----:B-1----:R-:W2:Y:S04]  /*59840*/  LDL.LU.64 R18, [R1+0x1ee8] ;  /* 0x001ee80001127983 */ /* 0x002ea80000300a00 */
[----:B---3--:R-:W3:Y:S04]  /*59850*/  LDL.LU.64 R12, [R1+0x1580] ;  /* 0x00158000010c7983 */ /* 0x008ee80000300a00 */
[----:B----4-:R-:W3:Y:S04]  /*59860*/  LDL.LU.64 R14, [R1+0x1588] ;  /* 0x00158800010e7983 */ /* 0x010ee80000300a00 */
[----:B------:R-:W4:Y:S04]  /*59870*/  LDL.LU.64 R20, [R1+0x1570] ;  /* 0x0015700001147983 */ /* 0x000f280000300a00 */
[----:B------:R-:W4:Y:S04]  /*59880*/  LDL.LU.64 R22, [R1+0x1578] ;  /* 0x0015780001167983 */ /* 0x000f280000300a00 */
[----:B------:R-:W4:Y:S04]  /*59890*/  LDL.LU.64 R56, [R1+0x1560] ;  /* 0x0015600001387983 */ /* 0x000f280000300a00 */
[----:B------:R-:W4:Y:S01]  /*598a0*/  LDL.LU.64 R58, [R1+0x1568] ;  /* 0x00156800013a7983 */ /* 0x000f220000300a00 */
[----:B------:R-:W-:-:S03]  /*598b0*/  IMAD R32, R32, 0x100, R52 ;  /* 0x0000010020207824 */ /* 0x000fc600078e0234 */
[----:B--2---:R-:W2:Y:S01]  /*598c0*/  LDL.LU.64 R8, [R1+0x1550] ;  /* 0x0015500001087983 */ /* 0x004ea20000300a00 */
[----:B------:R-:W-:-:S03]  /*598d0*/  IMAD R33, R33, 0x100, R53 ;  /* 0x0000010021217824 */ /* 0x000fc600078e0235 */
[----:B------:R-:W2:Y:S01]  /*598e0*/  LDL.LU.64 R10, [R1+0x1558] ;  /* 0x00155800010a7983 */ /* 0x000ea20000300a00 */
[----:B------:R-:W-:-:S03]  /*598f0*/  IMAD R34, R34, 0x100, R54 ;  /* 0x0000010022227824 */ /* 0x000fc600078e0236 */
[----:B------:R-:W2:Y:S01]  /*59900*/  LDL.LU.64 R48, [R1+0x1540] ;  /* 0x0015400001307983 */ /* 0x000ea20000300a00 */
[----:B------:R-:W-:-:S03]  /*59910*/  IMAD R35, R35, 0x100, R55 ;  /* 0x0000010023237824 */ /* 0x000fc600078e0237 */
[----:B------:R-:W2:Y:S04]  /*59920*/  LDL.LU.64 R50, [R1+0x1548] ;  /* 0x0015480001327983 */ /* 0x000ea80000300a00 */
[----:B------:R-:W2:Y:S04]  /*59930*/  LDL.LU.64 R52, [R1+0x1530] ;  /* 0x0015300001347983 */ /* 0x000ea80000300a00 */
[----:B------:R-:W2:Y:S01]  /*59940*/  LDL.LU.64 R54, [R1+0x1538] ;  /* 0x0015380001367983 */ /* 0x000ea20000300a00 */
[----:B------:R-:W-:-:S15]  /*59950*/  HMMA.16816.F32 R40, R4, R30, R40 ;  /* 0x0000001e0428723c */ /* 0x000fde0000001828 */
[----:B------:R-:W-:-:S08]  /*59960*/  NOP ;  /* 0x0000000000007918 */ /* 0x000fd00000000000 */
[----:B------:R0:W-:Y:S04]  /*59970*/  STL.64 [R1+0x1020], R40 ;  /* 0x0010202801007387 */ /* 0x0001e80000100a00 */
[----:B------:R1:W-:Y:S04]  /*59980*/  STL.64 [R1+0x1028], R42 ;  /* 0x0010282a01007387 */ /* 0x0003e80000100a00 */
[----:B------:R-:W2:Y:S04]  /*59990*/  LDL.LU.64 R44, [R1+0x1520] ;  /* 0x00152000012c7983 */ /* 0x000ea80000300a00 */
[----:B------:R-:W2:Y:S04]  /*599a0*/  LDL.LU.64 R46, [R1+0x1528] ;  /* 0x00152800012e7983 */ /* 0x000ea80000300a00 */
[----:B0-----:R-:W2:Y:S04]  /*599b0*/  LDL.LU.64 R40, [R1+0x1510] ;  /* 0x0015100001287983 */ /* 0x001ea80000300a00 */
[----:B-1----:R-:W2:Y:S01]  /*599c0*/  LDL.LU.64 R42, [R1+0x1518] ;  /* 0x00151800012a7983 */ /* 0x002ea20000300a00 */
[----:B------:R-:W-:-:S15]  /*599d0*/  HMMA.16816.F32 R16, R4, R36, R16 ;  /* 0x000000240410723c */ /* 0x000fde0000001810 */
[----:B------:R-:W-:-:S08]  /*599e0*/  NOP ;  /* 0x0000000000007918 */ /* 0x000fd00000000000 */
[----:B------:R-:W-:Y:S04]  /*599f0*/  STL.64 [R1+0x1010], R16 ;  /* 0x0010101001007387 */ /* 0x000fe80000100a00 */
[----:B------:R0:W-:Y:S04]  /*59a00*/  STL.64 [R1+0x1018], R18 ;  /* 0x0010181201007387 */ /* 0x0001e80000100a00 */
[----:B0-----:R-:W3:Y:S01]  /*59a10*/  LDL.LU.64 R18, [R1+0x5360] ;  /* 0x0053600001127983 */ /* 0x001ee20000300a00 */
[----:B------:R-:W-:Y:S02]  /*59a20*/  F2FP.F16.E5M2.UNPACK_B R32, R32 ;  /* 0x00000020ff20723e */ /* 0x000fe400020004ff */
[----:B------:R-:W-:-:S02]  /*59a30*/  F2FP.F16.E5M2.UNPACK_B R33, R33 ;  /* 0x00000021ff21723e */ /* 0x000fc400020004ff */
[----:B------:R-:W-:Y:S01]  /*59a40*/  F2FP.F16.E5M2.UNPACK_B R34, R34 ;  /* 0x00000022ff22723e */ /* 0x000fe200020004ff */
[----:B---3--:R-:W-:Y:S01]  /*59a50*/  HMMA.16816.F32 R16, R4, R18, R12 ;  /* 0x000000120410723c */ /* 0x008fe2000000180c */
[----:B------:R-:W4:Y:S01]  /*59a60*/  LDL.LU.64 R12, [R1+0x5358] ;  /* 0x00535800010c7983 */ /* 0x000f220000300a00 */
[----:B------:R-:W-:-:S03]  /*59a70*/  F2FP.F16.E5M2.UNPACK_B R35, R35 ;  /* 0x00000023ff23723e */ /* 0x000fc600020004ff */
[----:B------:R-:W2:-:S15]  /*59a80*/  LDL R6, [R1+0x10] ;  /* 0x0000100001067983 */ /* 0x000e9e0000100800 */
[----:B------:R-:W-:-:S03]  /*59a90*/  NOP ;  /* 0x0000000000007918 */ /* 0x000fc60000000000 */
[----:B------:R0:W-:Y:S04]  /*59aa0*/  STL.64 [R1+0x680], R16 ;  /* 0x0006801001007387 */ /* 0x0001e80000100a00 */
[----:B------:R1:W-:Y:S04]  /*59ab0*/  STL.64 [R1+0x688], R18 ;  /* 0x0006881201007387 */ /* 0x0003e80000100a00 */
[----:B0-----:R-:W3:Y:S04]  /*59ac0*/  LDL.LU.64 R16, [R1+0x1500] ;  /* 0x0015000001107983 */ /* 0x001ee80000300a00 */
[----:B-1----:R-:W3:Y:S01]  /*59ad0*/  LDL.LU.64 R18, [R1+0x1508] ;  /* 0x0015080001127983 */ /* 0x002ee20000300a00 */
[----:B----4-:R-:W-:Y:S03]  /*59ae0*/  HMMA.16816.F32 R12, R32, R12, R20 ;  /* 0x0000000c200c723c */ /* 0x010fe60000001814 */
[----:B------:R-:W4:Y:S04]  /*59af0*/  LDL.LU.64 R22, [R1+0x5350] ;  /* 0x0053500001167983 */ /* 0x000f280000300a00 */
[----:B------:R-:W4:-:S15]  /*59b00*/  LDL.LU.64 R20, [R1+0x5348] ;  /* 0x0053480001147983 */ /* 0x000f1e0000300a00 */
[----:B------:R-:W-:-:S01]  /*59b10*/  NOP ;  /* 0x0000000000007918 */ /* 0x000fc20000000000 */
[----:B------:R-:W-:Y:S04]  /*59b20*/  STL.64 [R1+0x670], R12 ;  /* 0x0006700c01007387 */ /* 0x000fe80000100a00 */
[----:B------:R0:W-:Y:S04]  /*59b30*/  STL.64 [R1+0x678], R14 ;  /* 0x0006780e01007387 */ /* 0x0001e80000100a00 */
[----:B0-----:R-:W3:Y:S01]  /*59b40*/  LDL.LU.64 R14, [R1+0x5340] ;  /* 0x00534000010e7983 */ /* 0x001ee20000300a00 */
[----:B------:R-:W-:-:S07]  /*59b50*/  IMAD.MOV.U32 R7, RZ, RZ, R0 ;  /* 0x000000ffff077224 */ /* 0x000fce00078e0000 */
[C---:B--2---:R-:W-:Y:S06]  /*59b60*/  HMMA.16816.F32 R4, R32.reuse, R6, R8 ;  /* 0x000000062004723c */ /* 0x044fec0000001808 */
[----:B---3--:R-:W-:Y:S01]  /*59b70*/  HMMA.16816.F32 R12, R32, R14, R56 ;  /* 0x0000000e200c723c */ /* 0x008fe20000001838 */
[----:B------:R-:W2:Y:S04]  /*59b80*/  LDL.LU.64 R58, [R1+0x5338] ;  /* 0x00533800013a7983 */ /* 0x000ea80000300a00 */
[----:B------:R-:W3:-:S15]  /*59b90*/  LDL.LU.64 R56, [R1+0x5330] ;  /* 0x0053300001387983 */ /* 0x000ede0000300a00 */
[----:B------:R-:W-:-:S03]  /*59ba0*/  NOP ;  /* 0x0000000000007918 */ /* 0x000fc60000000000 */
[----:B------:R-:W-:Y:S04]  /*59bb0*/  STL.64 [R1+0x660], R12 ;  /* 0x0006600c01007387 */ /* 0x000fe80000100a00 */
[----:B------:R0:W-:Y:S04]  /*59bc0*/  STL.64 [R1+0x668], R14 ;  /* 0x0006680e01007387 */ /* 0x0001e80000100a00 */
[----:B0-----:R-:W4:Y:S04]  /*59bd0*/  LDL.LU.64 R14, [R1+0x5328] ;  /* 0x00532800010e7983 */ /* 0x001f280000300a00 */
[----:B------:R-:W4:Y:S04]  /*59be0*/  LDL.LU.64 R12, [R1+0x5320] ;  /* 0x00532000010c7983 */ /* 0x000f280000300a00 */
[----:B------:R-:W4:Y:S04]  /*59bf0*/  LDL.LU.64 R10, [R1+0x5318] ;  /* 0x00531800010a7983 */ /* 0x000f280000300a00 */
[----:B------:R-:W4:Y:S04]  /*59c00*/  LDL.LU.64 R8, [R1+0x5310] ;  /* 0x0053100001087983 */ /* 0x000f280000300a00 */
[----:B------:R-:W-:Y:S04]  /*59c10*/  STL.64 [R1+0x650], R4 ;  /* 0x0006500401007387 */ /* 0x000fe80000100a00 */
[----:B------:R3:W-:Y:S02]  /*59c20*/  STL.64 [R1+0x658], R6 ;  /* 0x0006580601007387 */ /* 0x0007e40000100a00 */
[C---:B---3--:R-:W-:Y:S06]  /*59c30*/  HMMA.16816.F32 R4, R32.reuse, R56, R48 ;  /* 0x000000382004723c */ /* 0x048fec0000001830 */
[----:B------:R-:W-:Y:S01]  /*59c40*/  IMAD.MOV.U32 R0, RZ, RZ, R57 ;  /* 0x000000ffff007224 */ /* 0x000fe200078e0039 */
[----:B------:R-:W3:Y:S01]  /*59c50*/  LDL.LU.64 R48, [R1+0x14f0] ;  /* 0x0014f00001307983 */ /* 0x000ee20000300a00 */
[----:B--2---:R-:W-:-:S15]  /*59c60*/  HMMA.16816.F32 R56, R32, R58, R52 ;  /* 0x0000003a2038723c */ /* 0x004fde0000001834 */
[----:B------:R0:W-:Y:S04]  /*59c70*/  STL.64 [R1+0x640], R4 ;  /* 0x0006400401007387 */ /* 0x0001e80000100a00 */
[----:B------:R1:W-:Y:S04]  /*59c80*/  STL.64 [R1+0x648], R6 ;  /* 0x0006480601007387 */ /* 0x0003e80000100a00 */
[----:B------:R-:W3:Y:S04]  /*59c90*/  LDL.LU.64 R50, [R1+0x14f8] ;  /* 0x0014f80001327983 */ /* 0x000ee80000300a00 */
[----:B0-----:R-:W2:Y:S04]  /*59ca0*/  LDL.LU.64 R4, [R1+0x14e0] ;  /* 0x0014e00001047983 */ /* 0x001ea80000300a00 */
[----:B-1----:R-:W2:Y:S04]  /*59cb0*/  LDL.LU.64 R6, [R1+0x14e8] ;  /* 0x0014e80001067983 */ /* 0x002ea80000300a00 */
[----:B------:R-:W3:Y:S04]  /*59cc0*/  LDL.LU.64 R54, [R1+0x5308] ;  /* 0x0053080001367983 */ /* 0x000ee80000300a00 */
[----:B------:R-:W2:Y:S04]  /*59cd0*/  LDL.LU.64 R52, [R1+0x5300] ;  /* 0x0053000001347983 */ /* 0x000ea80000300a00 */
[----:B------:R-:W-:Y:S04]  /*59ce0*/  STL.64 [R1+0x630], R56 ;  /* 0x0006303801007387 */ /* 0x000fe80000100a00 */
[----:B------:R0:W-:Y:S04]  /*59cf0*/  STL.64 [R1+0x638], R58 ;  /* 0x0006383a01007387 */ /* 0x0001e80000100a00 */
[----:B0-----:R-:W4:Y:S04]  /*59d00*/  LDL.LU.64 R58, [R1+0x52f8] ;  /* 0x0052f800013a7983 */ /* 0x001f280000300a00 */
[----:B------:R-:W2:Y:S01]  /*59d10*/  LDL.LU.64 R56, [R1+0x52f0] ;  /* 0x0052f00001387983 */ /* 0x000ea20000300a00 */
[----:B------:R-:W-:-:S15]  /*59d20*/  HMMA.16816.F32 R44, R32, R60, R44 ;  /* 0x0000003c202c723c */ /* 0x000fde000000182c */
[----:B------:R-:W-:-:S08]  /*59d30*/  NOP ;  /* 0x0000000000007918 */ /* 0x000fd00000000000 */
[----:B------:R-:W-:Y:S04]  /*59d40*/  STL.64 [R1+0x620], R44 ;  /* 0x0006202c01007387 */ /* 0x000fe80000100a00 */
[----:B------:R4:W-:Y:S01]  /*59d50*/  STL.64 [R1+0x628], R46 ;  /* 0x0006282e01007387 */ /* 0x0009e20000100a00 */
[C---:B---3--:R-:W-:Y:S06]  /*59d60*/  HMMA.16816.F32 R48, R32.reuse, R54, R48 ;  /* 0x000000362030723c */ /* 0x048fec0000001830 */
[C---:B----4-:R-:W-:Y:S01]  /*59d70*/  HMMA.16816.F32 R44, R32.reuse, R58, R40 ;  /* 0x0000003a202c723c */ /* 0x050fe20000001828 */
[----:B------:R-:W3:Y:S04]  /*59d80*/  LDL.LU.64 R40, [R1+0x14d0] ;  /* 0x0014d00001287983 */ /* 0x000ee80000300a00 */
[----:B------:R-:W3:Y:S01]  /*59d90*/  LDL.LU.64 R42, [R1+0x14d8] ;  /* 0x0014d800012a7983 */ /* 0x000ee20000300a00 */
[----:B--2---:R-:W-:-:S15]  /*59da0*/  HMMA.16816.F32 R16, R32, R56, R16 ;  /* 0x000000382010723c */ /* 0x004fde0000001810 */
[----:B------:R-:W-:-:S02]  /*59db0*/  NOP ;  /* 0x0000000000007918 */ /* 0x000fc40000000000 */
[----:B------:R0:W-:Y:S04]  /*59dc0*/  STL.64 [R1+0x610], R44 ;  /* 0x0006102c01007387 */ /* 0x0001e80000100a00 */
[----:B------:R1:W-:Y:S04]  /*59dd0*/  STL.64 [R1+0x618], R46 ;  /* 0x0006182e01007387 */ /* 0x0003e80000100a00 */
[----:B0-----:R-:W2:Y:S04]  /*59de0*/  LDL.LU.64 R44, [R1+0x14c0] ;  /* 0x0014c000012c7983 */ /* 0x001ea80000300a00 */
[----:B-1----:R-:W2:Y:S04]  /*59df0*/  LDL.LU.64 R46, [R1+0x14c8] ;  /* 0x0014c800012e7983 */ /* 0x002ea80000300a00 */
[----:B------:R0:W-:Y:S04]  /*59e00*/  STL.64 [R1+0x600], R16 ;  /* 0x0006001001007387 */ /* 0x0001e80000100a00 */
[----:B------:R1:W-:Y:S04]  /*59e10*/  STL.64 [R1+0x608], R18 ;  /* 0x0006081201007387 */ /* 0x0003e80000100a00 */
[----:B0-----:R-:W4:Y:S04]  /*59e20*/  LDL.LU.64 R16, [R1+0x1480] ;  /* 0x0014800001107983 */ /* 0x001f280000300a00 */
[----:B-1----:R-:W4:Y:S04]  /*59e30*/  LDL.LU.64 R18, [R1+0x1488] ;  /* 0x0014880001127983 */ /* 0x002f280000300a00 */
[----:B------:R-:W-:Y:S04]  /*59e40*/  STL.64 [R1+0x5258], R58 ;  /* 0x0052583a01007387 */ /* 0x000fe80000100a00 */
[----:B------:R0:W-:Y:S04]  /*59e50*/  STL.64 [R1+0x5250], R56 ;  /* 0x0052503801007387 */ /* 0x0001e80000100a00 */
[----:B0-----:R-:W4:Y:S04]  /*59e60*/  LDL.LU.64 R56, [R1+0x1490] ;  /* 0x0014900001387983 */ /* 0x001f280000300a00 */
[----:B------:R-:W4:Y:S04]  /*59e70*/  LDL.LU.64 R58, [R1+0x1498] ;  /* 0x00149800013a7983 */ /* 0x000f280000300a00 */
[----:B------:R-:W-:Y:S04]  /*59e80*/  STL.64 [R1+0x5f0], R48 ;  /* 0x0005f03001007387 */ /* 0x000fe80000100a00 */
[----:B------:R0:W-:Y:S04]  /*59e90*/  STL.64 [R1+0x5f8], R50 ;  /* 0x0005f83201007387 */ /* 0x0001e80000100a00 */
[----:B0-----:R-:W3:Y:S04]  /*59ea0*/  LDL.LU.64 R50, [R1+0x52e8] ;  /* 0x0052e80001327983 */ /* 0x001ee80000300a00 */
[----:B------:R-:W2:Y:S01]  /*59eb0*/  LDL.LU.64 R48, [R1+0x52e0] ;  /* 0x0052e00001307983 */ /* 0x000ea20000300a00 */
[----:B------:R-:W-:-:S15]  /*59ec0*/  HMMA.16816.F32 R4, R32, R52, R4 ;  /* 0x000000342004723c */ /* 0x000fde0000001804 */
[----:B------:R-:W-:-:S08]  /*59ed0*/  NOP ;  /* 0x0000000000007918 */ /* 0x000fd00000000000 */
[----:B------:R0:W-:Y:S04]  /*59ee0*/  STL.64 [R1+0x5e0], R4 ;  /* 0x0005e00401007387 */ /* 0x0001e80000100a00 */
[----:B------:R1:W-:Y:S04]  /*59ef0*/  STL.64 [R1+0x5e8], R6 ;  /* 0x0005e80601007387 */ /* 0x0003e80000100a00 */
[----:B0-----:R-:W4:Y:S04]  /*59f00*/  LDL.LU.64 R4, [R1+0x1470] ;  /* 0x0014700001047983 */ /* 0x001f280000300a00 */
[----:B-1----:R-:W4:Y:S04]  /*59f10*/  LDL.LU.64 R6, [R1+0x1478] ;  /* 0x0014780001067983 */ /* 0x002f280000300a00 */
        /* <DEDUP_REMOVED lines=17> */
[----:B0-----:R-:W2:Y:S04]  /*5a030*/  LDL.LU.64 R48, [R1+0x14b0] ;  /* 0x0014b00001307983 */ /* 0x001ea80000300a00 */
[----:B------:R-:W2:Y:S01]  /*5a040*/  LDL.LU.64 R50, [R1+0x14b8] ;  /* 0x0014b80001327983 */ /* 0x000ea20000300a00 */
[C---:B----4-:R-:W-:Y:S06]  /*5a050*/  HMMA.16816.F32 R4, R32.reuse, R38, R4 ;  /* 0x000000262004723c */ /* 0x050fec0000001804 */
[C---:B---3--:R-:W-:Y:S06]  /*5a060*/  HMMA.16816.F32 R16, R32.reuse, R40, R16 ;  /* 0x000000282010723c */ /* 0x048fec0000001810 */
[----:B--2---:R-:W-:-:S15]  /*5a070*/  HMMA.16816.F32 R48, R32, R46, R48 ;  /* 0x0000002e2030723c */ /* 0x004fde0000001830 */
[----:B------:R-:W-:-:S08]  /*5a080*/  NOP ;  /* 0x0000000000007918 */ /* 0x000fd00000000000 */
[----:B------:R-:W-:Y:S04]  /*5a090*/  STL.64 [R1+0x5b0], R48 ;  /* 0x0005b03001007387 */ /* 0x000fe80000100a00 */
[----:B------:R0:W-:Y:S04]  /*5a0a0*/  STL.64 [R1+0x5b8], R50 ;  /* 0x0005b83201007387 */ /* 0x0001e80000100a00 */
[----:B------:R-:W-:Y:S04]  /*5a0b0*/  STL.64 [R1+0x5288], R46 ;  /* 0x0052882e01007387 */ /* 0x000fe80000100a00 */
[----:B------:R1:W-:Y:S01]  /*5a0c0*/  STL.64 [R1+0x5280], R44 ;  /* 0x0052802c01007387 */ /* 0x0003e20000100a00 */
[C---:B0-----:R-:W-:Y:S06]  /*5a0d0*/  HMMA.16816.F32 R48, R32.reuse, R44, R52 ;  /* 0x0000002c2030723c */ /* 0x041fec0000001834 */
[----:B-1----:R-:W-:-:S15]  /*5a0e0*/  HMMA.16816.F32 R44, R32, R42, R56 ;  /* 0x0000002a202c723c */ /* 0x002fde0000001838 */
[----:B------:R-:W-:-:S02]  /*5a0f0*/  NOP ;  /* 0x0000000000007918 */ /* 0x000fc40000000000 */
[----:B------:R-:W-:Y:S04]  /*5a100*/  STL.64 [R1+0x5a0], R48 ;  /* 0x0005a03001007387 */ /* 0x000fe80000100a00 */
[----:B------:R-:W-:Y:S04]  /*5a110*/  STL.64 [R1+0x5a8], R50 ;  /* 0x0005a83201007387 */ /* 0x000fe80000100a00 */
[----:B------:R-:W2:Y:S04]  /*5a120*/  LDL.LU.64 R52, [R1+0x1450] ;  /* 0x0014500001347983 */ /* 0x000ea80000300a00 */
[----:B------:R-:W-:Y:S04]  /*5a130*/  STL.64 [R1+0x590], R44 ;  /* 0x0005902c01007387 */ /* 0x000fe80000100a00 */
[----:B------:R-:W-:Y:S04]  /*5a140*/  STL.64 [R1+0x598], R46 ;  /* 0x0005982e01007387 */ /* 0x000fe80000100a00 */
[----:B------:R-:W2:Y:S04]  /*5a150*/  LDL.LU.64 R54, [R1+0x1458] ;  /* 0x0014580001367983 */ /* 0x000ea80000300a00 */
[----:B------:R-:W-:Y:S04]  /*5a160*/  STL.64 [R1+0x580], R16 ;  /* 0x0005801001007387 */ /* 0x000fe80000100a00 */
[----:B------:R-:W-:Y:S04]  /*5a170*/  STL.64 [R1+0x588], R18 ;  /* 0x0005881201007387 */ /* 0x000fe80000100a00 */
[----:B------:R-:W-:Y:S04]  /*5a180*/  STL.64 [R1+0x5238], R42 ;  /* 0x0052382a01007387 */ /* 0x000fe80000100a00 */
[----:B------:R0:W-:Y:S04]  /*5a190*/  STL.64 [R1+0x5230], R40 ;  /* 0x0052302801007387 */ /* 0x0001e80000100a00 */
[----:B0-----:R-:W3:Y:S04]  /*5a1a0*/  LDL.LU.64 R40, [R1+0x1460] ;  /* 0x0014600001287983 */ /* 0x001ee80000300a00 */
[----:B------:R-:W3:Y:S04]  /*5a1b0*/  LDL.LU.64 R42, [R1+0x1468] ;  /* 0x00146800012a7983 */ /* 0x000ee80000300a00 */
[----:B------:R-:W4:Y:S04]  /*5a1c0*/  LDL.LU.64 R48, [R1+0x1440] ;  /* 0x0014400001307983 */ /* 0x000f280000300a00 */
[----:B------:R-:W4:Y:S04]  /*5a1d0*/  LDL.LU.64 R50, [R1+0x1448] ;  /* 0x0014480001327983 */ /* 0x000f280000300a00 */
[----:B------:R0:W-:Y:S04]  /*5a1e0*/  STL.64 [R1+0x570], R4 ;  /* 0x0005700401007387 */ /* 0x0001e80000100a00 */
[----:B------:R1:W-:Y:S04]  /*5a1f0*/  STL.64 [R1+0x578], R6 ;  /* 0x0005780601007387 */ /* 0x0003e80000100a00 */
[----:B------:R-:W4:Y:S04]  /*5a200*/  LDL.LU.64 R44, [R1+0x1430] ;  /* 0x00143000012c7983 */ /* 0x000f280000300a00 */
[----:B------:R-:W4:Y:S04]  /*5a210*/  LDL.LU.64 R46, [R1+0x1438] ;  /* 0x00143800012e7983 */ /* 0x000f280000300a00 */
[----:B------:R-:W4:Y:S04]  /*5a220*/  LDL.LU.64 R16, [R1+0x1220] ;  /* 0x0012200001107983 */ /* 0x000f280000300a00 */
[----:B------:R-:W4:Y:S04]  /*5a230*/  LDL.LU.64 R18, [R1+0x1228] ;  /* 0x0012280001127983 */ /* 0x000f280000300a00 */
[----:B------:R-:W4:Y:S04]  /*5a240*/  LDL.LU R56, [R1+0x201c] ;  /* 0x00201c0001387983 */ /* 0x000f280000300800 */
[----:B0-----:R-:W4:Y:S04]  /*5a250*/  LDL.LU R4, [R1+0x2018] ;  /* 0x0020180001047983 */ /* 0x001f280000300800 */
[----:B------:R-:W4:Y:S04]  /*5a260*/  LDL.LU R57, [R1+0x2024] ;  /* 0x0020240001397983 */ /* 0x000f280000300800 */
[----:B------:R-:W4:Y:S04]  /*5a270*/  LDL.LU R5, [R1+0x2020] ;  /* 0x0020200001057983 */ /* 0x000f280000300800 */
[----:B------:R-:W4:Y:S04]  /*5a280*/  LDL.LU R58, [R1+0x202c] ;  /* 0x00202c00013a7983 */ /* 0x000f280000300800 */
[----:B-1----:R-:W4:Y:S04]  /*5a290*/  LDL.LU R6, [R1+0x2028] ;  /* 0x0020280001067983 */ /* 0x002f280000300800 */
[----:B------:R-:W4:Y:S04]  /*5a2a0*/  LDL.LU R59, [R1+0x2034] ;  /* 0x00203400013b7983 */ /* 0x000f280000300800 */
[----:B------:R-:W4:Y:S01]  /*5a2b0*/  LDL.LU R7, [R1+0x2030] ;  /* 0x0020300001077983 */ /* 0x000f220000300800 */
[C---:B--2---:R-:W-:Y:S06]  /*5a2c0*/  HMMA.16816.F32 R52, R32.reuse, R8, R52 ;  /* 0x000000082034723c */ /* 0x044fec0000001834 */
[C---:B---3--:R-:W-:Y:S06]  /*5a2d0*/  HMMA.16816.F32 R40, R32.reuse, R2, R40 ;  /* 0x000000022028723c */ /* 0x048fec0000001828 */
[----:B----4-:R-:W-:-:S15]  /*5a2e0*/  HMMA.16816.F32 R48, R32, R10, R48 ;  /* 0x0000000a2030723c */ /* 0x010fde0000001830 */
[----:B------:R-:W-:-:S02]  /*5a2f0*/  NOP ;  /* 0x0000000000007918 */ /* 0x000fc40000000000 */
        /* <DEDUP_REMOVED lines=8> */
[----:B------:R0:W-:Y:S04]  /*5a380*/  STL.64 [R1+0x540], R48 ;  /* 0x0005403001007387 */ /* 0x0001e80000100a00 */
[----:B------:R1:W-:Y:S04]  /*5a390*/  STL.64 [R1+0x548], R50 ;  /* 0x0005483201007387 */ /* 0x0003e80000100a00 */
[----:B0-----:R-:W4:Y:S04]  /*5a3a0*/  LDL.LU.64 R48, [R1+0x11e0] ;  /* 0x0011e00001307983 */ /* 0x001f280000300a00 */
[----:B-1----:R-:W4:Y:S04]  /*5a3b0*/  LDL.LU.64 R50, [R1+0x11e8] ;  /* 0x0011e80001327983 */ /* 0x002f280000300a00 */
[----:B------:R-:W-:Y:S04]  /*5a3c0*/  STL.64 [R1+0x51f8], R10 ;  /* 0x0051f80a01007387 */ /* 0x000fe80000100a00 */
[----:B------:R0:W-:Y:S01]  /*5a3d0*/  STL.64 [R1+0x51f0], R8 ;  /* 0x0051f00801007387 */ /* 0x0001e20000100a00 */
[C---:B------:R-:W-:Y:S06]  /*5a3e0*/  HMMA.16816.F32 R16, R32.reuse, R14, R16 ;  /* 0x0000000e2010723c */ /* 0x040fec0000001810 */
[----:B0-----:R-:W-:Y:S01]  /*5a3f0*/  HMMA.16816.F32 R8, R32, R12, R44 ;  /* 0x0000000c2008723c */ /* 0x001fe2000000182c */
[----:B------:R-:W4:Y:S04]  /*5a400*/  LDL.LU.64 R44, [R1+0x4d0] ;  /* 0x0004d000012c7983 */ /* 0x000f280000300a00 */
[----:B------:R-:W4:-:S15]  /*5a410*/  LDL.LU.64 R46, [R1+0x4d8] ;  /* 0x0004d800012e7983 */ /* 0x000f1e0000300a00 */
[----:B------:R-:W-:-:S03]  /*5a420*/  NOP ;  /* 0x0000000000007918 */ /* 0x000fc60000000000 */
[----:B------:R0:W-:Y:S04]  /*5a430*/  STL.64 [R1+0x530], R8 ;  /* 0x0005300801007387 */ /* 0x0001e80000100a00 */
[----:B------:R1:W-:Y:S04]  /*5a440*/  STL.64 [R1+0x538], R10 ;  /* 0x0005380a01007387 */ /* 0x0003e80000100a00 */
[----:B0-----:R-:W4:Y:S04]  /*5a450*/  LDL.LU.64 R8, [R1+0x1000] ;  /* 0x0010000001087983 */ /* 0x001f280000300a00 */
[----:B-1----:R-:W4:Y:S04]  /*5a460*/  LDL.LU.64 R10, [R1+0x1008] ;  /* 0x00100800010a7983 */ /* 0x002f280000300a00 */
[----:B------:R-:W-:Y:S04]  /*5a470*/  STL.64 [R1+0x520], R16 ;  /* 0x0005201001007387 */ /* 0x000fe80000100a00 */
[----:B------:R0:W-:Y:S04]  /*5a480*/  STL.64 [R1+0x528], R18 ;  /* 0x0005281201007387 */ /* 0x0001e80000100a00 */
[----:B0-----:R-:W2:Y:S04]  /*5a490*/  LDL.LU.64 R18, [R1+0x52b8] ;  /* 0x0052b80001127983 */ /* 0x001ea80000300a00 */
[----:B------:R-:W4:Y:S04]  /*5a4a0*/  LDL.LU.64 R16, [R1+0x52b0] ;  /* 0x0052b00001107983 */ /* 0x000f280000300a00 */
[----:B------:R-:W-:Y:S04]  /*5a4b0*/  STL.64 [R1+0x51d8], R14 ;  /* 0x0051d80e01007387 */ /* 0x000fe80000100a00 */
[----:B------:R0:W-:Y:S04]  /*5a4c0*/  STL.64 [R1+0x51d0], R12 ;  /* 0x0051d00c01007387 */ /* 0x0001e80000100a00 */
[----:B0-----:R-:W4:Y:S04]  /*5a4d0*/  LDL.LU.64 R12, [R1+0x1210] ;  /* 0x00121000010c7983 */ /* 0x001f280000300a00 */
[----:B------:R-:W4:Y:S01]  /*5a4e0*/  LDL.LU.64 R14, [R1+0x1218] ;  /* 0x00121800010e7983 */ /* 0x000f220000300a00 */
[C---:B---3--:R-:W-:Y:S06]  /*5a4f0*/  HMMA.16816.F32 R52, R32.reuse, R20, R52 ;  /* 0x000000142034723c */ /* 0x048fec0000001834 */
[----:B----4-:R-:W-:-:S15]  /*5a500*/  HMMA.16816.F32 R12, R32, R16, R12 ;  /* 0x00000010200c723c */ /* 0x010fde000000180c */
[----:B------:R-:W-:-:S08]  /*5a510*/  NOP ;  /* 0x0000000000007918 */ /* 0x000fd00000000000 */
[----:B------:R-:W-:Y:S04]  /*5a520*/  STL.64 [R1+0x510], R12 ;  /* 0x0005100c01007387 */ /* 0x000fe80000100a00 */
[----:B------:R2:W-:Y:S02]  /*5a530*/  STL.64 [R1+0x518], R14 ;  /* 0x0005180e01007387 */ /* 0x0005e40000100a00 */
[----:B--2---:R-:W-:Y:S02]  /*5a540*/  HMMA.16816.F32 R12, R32, R18, R40 ;  /* 0x00000012200c723c */ /* 0x004fe40000001828 */
[----:B------:R-:W2:Y:S04]  /*5a550*/  LDL.LU.64 R40, [R1+0xff0] ;  /* 0x000ff00001287983 */ /* 0x000ea80000300a00 */
[----:B------:R-:W2:-:S15]  /*5a560*/  LDL.LU.64 R42, [R1+0xff8] ;  /* 0x000ff800012a7983 */ /* 0x000e9e0000300a00 */
[----:B------:R-:W-:-:S02]  /*5a570*/  NOP ;  /* 0x0000000000007918 */ /* 0x000fc40000000000 */
[----:B------:R0:W-:Y:S04]  /*5a580*/  STL.64 [R1+0x500], R12 ;  /* 0x0005000c01007387 */ /* 0x0001e80000100a00 */
[----:B------:R-:W-:Y:S04]  /*5a590*/  STL.64 [R1+0x508], R14 ;  /* 0x0005080e01007387 */ /* 0x000fe80000100a00 */
[----:B------:R-:W-:Y:S04]  /*5a5a0*/  STL.64 [R1+0x51c8], R18 ;  /* 0x0051c81201007387 */ /* 0x000fe80000100a00 */
[----:B------:R1:W-:Y:S04]  /*5a5b0*/  STL.64 [R1+0x51c0], R16 ;  /* 0x0051c01001007387 */ /* 0x0003e80000100a00 */
[----:B0-----:R-:W3:Y:S01]  /*5a5c0*/  LDL.LU.64 R12, [R1+0x1ed0] ;  /* 0x001ed000010c7983 */ /* 0x001ee20000300a00 */
[----:B-1----:R-:W-:Y:S03]  /*5a5d0*/  HMMA.16816.F32 R16, R32, R22, R48 ;  /* 0x000000162010723c */ /* 0x002fe60000001830 */
[----:B------:R-:W-:Y:S04]  /*5a5e0*/  STL.64 [R1+0x4f0], R52 ;  /* 0x0004f03401007387 */ /* 0x000fe80000100a00 */
[----:B------:R-:W-:Y:S04]  /*5a5f0*/  STL.64 [R1+0x4f8], R54 ;  /* 0x0004f83601007387 */ /* 0x000fe80000100a00 */
[----:B------:R-:W3:-:S12]  /*5a600*/  LDL.LU.64 R14, [R1+0x1ed8] ;  /* 0x001ed800010e7983 */ /* 0x000ed80000300a00 */
[----:B------:R-:W-:Y:S04]  /*5a610*/  STL.64 [R1+0x4e0], R16 ;  /* 0x0004e01001007387 */ /* 0x000fe80000100a00 */
[----:B------:R-:W-:Y:S04]  /*5a620*/  STL.64 [R1+0x4e8], R18 ;  /* 0x0004e81201007387 */ /* 0x000fe80000100a00 */
[----:B------:R-:W-:Y:S04]  /*5a630*/  STL.64 [R1+0x51e8], R22 ;  /* 0x0051e81601007387 */ /* 0x000fe80000100a00 */
[----:B------:R0:W-:Y:S02]  /*5a640*/  STL.64 [R1+0x51e0], R20 ;  /* 0x0051e01401007387 */ /* 0x0001e40000100a00 */
[C---:B0-----:R-:W-:Y:S06]  /*5a650*/  HMMA.16816.F32 R20, R32.reuse, R24, R44 ;  /* 0x000000182014723c */ /* 0x041fec000000182c */
[----:B------:R-:W-:Y:S01]  /*5a660*/  HMMA.16816.F32 R16, R32, R26, R8 ;  /* 0x0000001a2010723c */ /* 0x000fe20000001808 */
[----:B------:R-:W4:-:S15]  /*5a670*/  LDL.LU.64 R8, [R1+0x1ec0] ;  /* 0x001ec00001087983 */ /* 0x000f1e0000300a00 */
[----:B------:R-:W-:-:S01]  /*5a680*/  NOP ;  /* 0x0000000000007918 */ /* 0x000fc20000000000 */
[----:B------:R-:W-:Y:S04]  /*5a690*/  STL.64 [R1+0x4d0], R20 ;  /* 0x0004d01401007387 */ /* 0x000fe80000100a00 */
[----:B------:R-:W-:Y:S04]  /*5a6a0*/  STL.64 [R1+0x4d8], R22 ;  /* 0x0004d81601007387 */ /* 0x000fe80000100a00 */
[----:B------:R-:W4:Y:S04]  /*5a6b0*/  LDL.LU.64 R10, [R1+0x1ec8] ;  /* 0x001ec800010a7983 */ /* 0x000f280000300a00 */
[----:B------:R-:W-:Y:S04]  /*5a6c0*/  STL.64 [R1+0x4c0], R16 ;  /* 0x0004c01001007387 */ /* 0x000fe80000100a00 */
[----:B------:R2:W-:Y:S04]  /*5a6d0*/  STL.64 [R1+0x4c8], R18 ;  /* 0x0004c81201007387 */ /* 0x0005e80000100a00 */
[----:B------:R-:W-:Y:S04]  /*5a6e0*/  STL.64 [R1+0x5208], R26 ;  /* 0x0052081a01007387 */ /* 0x000fe80000100a00 */
[----:B------:R-:W-:Y:S04]  /*5a6f0*/  STL.64 [R1+0x5200], R24 ;  /* 0x0052001801007387 */ /* 0x000fe80000100a00 */
[----:B------:R-:W-:Y:S01]  /*5a700*/  STL [R1+0x51b8], R29 ;  /* 0x0051b81d01007387 */ /* 0x000fe20000100800 */
[----:B------:R-:W-:-:S02]  /*5a710*/  IMAD R6, R6, 0x100, R58 ;  /* 0x0000010006067824 */ /* 0x000fc400078e023a */
[----:B------:R-:W-:Y:S02]  /*5a720*/  IMAD R7, R7, 0x100, R59 ;  /* 0x0000010007077824 */ /* 0x000fe400078e023b */
[----:B------:R-:W-:Y:S02]  /*5a730*/  IMAD R4, R4, 0x100, R56 ;  /* 0x0000010004047824 */ /* 0x000fe400078e0238 */
[----:B------:R-:W-:Y:S01]  /*5a740*/  IMAD R5, R5, 0x100, R57 ;  /* 0x0000010005057824 */ /* 0x000fe200078e0239 */
[----:B--2---:R-:W-:-:S15]  /*5a750*/  HMMA.16816.F32 R16, R32, R28, R40 ;  /* 0x0000001c2010723c */ /* 0x004fde0000001828 */
[----:B------:R-:W-:-:S08]  /*5a760*/  NOP ;  /* 0x0000000000007918 */ /* 0x000fd00000000000 */
[----:B------:R-:W-:Y:S04]  /*5a770*/  STL.64 [R1+0x4b0], R16 ;  /* 0x0004b01001007387 */ /* 0x000fe80000100a00 */
[----:B------:R-:W-:Y:S01]  /*5a780*/  STL.64 [R1+0x4b8], R18 ;  /* 0x0004b81201007387 */ /* 0x000fe20000100a00 */
[----:B---3--:R-:W-:Y:S06]  /*5a790*/  HMMA.16816.F32 R12, R32, R30, R12 ;  /* 0x0000001e200c723c */ /* 0x008fec000000180c */
[----:B------:R-:W-:Y:S04]  /*5a7a0*/  STL.64 [R1+0x52a8], R30 ;  /* 0x0052a81e01007387 */ /* 0x000fe80000100a00 */
[----:B------:R0:W-:-:S13]  /*5a7b0*/  STL [R1+0x52a0], R28 ;  /* 0x0052a01c01007387 */ /* 0x0001da0000100800 */
[----:B------:R-:W-:Y:S04]  /*5a7c0*/  STL.64 [R1+0x1000], R12 ;  /* 0x0010000c01007387 */ /* 0x000fe80000100a00 */
[----:B------:R-:W-:Y:S04]  /*5a7d0*/  STL.64 [R1+0x1008], R14 ;  /* 0x0010080e01007387 */ /* 0x000fe80000100a00 */
[----:B------:R-:W2:Y:S04]  /*5a7e0*/  LDL.LU R58, [R1+0x10] ;  /* 0x00001000013a7983 */ /* 0x000ea80000300800 */
[----:B------:R-:W2:Y:S04]  /*5a7f0*/  LDL.LU R59, [R1+0x14] ;  /* 0x00001400013b7983 */ /* 0x000ea80000300800 */
[----:B0-----:R-:W3:Y:S04]  /*5a800*/  LDL.LU.64 R28, [R1+0x11d0] ;  /* 0x0011d000011c7983 */ /* 0x001ee80000300a00 */
[----:B------:R-:W3:Y:S01]  /*5a810*/  LDL.LU.64 R30, [R1+0x11d8] ;  /* 0x0011d800011e7983 */ /* 0x000ee20000300a00 */
[----:B----4-:R-:W-:-:S15]  /*5a820*/  HMMA.16816.F32 R8, R32, R36, R8 ;  /* 0x000000242008723c */ /* 0x010fde0000001808 */
[----:B------:R-:W-:-:S08]  /*5a830*/  NOP ;  /* 0x0000000000007918 */ /* 0x000fd00000000000 */
[----:B------:R-:W-:Y:S04]  /*5a840*/  STL.64 [R1+0xff0], R8 ;  /* 0x000ff00801007387 */ /* 0x000fe80000100a00 */
[----:B------:R-:W-:Y:S04]  /*5a850*/  STL.64 [R1+0xff8], R10 ;  /* 0x000ff80a01007387 */ /* 0x000fe80000100a00 */
[----:B------:R-:W3:Y:S04]  /*5a860*/  LDL.LU.64 R44, [R1+0x28] ;  /* 0x00002800012c7983 */ /* 0x000ee80000300a00 */
[----:B------:R-:W4:Y:S04]  /*5a870*/  LDL.LU R56, [R1+0x18] ;  /* 0x0000180001387983 */ /* 0x000f280000300800 */
[----:B------:R-:W4:Y:S04]  /*5a880*/  LDL.LU R57, [R1+0x1c] ;  /* 0x00001c0001397983 */ /* 0x000f280000300800 */
[----:B--2---:R-:W-:Y:S04]  /*5a890*/  STL.64 [R1+0x5298], R58 ;  /* 0x0052983a01007387 */ /* 0x004fe80000100a00 */
[----:B----4-:R0:W-:Y:S04]  /*5a8a0*/  STL.64 [R1+0x5290], R56 ;  /* 0x0052903801007387 */ /* 0x0101e80000100a00 */
[----:B------:R-:W2:Y:S04]  /*5a8b0*/  LDL.LU R46, [R1+0x20] ;  /* 0x00002000012e7983 */ /* 0x000ea80000300800 */
[----:B------:R-:W2:Y:S04]  /*5a8c0*/  LDL.LU R47, [R1+0x24] ;  /* 0x00002400012f7983 */ /* 0x000ea80000300800 */
        /* <DEDUP_REMOVED lines=18> */
[----:B------:R0:W-:Y:S01]  /*5a9f0*/  STL.64 [R1+0x5218], R38 ;  /* 0x0052182601007387 */ /* 0x0001e20000100a00 */
[----:B---3--:R-:W-:Y:S03]  /*5aa00*/  HMMA.16816.F32 R32, R32, R44, R28 ;  /* 0x0000002c2020723c */ /* 0x008fe6000000181c */
[----:B0-----:R-:W3:Y:S04]  /*5aa10*/  LDL.LU R38, [R1] ;  /* 0x0000000001267983 */ /* 0x001ee80000300800 */
[----:B------:R-:W3:Y:S04]  /*5aa20*/  LDL.LU R39, [R1+0x4] ;  /* 0x0000040001277983 */ /* 0x000ee80000300800 */
[----:B------:R0:W-:Y:S04]  /*5aa30*/  STL.64 [R1+0x5210], R36 ;  /* 0x0052102401007387 */ /* 0x0001e80000100a00 */
[----:B0-----:R-:W3:Y:S04]  /*5aa40*/  LDL.LU R36, [R1+0x8] ;  /* 0x0000080001247983 */ /* 0x001ee80000300800 */
[----:B------:R-:W4:Y:S04]  /*5aa50*/  LDL.LU.64 R30, [R1+0x52a8] ;  /* 0x0052a800011e7983 */ /* 0x000f280000300a00 */
[----:B------:R-:W3:Y:S01]  /*5aa60*/  LDL.LU R28, [R1+0x52a0] ;  /* 0x0052a000011c7983 */ /* 0x000ee20000300800 */
[----:B------:R-:W-:Y:S01]  /*5aa70*/  F2FP.F16.E5M2.UNPACK_B R4, R4 ;  /* 0x00000004ff04723e */ /* 0x000fe200020004ff */
[----:B------:R-:W-:Y:S01]  /*5aa80*/  IMAD.MOV.U32 R29, RZ, RZ, R44 ;  /* 0x000000ffff1d7224 */ /* 0x000fe200078e002c */
[----:B------:R-:W-:Y:S01]  /*5aa90*/  F2FP.F16.E5M2.UNPACK_B R5, R5 ;  /* 0x00000005ff05723e */ /* 0x000fe200020004ff */
[----:B------:R0:W-:Y:S01]  /*5aaa0*/  STL.64 [R1+0x4a0], R32 ;  /* 0x0004a02001007387 */ /* 0x0001e20000100a00 */
[----:B------:R-:W-:-:S02]  /*5aab0*/  F2FP.F16.E5M2.UNPACK_B R6, R6 ;  /* 0x00000006ff06723e */ /* 0x000fc400020004ff */
[----:B------:R-:W-:Y:S01]  /*5aac0*/  F2FP.F16.E5M2.UNPACK_B R7, R7 ;  /* 0x00000007ff07723e */ /* 0x000fe200020004ff */
[----:B------:R1:W-:Y:S01]  /*5aad0*/  STL.64 [R1+0x4a8], R34 ;  /* 0x0004a82201007387 */ /* 0x0003e20000100a00 */
[----:B------:R-:W-:Y:S02]  /*5aae0*/  IMAD.MOV.U32 R37, RZ, RZ, R0 ;  /* 0x000000ffff257224 */ /* 0x000fe400078e0000 */
[----:B------:R-:W-:Y:S01]  /*5aaf0*/  IMAD.MOV.U32 R0, RZ, RZ, R45 ;  /* 0x000000ffff007224 */ /* 0x000fe200078e002d */
[----:B0-----:R-:W3:Y:S04]  /*5ab00*/  LDL.LU.64 R32, [R1+0x410] ;  /* 0x0004100001207983 */ /* 0x001ee80000300a00 */
[----:B-1----:R-:W3:Y:S01]  /*5ab10*/  LDL.LU.64 R34, [R1+0x418] ;  /* 0x0004180001227983 */ /* 0x002ee20000300a00 */
[C---:B--2---:R-:W-:Y:S03]  /*5ab20*/  HMMA.16816.F32 R44, R4.reuse, R46, R56 ;  /* 0x0000002e042c723c */ /* 0x044fe60000001838 */
[----:B----4-:R-:W-:Y:S04]  /*5ab30*/  STL.64 [R1+0x5228], R30 ;  /* 0x0052281e01007387 */ /* 0x010fe80000100a00 */
[----:B---3--:R0:W-:Y:S04]  /*5ab40*/  STL.64 [R1+0x5220], R28 ;  /* 0x0052201c01007387 */ /* 0x0081e80000100a00 */
[----:B0-----:R-:W2:Y:S04]  /*5ab50*/  LDL.LU.64 R28, [R1+0x11a0] ;  /* 0x0011a000011c7983 */ /* 0x001ea80000300a00 */
[----:B------:R-:W2:Y:S04]  /*5ab60*/  LDL.LU.64 R30, [R1+0x11a8] ;  /* 0x0011a800011e7983 */ /* 0x000ea80000300a00 */
[----:B------:R-:W3:Y:S04]  /*5ab70*/  LDL.LU.64 R58, [R1+0x5298] ;  /* 0x00529800013a7983 */ /* 0x000ee80000300a00 */
[----:B------:R-:W4:Y:S04]  /*5ab80*/  LDL.LU.64 R56, [R1+0x5290] ;  /* 0x0052900001387983 */ /* 0x000f280000300a00 */
        /* <DEDUP_REMOVED lines=11> */
[----:B------:R-:W4:Y:S04]  /*5ac40*/  LDL.LU.64 R54, [R1+0x5268] ;  /* 0x0052680001367983 */ /* 0x000f280000300a00 */
[----:B------:R-:W4:Y:S04]  /*5ac50*/  LDL.LU.64 R52, [R1+0x5260] ;  /* 0x0052600001347983 */ /* 0x000f280000300a00 */
[----:B------:R-:W-:Y:S04]  /*5ac60*/  STL.64 [R1+0x450], R56 ;  /* 0x0004503801007387 */ /* 0x000fe80000100a00 */
[----:B------:R0:W-:Y:S04]  /*5ac70*/  STL.64 [R1+0x458], R58 ;  /* 0x0004583a01007387 */ /* 0x0001e80000100a00 */
[----:B0-----:R-:W4:Y:S04]  /*5ac80*/  LDL.LU.64 R58, [R1+0x5258] ;  /* 0x00525800013a7983 */ /* 0x001f280000300a00 */
[----:B------:R-:W4:Y:S01]  /*5ac90*/  LDL.LU.64 R56, [R1+0x5250] ;  /* 0x0052500001387983 */ /* 0x000f220000300a00 */
[C---:B--2---:R-:W-:Y:S06]  /*5aca0*/  HMMA.16816.F32 R28, R4.reuse, R36, R28 ;  /* 0x00000024041c723c */ /* 0x044fec000000181c */
[----:B------:R-:W-:-:S15]  /*5acb0*/  HMMA.16816.F32 R32, R4, R38, R32 ;  /* 0x000000260420723c */ /* 0x000fde0000001820 */
[----:B------:R-:W-:-:S02]  /*5acc0*/  NOP ;  /* 0x0000000000007918 */ /* 0x000fc40000000000 */
[----:B------:R-:W-:Y:S04]  /*5acd0*/  STL.64 [R1+0x430], R28 ;  /* 0x0004301c01007387 */ /* 0x000fe80000100a00 */
[----:B------:R0:W-:Y:S02]  /*5ace0*/  STL.64 [R1+0x438], R30 ;  /* 0x0004381e01007387 */ /* 0x0001e40000100a00 */
[----:B0-----:R-:W-:Y:S02]  /*5acf0*/  HMMA.16816.F32 R28, R4, R60, R40 ;  /* 0x0000003c041c723c */ /* 0x001fe40000001828 */
[----:B------:R-:W-:Y:S04]  /*5ad00*/  STL.64 [R1+0x410], R32 ;  /* 0x0004102001007387 */ /* 0x000fe80000100a00 */
[----:B------:R-:W-:-:S15]  /*5ad10*/  STL.64 [R1+0x418], R34 ;  /* 0x0004182201007387 */ /* 0x000fde0000100a00 */
[----:B------:R-:W-:-:S02]  /*5ad20*/  NOP ;  /* 0x0000000000007918 */ /* 0x000fc40000000000 */
[----:B------:R-:W-:Y:S04]  /*5ad30*/  STL.64 [R1+0x3f0], R28 ;  /* 0x0003f01c01007387 */ /* 0x000fe80000100a00 */
[----:B------:R-:W-:Y:S01]  /*5ad40*/  STL.64 [R1+0x3f8], R30 ;  /* 0x0003f81e01007387 */ /* 0x000fe20000100a00 */
[C---:B---3--:R-:W-:Y:S06]  /*5ad50*/  HMMA.16816.F32 R8, R4.reuse, R50, R8 ;  /* 0x000000320408723c */ /* 0x048fec0000001808 */
[C---:B----4-:R-:W-:Y:S06]  /*5ad60*/  HMMA.16816.F32 R16, R4.reuse, R54, R16 ;  /* 0x000000360410723c */ /* 0x050fec0000001810 */
[C---:B------:R-:W-:Y:S06]  /*5ad70*/  HMMA.16816.F32 R12, R4.reuse, R52, R12 ;  /* 0x00000034040c723c */ /* 0x040fec000000180c */
[C---:B------:R-:W-:Y:S06]  /*5ad80*/  HMMA.16816.F32 R24, R4.reuse, R58, R24 ;  /* 0x0000003a0418723c */ /* 0x040fec0000001818 */
[----:B------:R-:W-:-:S15]  /*5ad90*/  HMMA.16816.F32 R20, R4, R56, R20 ;  /* 0x000000380414723c */ /* 0x000fde0000001814 */
[----:B------:R-:W-:-:S02]  /*5ada0*/  NOP ;  /* 0x0000000000007918 */ /* 0x000fc40000000000 */
[----:B------:R-:W-:Y:S04]  /*5adb0*/  STL.64 [R1+0x3c0], R24 ;  /* 0x0003c01801007387 */ /* 0x000fe80000100a00 */
[----:B------:R-:W-:Y:S04]  /*5adc0*/  STL.64 [R1+0x3c8], R26 ;  /* 0x0003c81a01007387 */ /* 0x000fe80000100a00 */
[----:B------:R-:W-:Y:S04]  /*5add0*/  STL.64 [R1+0x3a0], R20 ;  /* 0x0003a01401007387 */ /* 0x000fe80000100a00 */
[----:B------:R-:W-:Y:S04]  /*5ade0*/  STL.64 [R1+0x3a8], R22 ;  /* 0x0003a81601007387 */ /* 0x000fe80000100a00 */
[----:B------:R0:W-:Y:S04]  /*5adf0*/  STL.64 [R1+0x370], R16 ;  /* 0x0003701001007387 */ /* 0x0001e80000100a00 */
[----:B------:R1:W-:Y:S04]  /*5ae00*/  STL.64 [R1+0x378], R18 ;  /* 0x0003781201007387 */ /* 0x0003e80000100a00 */
[----:B0-----:R-:W2:Y:S04]  /*5ae10*/  LDL.LU.64 R16, [R1+0x1140] ;  /* 0x0011400001107983 */ /* 0x001ea80000300a00 */
[----:B------:R-:W-:Y:S04]  /*5ae20*/  STL.64 [R1+0x350], R12 ;  /* 0x0003500c01007387 */ /* 0x000fe80000100a00 */
[----:B------:R-:W-:Y:S04]  /*5ae30*/  STL.64 [R1+0x358], R14 ;  /* 0x0003580e01007387 */ /* 0x000fe80000100a00 */
[----:B-1----:R-:W2:Y:S04]  /*5ae40*/  LDL.LU.64 R18, [R1+0x1148] ;  /* 0x0011480001127983 */ /* 0x002ea80000300a00 */
[----:B------:R-:W-:Y:S04]  /*5ae50*/  STL.64 [R1+0x330], R8 ;  /* 0x0003300801007387 */ /* 0x000fe80000100a00 */
[----:B------:R-:W-:Y:S04]  /*5ae60*/  STL.64 [R1+0x338], R10 ;  /* 0x0003380a01007387 */ /* 0x000fe80000100a00 */
[----:B------:R-:W3:Y:S04]  /*5ae70*/  LDL.LU.64 R40, [R1+0x1130] ;  /* 0x0011300001287983 */ /* 0x000ee80000300a00 */
[----:B------:R-:W4:Y:S04]  /*5ae80*/  LDL.LU.64 R42, [R1+0x1138] ;  /* 0x00113800012a7983 */ /* 0x000f280000300a00 */
[----:B----4-:R-:W-:Y:S04]  /*5ae90*/  STL.64 [R1+0x5248], R42 ;  /* 0x0052482a01007387 */ /* 0x010fe80000100a00 */
[----:B---3--:R0:W-:Y:S04]  /*5aea0*/  STL.64 [R1+0x5240], R40 ;  /* 0x0052402801007387 */ /* 0x0081e80000100a00 */
[----:B0-----:R-:W3:Y:S04]  /*5aeb0*/  LDL.LU.64 R40, [R1+0x2e0] ;  /* 0x0002e00001287983 */ /* 0x001ee80000300a00 */
[----:B------:R-:W3:Y:S01]  /*5aec0*/  LDL.LU.64 R42, [R1+0x2e8] ;  /* 0x0002e800012a7983 */ /* 0x000ee20000300a00 */
[C---:B--2---:R-:W-:Y:S03]  /*5aed0*/  HMMA.16816.F32 R48, R4.reuse, R48, R16 ;  /* 0x000000300430723c */ /* 0x044fe60000001810 */
[----:B------:R-:W2:Y:S04]  /*5aee0*/  LDL.LU.64 R28, [R1+0x1120] ;  /* 0x00112000011c7983 */ /* 0x000ea80000300a00 */
        /* <DEDUP_REMOVED lines=19> */
[----:B------:R0:W-:Y:S04]  /*5b020*/  STL.64 [R1+0x300], R48 ;  /* 0x0003003001007387 */ /* 0x0001e80000100a00 */
[----:B------:R1:W-:Y:S04]  /*5b030*/  STL.64 [R1+0x308], R50 ;  /* 0x0003083201007387 */ /* 0x0003e80000100a00 */
[----:B0-----:R-:W4:Y:S04]  /*5b040*/  LDL.LU.64 R48, [R1+0x190] ;  /* 0x0001900001307983 */ /* 0x001f280000300a00 */
[----:B-1----:R-:W4:Y:S01]  /*5b050*/  LDL.LU.64 R50, [R1+0x198] ;  /* 0x0001980001327983 */ /* 0x002f220000300a00 */
[----:B---3--:R-:W-:-:S15]  /*5b060*/  HMMA.16816.F32 R40, R4, R46, R40 ;  /* 0x0000002e0428723c */ /* 0x008fde0000001828 */
[----:B------:R-:W-:-:S08]  /*5b070*/  NOP ;  /* 0x0000000000007918 */ /* 0x000fd00000000000 */
[----:B------:R-:W-:Y:S04]  /*5b080*/  STL.64 [R1+0x2e0], R40 ;  /* 0x0002e02801007387 */ /* 0x000fe80000100a00 */
[----:B------:R0:W-:Y:S04]  /*5b090*/  STL.64 [R1+0x2e8], R42 ;  /* 0x0002e82a01007387 */ /* 0x0001e80000100a00 */
[----:B0-----:R-:W3:Y:S04]  /*5b0a0*/  LDL.LU.64 R42, [R1+0x5248] ;  /* 0x00524800012a7983 */ /* 0x001ee80000300a00 */
[----:B------:R-:W3:Y:S02]  /*5b0b0*/  LDL.LU.64 R40, [R1+0x5240] ;  /* 0x0052400001287983 */ /* 0x000ee40000300a00 */
[----:B---3--:R-:W-:Y:S02]  /*5b0c0*/  HMMA.16816.F32 R44, R4, R44, R40 ;  /* 0x0000002c042c723c */ /* 0x008fe40000001828 */
[----:B------:R-:W2:Y:S04]  /*5b0d0*/  LDL.LU.64 R42, [R1+0x5238] ;  /* 0x00523800012a7983 */ /* 0x000ea80000300a00 */
[----:B------:R-:W4:-:S15]  /*5b0e0*/  LDL.LU.64 R40, [R1+0x5230] ;  /* 0x0052300001287983 */ /* 0x000f1e0000300a00 */
[----:B------:R-:W-:-:S02]  /*5b0f0*/  NOP ;  /* 0x0000000000007918 */ /* 0x000fc40000000000 */
[----:B------:R0:W-:Y:S04]  /*5b100*/  STL.64 [R1+0x2c0], R44 ;  /* 0x0002c02c01007387 */ /* 0x0001e80000100a00 */
[----:B------:R1:W-:Y:S04]  /*5b110*/  STL.64 [R1+0x2c8], R46 ;  /* 0x0002c82e01007387 */ /* 0x0003e80000100a00 */
[----:B0-----:R-:W3:Y:S04]  /*5b120*/  LDL.LU.64 R44, [R1+0x210] ;  /* 0x00021000012c7983 */ /* 0x001ee80000300a00 */
[----:B-1----:R-:W3:Y:S01]  /*5b130*/  LDL.LU.64 R46, [R1+0x218] ;  /* 0x00021800012e7983 */ /* 0x002ee20000300a00 */
[C---:B--2---:R-:W-:Y:S06]  /*5b140*/  HMMA.16816.F32 R28, R4.reuse, R42, R28 ;  /* 0x0000002a041c723c */ /* 0x044fec000000181c */
[----:B----4-:R-:W-:-:S15]  /*5b150*/  HMMA.16816.F32 R40, R4, R40, R36 ;  /* 0x000000280428723c */ /* 0x010fde0000001824 */
[----:B------:R-:W-:-:S02]  /*5b160*/  NOP ;  /* 0x0000000000007918 */ /* 0x000fc40000000000 */
[----:B------:R-:W-:Y:S04]  /*5b170*/  STL.64 [R1+0x2a0], R28 ;  /* 0x0002a01c01007387 */ /* 0x000fe80000100a00 */
[----:B------:R0:W-:Y:S04]  /*5b180*/  STL.64 [R1+0x2a8], R30 ;  /* 0x0002a81e01007387 */ /* 0x0001e80000100a00 */
[----:B0-----:R-:W2:Y:S04]  /*5b190*/  LDL.LU.64 R30, [R1+0x5228] ;  /* 0x00522800011e7983 */ /* 0x001ea80000300a00 */
[----:B------:R-:W4:Y:S04]  /*5b1a0*/  LDL.LU.64 R28, [R1+0x5220] ;  /* 0x00522000011c7983 */ /* 0x000f280000300a00 */
[----:B------:R-:W3:Y:S01]  /*5b1b0*/  LDL.LU.64 R38, [R1+0x5218] ;  /* 0x0052180001267983 */ /* 0x000ee20000300a00 */
[C---:B------:R-:W-:Y:S03]  /*5b1c0*/  HMMA.16816.F32 R8, R4.reuse, R2, R8 ;  /* 0x000000020408723c */ /* 0x040fe60000001808 */
[----:B------:R-:W2:Y:S04]  /*5b1d0*/  LDL.LU.64 R36, [R1+0x5210] ;  /* 0x0052100001247983 */ /* 0x000ea80000300a00 */
        /* <DEDUP_REMOVED lines=9> */
[----:B------:R-:W2:Y:S04]  /*5b270*/  LDL.LU.64 R24, [R1+0x5200] ;  /* 0x0052000001187983 */ /* 0x000ea80000300a00 */
[----:B------:R-:W-:Y:S04]  /*5b280*/  STL.64 [R1+0x240], R8 ;  /* 0x0002400801007387 */ /* 0x000fe80000100a00 */
[----:B------:R0:W-:Y:S04]  /*5b290*/  STL.64 [R1+0x248], R10 ;  /* 0x0002480a01007387 */ /* 0x0001e80000100a00 */
[----:B0-----:R-:W4:Y:S04]  /*5b2a0*/  LDL.LU.64 R10, [R1+0x51f8] ;  /* 0x0051f800010a7983 */ /* 0x001f280000300a00 */
[----:B------:R-:W3:Y:S02]  /*5b2b0*/  LDL.LU.64 R8, [R1+0x51f0] ;  /* 0x0051f00001087983 */ /* 0x000ee40000300a00 */
[C---:B---3--:R-:W-:Y:S06]  /*5b2c0*/  HMMA.16816.F32 R20, R4.reuse, R8, R20 ;  /* 0x000000080414723c */ /* 0x048fec0000001814 */
[----:B----4-:R-:W-:-:S15]  /*5b2d0*/  HMMA.16816.F32 R8, R4, R10, R12 ;  /* 0x0000000a0408723c */ /* 0x010fde000000180c */
[----:B------:R-:W-:-:S02]  /*5b2e0*/  NOP ;  /* 0x0000000000007918 */ /* 0x000fc40000000000 */
[----:B------:R-:W-:Y:S04]  /*5b2f0*/  STL.64 [R1+0x220], R20 ;  /* 0x0002201401007387 */ /* 0x000fe80000100a00 */
[----:B------:R0:W-:Y:S04]  /*5b300*/  STL.64 [R1+0x228], R22 ;  /* 0x0002281601007387 */ /* 0x0001e80000100a00 */
[----:B0-----:R-:W3:Y:S04]  /*5b310*/  LDL.LU.64 R22, [R1+0x51e8] ;  /* 0x0051e80001167983 */ /* 0x001ee80000300a00 */
[----:B------:R-:W4:Y:S04]  /*5b320*/  LDL.LU.64 R20, [R1+0x51e0] ;  /* 0x0051e00001147983 */ /* 0x000f280000300a00 */
[----:B------:R-:W2:Y:S04]  /*5b330*/  LDL.LU.64 R14, [R1+0x51d8] ;  /* 0x0051d800010e7983 */ /* 0x000ea80000300a00 */
[----:B------:R-:W3:Y:S04]  /*5b340*/  LDL.LU.64 R12, [R1+0x51d0] ;  /* 0x0051d000010c7983 */ /* 0x000ee80000300a00 */
[----:B------:R0:W-:Y:S04]  /*5b350*/  STL.64 [R1+0x1f0], R8 ;  /* 0x0001f00801007387 */ /* 0x0001e80000100a00 */
[----:B------:R1:W-:Y:S04]  /*5b360*/  STL.64 [R1+0x1f8], R10 ;  /* 0x0001f80a01007387 */ /* 0x0003e80000100a00 */
[----:B0-----:R-:W2:Y:S04]  /*5b370*/  LDL.LU.64 R8, [R1+0x380] ;  /* 0x0003800001087983 */ /* 0x001ea80000300a00 */
[----:B-1----:R-:W2:Y:S01]  /*5b380*/  LDL.LU.64 R10, [R1+0x388] ;  /* 0x00038800010a7983 */ /* 0x002ea20000300a00 */
[----:B---3--:R-:W-:-:S15]  /*5b390*/  HMMA.16816.F32 R16, R4, R12, R16 ;  /* 0x0000000c0410723c */ /* 0x008fde0000001810 */
[----:B------:R-:W-:-:S08]  /*5b3a0*/  NOP ;  /* 0x0000000000007918 */ /* 0x000fd00000000000 */
[----:B------:R-:W-:Y:S04]  /*5b3b0*/  STL.64 [R1+0x1e0], R16 ;  /* 0x0001e01001007387 */ /* 0x000fe80000100a00 */
[----:B------:R0:W-:Y:S04]  /*5b3c0*/  STL.64 [R1+0x1e8], R18 ;  /* 0x0001e81201007387 */ /* 0x0001e80000100a00 */
[----:B0-----:R-:W3:Y:S04]  /*5b3d0*/  LDL.LU.64 R18, [R1+0x51c8] ;  /* 0x0051c80001127983 */ /* 0x001ee80000300a00 */
[----:B------:R-:W3:Y:S01]  /*5b3e0*/  LDL.LU.64 R16, [R1+0x51c0] ;  /* 0x0051c00001107983 */ /* 0x000ee20000300a00 */
[----:B--2---:R-:W-:-:S15]  /*5b3f0*/  HMMA.16816.F32 R12, R4, R14, R8 ;  /* 0x0000000e040c723c */ /* 0x004fde0000001808 */
[----:B------:R-:W-:-:S08]  /*5b400*/  NOP ;  /* 0x0000000000007918 */ /* 0x000fd00000000000 */
[----:B------:R-:W-:Y:S04]  /*5b410*/  STL.64 [R1+0x1c0], R12 ;  /* 0x0001c00c01007387 */ /* 0x000fe80000100a00 */
[----:B------:R4:W-:Y:S02]  /*5b420*/  STL.64 [R1+0x1c8], R14 ;  /* 0x0001c80e01007387 */ /* 0x0009e40000100a00 */
[C---:B----4-:R-:W-:Y:S06]  /*5b430*/  HMMA.16816.F32 R12, R4.reuse, R20, R48 ;  /* 0x00000014040c723c */ /* 0x050fec0000001830 */
[C---:B---3--:R-:W-:Y:S06]  /*5b440*/  HMMA.16816.F32 R8, R4.reuse, R16, R40 ;  /* 0x000000100408723c */ /* 0x048fec0000001828 */
[----:B------:R-:W-:-:S15]  /*5b450*/  HMMA.16816.F32 R16, R4, R18, R44 ;  /* 0x000000120410723c */ /* 0x000fde000000182c */
[----:B------:R-:W-:-:S02]  /*5b460*/  NOP ;  /* 0x0000000000007918 */ /* 0x000fc40000000000 */
[----:B------:R-:W-:Y:S04]  /*5b470*/  STL.64 [R1+0x1a0], R8 ;  /* 0x0001a00801007387 */ /* 0x000fe80000100a00 */
[----:B------:R0:W-:Y:S04]  /*5b480*/  STL.64 [R1+0x1a8], R10 ;  /* 0x0001a80a01007387 */ /* 0x0001e80000100a00 */
[----:B------:R-:W-:Y:S04]  /*5b490*/  STL.64 [R1+0x170], R16 ;  /* 0x0001701001007387 */ /* 0x000fe80000100a00 */
[----:B------:R1:W-:Y:S01]  /*5b4a0*/  STL.64 [R1+0x178], R18 ;  /* 0x0001781201007387 */ /* 0x0003e20000100a00 */
[C---:B0-----:R-:W-:Y:S03]  /*5b4b0*/  HMMA.16816.F32 R8, R4.reuse, R22, R56 ;  /* 0x000000160408723c */ /* 0x041fe60000001838 */
[----:B------:R-:W-:Y:S04]  /*5b4c0*/  STL.64 [R1+0x150], R12 ;  /* 0x0001500c01007387 */ /* 0x000fe80000100a00 */
[----:B------:R0:W-:Y:S01]  /*5b4d0*/  STL.64 [R1+0x158], R14 ;  /* 0x0001580e01007387 */ /* 0x0001e20000100a00 */
[C---:B-1----:R-:W-:Y:S06]  /*5b4e0*/  HMMA.16816.F32 R16, R4.reuse, R24, R52 ;  /* 0x000000180410723c */ /* 0x042fec0000001834 */
[----:B0-----:R-:W-:Y:S09]  /*5b4f0*/  HMMA.16816.F32 R12, R4, R26, R32 ;  /* 0x0000001a040c723c */ /* 0x001ff20000001820 */
[----:B------:R0:W-:Y:S04]  /*5b500*/  STL.64 [R1+0xf0], R8 ;  /* 0x0000f00801007387 */ /* 0x0001e80000100a00 */
[----:B------:R1:W-:Y:S04]  /*5b510*/  STL.64 [R1+0xf8], R10 ;  /* 0x0000f80a01007387 */ /* 0x0003e80000100a00 */
[----:B0-----:R-:W2:Y:S04]  /*5b520*/  LDL.LU.64 R8, [R1+0x80] ;  /* 0x0000800001087983 */ /* 0x001ea80000300a00 */
[----:B------:R0:W-:Y:S04]  /*5b530*/  STL.64 [R1+0xb0], R16 ;  /* 0x0000b01001007387 */ /* 0x0001e80000100a00 */
[----:B------:R3:W-:Y:S04]  /*5b540*/  STL.64 [R1+0xb8], R18 ;  /* 0x0000b81201007387 */ /* 0x0007e80000100a00 */
[----:B-1----:R-:W2:Y:S04]  /*5b550*/  LDL.LU.64 R10, [R1+0x88] ;  /* 0x00008800010a7983 */ /* 0x002ea80000300a00 */
[----:B------:R1:W-:Y:S04]  /*5b560*/  STL.64 [R1+0xa0], R12 ;  /* 0x0000a00c01007387 */ /* 0x0003e80000100a00 */
[----:B------:R4:W-:Y:S04]  /*5b570*/  STL.64 [R1+0xa8], R14 ;  /* 0x0000a80e01007387 */ /* 0x0009e80000100a00 */
[----:B0-----:R-:W2:Y:S04]  /*5b580*/  LDL.LU.64 R16, [R1+0x60] ;  /* 0x0000600001107983 */ /* 0x001ea80000300a00 */
[----:B---3--:R-:W3:Y:S04]  /*5b590*/  LDL.LU.64 R18, [R1+0x68] ;  /* 0x0000680001127983 */ /* 0x008ee80000300a00 */
[----:B------:R-:W3:Y:S04]  /*5b5a0*/  LDL.LU R3, [R1+0x203c] ;  /* 0x00203c0001037983 */ /* 0x000ee80000300800 */
[----:B------:R-:W3:Y:S04]  /*5b5b0*/  LDL.LU R32, [R1+0x2038] ;  /* 0x0020380001207983 */ /* 0x000ee80000300800 */
[----:B------:R-:W3:Y:S04]  /*5b5c0*/  LDL.LU R38, [R1+0x2044] ;  /* 0x0020440001267983 */ /* 0x000ee80000300800 */
[----:B------:R-:W3:Y:S01]  /*5b5d0*/  LDL.LU R33, [R1+0x2040] ;  /* 0x0020400001217983 */ /* 0x000ee20000300800 */
[----:B------:R-:W-:-:S03]  /*5b5e0*/  IMAD.MOV.U32 R42, RZ, RZ, R29 ;  /* 0x000000ffff2a7224 */ /* 0x000fc600078e001d */
[----:B------:R-:W3:Y:S04]  /*5b5f0*/  LDL.LU R39, [R1+0x204c] ;  /* 0x00204c0001277983 */ /* 0x000ee80000300800 */
[----:B------:R-:W3:Y:S04]  /*5b600*/  LDL.LU R34, [R1+0x2048] ;  /* 0x0020480001227983 */ /* 0x000ee80000300800 */
[----:B------:R-:W3:Y:S04]  /*5b610*/  LDL.LU R40, [R1+0x2054] ;  /* 0x0020540001287983 */ /* 0x000ee80000300800 */
[----:B------:R-:W3:Y:S04]  /*5b620*/  LDL.LU R35, [R1+0x2050] ;  /* 0x0020500001237983 */ /* 0x000ee80000300800 */
[----:B------:R-:W2:Y:S01]  /*5b630*/  LDL.LU R29, [R1+0x51b8] ;  /* 0x0051b800011d7983 */ /* 0x000ea20000300800 */
[----:B------:R-:W-:-:S03]  /*5b640*/  IMAD.MOV.U32 R43, RZ, RZ, R0 ;  /* 0x000000ffff2b7224 */ /* 0x000fc600078e0000 */
[----:B------:R-:W3:Y:S04]  /*5b650*/  LDL.LU R41, [R1+0x1230] ;  /* 0x0012300001297983 */ /* 0x000ee80000300800 */
[----:B------:R-:W3:Y:S04]  /*5b660*/  LDL.LU R0, [R1+0x1234] ;  /* 0x0012340001007983 */ /* 0x000ee80000300800 */
[----:B------:R-:W3:Y:S04]  /*5b670*/  LDL.LU R44, [R1+0x100] ;  /* 0x00010000012c7983 */ /* 0x000ee80000300800 */
[----:B------:R-:W3:Y:S04]  /*5b680*/  LDL.LU R45, [R1+0x104] ;  /* 0x00010400012d7983 */ /* 0x000ee80000300800 */
[----:B------:R-:W3:Y:S04]  /*5b690*/  LDL.LU R46, [R1+0x108] ;  /* 0x00010800012e7983 */ /* 0x000ee80000300800 */
[----:B------:R-:W3:Y:S04]  /*5b6a0*/  LDL.LU R47, [R1+0x10c] ;  /* 0x00010c00012f7983 */ /* 0x000ee80000300800 */
[----:B-1----:R-:W3:Y:S04]  /*5b6b0*/  LDL.LU.64 R12, [R1+0x50] ;  /* 0x00005000010c7983 */ /* 0x002ee80000300a00 */
[----:B----4-:R-:W4:Y:S04]  /*5b6c0*/  LDL.LU.64 R14, [R1+0x58] ;  /* 0x00005800010e7983 */ /* 0x010f280000300a00 */
        /* <DEDUP_REMOVED lines=8> */
[----:B--2---:R-:W-:Y:S03]  /*5b750*/  HMMA.16816.F32 R20, R4, R28, R8 ;  /* 0x0000001c0414723c */ /* 0x004fe60000001808 */
[----:B------:R-:W2:Y:S04]  /*5b760*/  LDL.LU.64 R8, [R1+0x40] ;  /* 0x0000400001087983 */ /* 0x000ea80000300a00 */
[----:B------:R-:W2:-:S15]  /*5b770*/  LDL.LU.64 R10, [R1+0x48] ;  /* 0x00004800010a7983 */ /* 0x000e9e0000300a00 */
[----:B------:R-:W-:-:S01]  /*5b780*/  NOP ;  /* 0x0000000000007918 */ /* 0x000fc20000000000 */
[----:B------:R-:W-:Y:S04]  /*5b790*/  STL.64 [R1+0x80], R20 ;  /* 0x0000801401007387 */ /* 0x000fe80000100a00 */
[----:B------:R-:W-:Y:S04]  /*5b7a0*/  STL.64 [R1+0x88], R22 ;  /* 0x0000881601007387 */ /* 0x000fe80000100a00 */
[----:B------:R-:W2:Y:S04]  /*5b7b0*/  LDL.LU R60, [R1+0x1260] ;  /* 0x00126000013c7983 */ /* 0x000ea80000300800 */
[----:B------:R-:W2:Y:S04]  /*5b7c0*/  LDL.LU R61, [R1+0x1264] ;  /* 0x00126400013d7983 */ /* 0x000ea80000300800 */
[----:B------:R-:W2:Y:S04]  /*5b7d0*/  LDL.LU R56, [R1+0x110] ;  /* 0x0001100001387983 */ /* 0x000ea80000300800 */
[----:B------:R-:W2:Y:S04]  /*5b7e0*/  LDL.LU R57, [R1+0x114] ;  /* 0x0001140001397983 */ /* 0x000ea80000300800 */
[----:B------:R-:W2:Y:S04]  /*5b7f0*/  LDL.LU R58, [R1+0x118] ;  /* 0x00011800013a7983 */ /* 0x000ea80000300800 */
[----:B------:R-:W2:Y:S01]  /*5b800*/  LDL.LU R59, [R1+0x11c] ;  /* 0x00011c00013b7983 */ /* 0x000ea20000300800 */
[C---:B---3--:R-:W-:Y:S06]  /*5b810*/  HMMA.16816.F32 R16, R4.reuse, R30, R16 ;  /* 0x0000001e0410723c */ /* 0x048fec0000001810 */
[----:B----4-:R-:W-:Y:S01]  /*5b820*/  HMMA.16816.F32 R12, R4, R36, R12 ;  /* 0x00000024040c723c */ /* 0x010fe2000000180c */
[----:B------:R-:W-:-:S02]  /*5b830*/  IMAD R32, R32, 0x100, R3 ;  /* 0x0000010020207824 */ /* 0x000fc400078e0203 */
[----:B------:R-:W-:Y:S02]  /*5b840*/  IMAD R33, R33, 0x100, R38 ;  /* 0x0000010021217824 */ /* 0x000fe400078e0226 */
[----:B------:R-:W-:Y:S02]  /*5b850*/  IMAD R34, R34, 0x100, R39 ;  /* 0x0000010022227824 */ /* 0x000fe400078e0227 */
[----:B------:R-:W-:Y:S01]  /*5b860*/  IMAD R35, R35, 0x100, R40 ;  /* 0x0000010023237824 */ /* 0x000fe200078e0228 */
[----:B------:R-:W-:Y:S02]  /*5b870*/  F2FP.F16.E5M2.UNPACK_B R32, R32 ;  /* 0x00000020ff20723e */ /* 0x000fe400020004ff */
[----:B------:R-:W-:Y:S02]  /*5b880*/  F2FP.F16.E5M2.UNPACK_B R33, R33 ;  /* 0x00000021ff21723e */ /* 0x000fe400020004ff */
[----:B------:R-:W-:Y:S02]  /*5b890*/  F2FP.F16.E5M2.UNPACK_B R34, R34 ;  /* 0x00000022ff22723e */ /* 0x000fe400020004ff */
[----:B------:R-:W-:-:S02]  /*5b8a0*/  F2FP.F16.E5M2.UNPACK_B R35, R35 ;  /* 0x00000023ff23723e */ /* 0x000fc400020004ff */
[----:B------:R-:W-:Y:S02]  /*5b8b0*/  F2FP.F16.E5M2.UNPACK_B R2, R41.H1 ;  /* 0x00000029ff02723e */ /* 0x000fe400030004ff */
[----:B------:R-:W-:Y:S01]  /*5b8c0*/  F2FP.F16.E5M2.UNPACK_B R3, R0.H1 ;  /* 0x00000000ff03723e */ /* 0x000fe200030004ff */
[----:B------:R-:W-:Y:S04]  /*5b8d0*/  STL.64 [R1+0x70], R16 ;  /* 0x0000701001007387 */ /* 0x000fe80000100a00 */
[----:B------:R-:W-:Y:S04]  /*5b8e0*/  STL.64 [R1+0x78], R18 ;  /* 0x0000781201007387 */ /* 0x000fe80000100a00 */
[----:B------:R-:W-:Y:S04]  /*5b8f0*/  STL.64 [R1+0x50], R12 ;  /* 0x0000500c01007387 */ /* 0x000fe80000100a00 */
[----:B------:R0:W-:Y:S02]  /*5b900*/  STL.64 [R1+0x58], R14 ;  /* 0x0000580e01007387 */ /* 0x0001e40000100a00 */
[----:B0-----:R-:W-:Y:S06]  /*5b910*/  HMMA.16816.F32 R12, R32, R2, R44 ;  /* 0x00000002200c723c */ /* 0x001fec000000182c */
[----:B--2---:R-:W-:Y:S07]  /*5b920*/  HMMA.16816.F32 R4, R4, R42, R8 ;  /* 0x0000002a0404723c */ /* 0x004fee0000001808 */
[----:B------:R-:W-:-:S02]  /*5b930*/  F2FP.F16.E5M2.UNPACK_B R8, R48.H1 ;  /* 0x00000030ff08723e */ /* 0x000fc400030004ff */
[----:B------:R-:W-:-:S15]  /*5b940*/  F2FP.F16.E5M2.UNPACK_B R9, R49.H1 ;  /* 0x00000031ff09723e */ /* 0x000fde00030004ff */
[----:B------:R-:W-:Y:S01]  /*5b950*/  IMAD.MOV.U32 R0, RZ, RZ, R7 ;  /* 0x000000ffff007224 */ /* 0x000fe200078e0007 */
[----:B------:R-:W-:Y:S04]  /*5b960*/  STL.64 [R1+0x40], R4 ;  /* 0x0000400401007387 */ /* 0x000fe80000100a00 */
[----:B------:R-:W-:Y:S04]  /*5b970*/  STL [R1+0x48], R6 ;  /* 0x0000480601007387 */ /* 0x000fe80000100800 */
[----:B------:R-:W-:Y:S04]  /*5b980*/  STL [R1+0x30], R2 ;  /* 0x0000300201007387 */ /* 0x000fe80000100800 */
[----:B------:R-:W-:Y:S04]  /*5b990*/  STL [R1+0x49d0], R0 ;  /* 0x0049d00001007387 */ /* 0x000fe80000100800 */
[----:B------:R-:W-:Y:S04]  /*5b9a0*/  STL [R1+0x34], R3 ;  /* 0x0000340301007387 */ /* 0x000fe80000100800 */
[----:B------:R-:W-:Y:S04]  /*5b9b0*/  STL.64 [R1+0x60], R12 ;  /* 0x0000600c01007387 */ /* 0x000fe80000100a00 */
[----:B------:R0:W-:Y:S02]  /*5b9c0*/  STL.64 [R1+0x68], R14 ;  /* 0x0000680e01007387 */ /* 0x0001e40000100a00 */
[----:B0-----:R-:W-:Y:S01]  /*5b9d0*/  HMMA.16816.F32 R12, R32, R8, R52 ;  /* 0x00000008200c723c */ /* 0x001fe20000001834 */
[----:B------:R-:W-:Y:S01]  /*5b9e0*/  IMAD.MOV.U32 R5, RZ, RZ, R2 ;  /* 0x000000ffff057224 */ /* 0x000fe200078e0002 */
[----:B------:R-:W-:Y:S01]  /*5b9f0*/  F2FP.F16.E5M2.UNPACK_B R2, R50.H1 ;  /* 0x00000032ff02723e */ /* 0x000fe200030004ff */
[----:B------:R-:W-:Y:S01]  /*5ba00*/  IMAD.MOV.U32 R4, RZ, RZ, R3 ;  /* 0x000000ffff047224 */ /* 0x000fe200078e0003 */
[----:B------:R-:W-:-:S02]  /*5ba10*/  F2FP.F16.E5M2.UNPACK_B R3, R51.H1 ;  /* 0x00000033ff03723e */ /* 0x000fc400030004ff */
[----:B------:R-:W-:Y:S01]  /*5ba20*/  IMAD.MOV.U32 R7, RZ, RZ, R8 ;  /* 0x000000ffff077224 */ /* 0x000fe200078e0008 */
[----:B------:R-:W-:Y:S01]  /*5ba30*/  STL.64 [R1+0x18], R8 ;  /* 0x0000180801007387 */ /* 0x000fe20000100a00 */
[----:B------:R-:W-:-:S15]  /*5ba40*/  IMAD.MOV.U32 R6, RZ, RZ, R9 ;  /* 0x000000ffff067224 */ /* 0x000fde00078e0009 */
[----:B------:R-:W-:Y:S04]  /*5ba50*/  STL.64 [R1+0x90], R12 ;  /* 0x0000900c01007387 */ /* 0x000fe80000100a00 */
[----:B------:R-:W-:Y:S04]  /*5ba60*/  STL.64 [R1+0x98], R14 ;  /* 0x0000980e01007387 */ /* 0x000fe80000100a00 */
[----:B------:R-:W-:Y:S04]  /*5ba70*/  STL.64 [R1+0x10], R2 ;  /* 0x0000100201007387 */ /* 0x000fe80000100a00 */
[----:B------:R-:W-:Y:S04]  /*5ba80*/  STL.64 [R1+0x5190], R6 ;  /* 0x0051900601007387 */ /* 0x000fe80000100a00 */
[----:B------:R0:W-:Y:S02]  /*5ba90*/  STL.64 [R1+0x5188], R4 ;  /* 0x0051880401007387 */ /* 0x0001e40000100a00 */
[----:B0-----:R-:W-:Y:S01]  /*5baa0*/  HMMA.16816.F32 R4, R32, R2, R56 ;  /* 0x000000022004723c */ /* 0x001fe20000001838 */
[----:B------:R-:W-:-:S02]  /*5bab0*/  F2FP.F16.E5M2.UNPACK_B R24, R60.H1 ;  /* 0x0000003cff18723e */ /* 0x000fc400030004ff */
[----:B------:R-:W-:-:S15]  /*5bac0*/  F2FP.F16.E5M2.UNPACK_B R25, R61.H1 ;  /* 0x0000003dff19723e */ /* 0x000fde00030004ff */
[----:B------:R-:W-:-:S05]  /*5bad0*/  NOP ;  /* 0x0000000000007918 */ /* 0x000fca0000000000 */
[----:B------:R-:W-:Y:S04]  /*5bae0*/  STL.64 [R1+0xe0], R4 ;  /* 0x0000e00401007387 */ /* 0x000fe80000100a00 */
[----:B------:R0:W-:Y:S04]  /*5baf0*/  STL.64 [R1+0xe8], R6 ;  /* 0x0000e80601007387 */ /* 0x0001e80000100a00 */
[----:B------:R-:W-:Y:S04]  /*5bb00*/  STL.64 [R1+0x8], R24 ;  /* 0x0000081801007387 */ /* 0x000fe80000100a00 */
[----:B------:R-:W2:Y:S04]  /*5bb10*/  LDL.LU R44, [R1+0x1d0] ;  /* 0x0001d000012c7983 */ /* 0x000ea80000300800 */
[----:B------:R-:W2:Y:S04]  /*5bb20*/  LDL.LU R45, [R1+0x1d4] ;  /* 0x0001d400012d7983 */ /* 0x000ea80000300800 */
[----:B------:R-:W2:Y:S04]  /*5bb30*/  LDL.LU R46, [R1+0x1d8] ;  /* 0x0001d800012e7983 */ /* 0x000ea80000300800 */
[----:B------:R-:W2:Y:S04]  /*5bb40*/  LDL.LU R47, [R1+0x1dc] ;  /* 0x0001dc00012f7983 */ /* 0x000ea80000300800 */
[----:B------:R-:W3:Y:S04]  /*5bb50*/  LDL.LU R8, [R1+0x180] ;  /* 0x0001800001087983 */ /* 0x000ee80000300800 */
[----:B------:R-:W3:Y:S04]  /*5bb60*/  LDL.LU R9, [R1+0x184] ;  /* 0x0001840001097983 */ /* 0x000ee80000300800 */
[----:B------:R-:W3:Y:S04]  /*5bb70*/  LDL.LU R10, [R1+0x188] ;  /* 0x00018800010a7983 */ /* 0x000ee80000300800 */
[----:B------:R-:W3:Y:S04]  /*5bb80*/  LDL.LU R11, [R1+0x18c] ;  /* 0x00018c00010b7983 */ /* 0x000ee80000300800 */
[----:B------:R-:W4:Y:S04]  /*5bb90*/  LDL.LU R48, [R1+0x1270] ;  /* 0x0012700001307983 */ /* 0x000f280000300800 */
[----:B------:R-:W2:Y:S04]  /*5bba0*/  LDL.LU R49, [R1+0x1274] ;  /* 0x0012740001317983 */ /* 0x000ea80000300800 */
[----:B------:R-:W0:Y:S04]  /*5bbb0*/  LDL.LU R36, [R1+0x120] ;  /* 0x0001200001247983 */ /* 0x000e280000300800 */
[----:B------:R-:W0:Y:S04]  /*5bbc0*/  LDL.LU R37, [R1+0x124] ;  /* 0x0001240001257983 */ /* 0x000e280000300800 */
[----:B------:R-:W0:Y:S04]  /*5bbd0*/  LDL.LU R38, [R1+0x128] ;  /* 0x0001280001267983 */ /* 0x000e280000300800 */
[----:B------:R-:W0:Y:S04]  /*5bbe0*/  LDL.LU R39, [R1+0x12c] ;  /* 0x00012c0001277983 */ /* 0x000e280000300800 */
        /* <DEDUP_REMOVED lines=26> */
[----:B------:R-:W-:-:S02]  /*5bd90*/  IMAD.MOV.U32 R29, RZ, RZ, R2 ;  /* 0x000000ffff1d7224 */ /* 0x000fc400078e0002 */
[----:B------:R-:W-:Y:S01]  /*5bda0*/  IMAD.MOV.U32 R28, RZ, RZ, R3 ;  /* 0x000000ffff1c7224 */ /* 0x000fe200078e0003 */
[----:B------:R-:W3:Y:S04]  /*5bdb0*/  LDL.LU R50, [R1+0x12d0] ;  /* 0x0012d00001327983 */ /* 0x000ee80000300800 */
[----:B------:R-:W3:Y:S01]  /*5bdc0*/  LDL.LU R51, [R1+0x12d4] ;  /* 0x0012d40001337983 */ /* 0x000ee20000300800 */
[----:B------:R-:W-:Y:S02]  /*5bdd0*/  IMAD.MOV.U32 R31, RZ, RZ, R24 ;  /* 0x000000ffff1f7224 */ /* 0x000fe400078e0018 */
[----:B------:R-:W-:Y:S01]  /*5bde0*/  IMAD.MOV.U32 R30, RZ, RZ, R25 ;  /* 0x000000ffff1e7224 */ /* 0x000fe200078e0019 */
[----:B----4-:R-:W-:Y:S02]  /*5bdf0*/  F2FP.F16.E5M2.UNPACK_B R2, R48.H1 ;  /* 0x00000030ff02723e */ /* 0x010fe400030004ff */
[----:B------:R-:W4:Y:S01]  /*5be00*/  LDL.LU R48, [R1+0x12e0] ;  /* 0x0012e00001307983 */ /* 0x000f220000300800 */
[----:B0-----:R-:W-:Y:S01]  /*5be10*/  HMMA.16816.F32 R4, R32, R24, R36 ;  /* 0x000000182004723c */ /* 0x001fe20000001824 */
[----:B--2---:R-:W-:-:S02]  /*5be20*/  F2FP.F16.E5M2.UNPACK_B R3, R49.H1 ;  /* 0x00000031ff03723e */ /* 0x004fc400030004ff */
[----:B------:R-:W2:Y:S04]  /*5be30*/  LDL.LU R49, [R1+0x12e4] ;  /* 0x0012e40001317983 */ /* 0x000ea80000300800 */
[----:B------:R-:W-:-:S15]  /*5be40*/  STL [R1], R2 ;  /* 0x0000000201007387 */ /* 0x000fde0000100800 */
[----:B------:R-:W-:-:S01]  /*5be50*/  NOP ;  /* 0x0000000000007918 */ /* 0x000fc20000000000 */
[----:B------:R-:W-:Y:S04]  /*5be60*/  STL.64 [R1+0x100], R4 ;  /* 0x0001000401007387 */ /* 0x000fe80000100a00 */
[----:B------:R3:W-:Y:S02]  /*5be70*/  STL.64 [R1+0x108], R6 ;  /* 0x0001080601007387 */ /* 0x0007e40000100a00 */
[----:B---3--:R-:W-:Y:S06]  /*5be80*/  HMMA.16816.F32 R4, R32, R2, R20 ;  /* 0x000000022004723c */ /* 0x008fec0000001814 */
[----:B------:R-:W-:Y:S01]  /*5be90*/  IMAD.MOV.U32 R0, RZ, RZ, R3 ;  /* 0x000000ffff007224 */ /* 0x000fe200078e0003 */
[----:B------:R-:W-:Y:S01]  /*5bea0*/  F2FP.F16.E5M2.UNPACK_B R60, R60.H1 ;  /* 0x0000003cff3c723e */ /* 0x000fe200030004ff */
[----:B------:R-:W-:Y:S01]  /*5beb0*/  STL [R1+0x4], R3 ;  /* 0x0000040301007387 */ /* 0x000fe20000100800 */
[----:B------:R-:W-:-:S03]  /*5bec0*/  F2FP.F16.E5M2.UNPACK_B R61, R61.H1 ;  /* 0x0000003dff3d723e */ /* 0x000fc600030004ff */
[----:B------:R-:W-:Y:S04]  /*5bed0*/  STL.64 [R1+0x51a0], R30 ;  /* 0x0051a01e01007387 */ /* 0x000fe80000100a00 */
[----:B------:R-:W-:Y:S04]  /*5bee0*/  STL.64 [R1+0x5198], R28 ;  /* 0x0051981c01007387 */ /* 0x000fe80000100a00 */
[----:B------:R-:W-:Y:S04]  /*5bef0*/  STL [R1+0x5180], R0 ;  /* 0x0051800001007387 */ /* 0x000fe80000100800 */
[----:B------:R-:W-:Y:S04]  /*5bf00*/  STL.64 [R1+0x120], R4 ;  /* 0x0001200401007387 */ /* 0x000fe80000100a00 */
[----:B------:R0:W-:Y:S02]  /*5bf10*/  STL.64 [R1+0x128], R6 ;  /* 0x0001280601007387 */ /* 0x0001e40000100a00 */
[----:B0-----:R-:W-:Y:S01]  /*5bf20*/  HMMA.16816.F32 R4, R32, R60, R16 ;  /* 0x0000003c2004723c */ /* 0x001fe20000001810 */
[----:B------:R-:W-:-:S02]  /*5bf30*/  F2FP.F16.E5M2.UNPACK_B R58, R58.H1 ;  /* 0x0000003aff3a723e */ /* 0x000fc400030004ff */
[----:B------:R-:W-:-:S03]  /*5bf40*/  F2FP.F16.E5M2.UNPACK_B R59, R59.H1 ;  /* 0x0000003bff3b723e */ /* 0x000fc600030004ff */
[----:B------:R-:W-:-:S15]  /*5bf50*/  STL [R1+0x5184], R61 ;  /* 0x0051843d01007387 */ /* 0x000fde0000100800 */
[----:B------:R-:W-:-:S02]  /*5bf60*/  NOP ;  /* 0x0000000000007918 */ /* 0x000fc40000000000 */
[----:B------:R-:W-:Y:S04]  /*5bf70*/  STL.64 [R1+0x130], R4 ;  /* 0x0001300401007387 */ /* 0x000fe80000100a00 */
[----:B------:R0:W-:Y:S02]  /*5bf80*/  STL.64 [R1+0x138], R6 ;  /* 0x0001380601007387 */ /* 0x0001e40000100a00 */
[----:B0-----:R-:W-:Y:S01]  /*5bf90*/  HMMA.16816.F32 R4, R32, R58, R12 ;  /* 0x0000003a2004723c */ /* 0x001fe2000000180c */
[----:B------:R-:W-:Y:S02]  /*5bfa0*/  F2FP.F16.E5M2.UNPACK_B R56, R56.H1 ;  /* 0x00000038ff38723e */ /* 0x000fe400030004ff */
[----:B------:R-:W-:-:S15]  /*5bfb0*/  F2FP.F16.E5M2.UNPACK_B R57, R57.H1 ;  /* 0x00000039ff39723e */ /* 0x000fde00030004ff */
[----:B------:R-:W-:-:S05]  /*5bfc0*/  NOP ;  /* 0x0000000000007918 */ /* 0x000fca0000000000 */
[----:B------:R-:W-:Y:S04]  /*5bfd0*/  STL.64 [R1+0x140], R4 ;  /* 0x0001400401007387 */ /* 0x000fe80000100a00 */
[----:B------:R0:W-:Y:S02]  /*5bfe0*/  STL.64 [R1+0x148], R6 ;  /* 0x0001480601007387 */ /* 0x0001e40000100a00 */
[----:B0-----:R-:W-:Y:S01]  /*5bff0*/  HMMA.16816.F32 R4, R32, R56, R8 ;  /* 0x000000382004723c */ /* 0x001fe20000001808 */
[----:B------:R-:W-:Y:S02]  /*5c000*/  F2FP.F16.E5M2.UNPACK_B R54, R54.H1 ;  /* 0x00000036ff36723e */ /* 0x000fe400030004ff */
[----:B------:R-:W-:Y:S01]  /*5c010*/  F2FP.F16.E5M2.UNPACK_B R55, R55.H1 ;  /* 0x00000037ff37723e */ /* 0x000fe200030004ff */
[----:B------:R-:W-:Y:S04]  /*5c020*/  STL.64 [R1+0x5138], R58 ;  /* 0x0051383a01007387 */ /* 0x000fe80000100a00 */
[----:B------:R-:W-:-:S15]  /*5c030*/  STL.64 [R1+0x5130], R56 ;  /* 0x0051303801007387 */ /* 0x000fde0000100a00 */
        /* <DEDUP_REMOVED lines=8> */
[----:B0-----:R-:W-:Y:S02]  /*5c0c0*/  HMMA.16816.F32 R4, R32, R52, R44 ;  /* 0x000000342004723c */ /* 0x001fe4000000182c */
[----:B------:R-:W-:Y:S04]  /*5c0d0*/  STL.64 [R1+0x5118], R54 ;  /* 0x0051183601007387 */ /* 0x000fe80000100a00 */
[----:B------:R0:W-:-:S15]  /*5c0e0*/  STL.64 [R1+0x5110], R52 ;  /* 0x0051103401007387 */ /* 0x0001de0000100a00 */
[----:B------:R-:W-:-:S02]  /*5c0f0*/  NOP ;  /* 0x0000000000007918 */ /* 0x000fc40000000000 */
[----:B------:R-:W-:Y:S04]  /*5c100*/  STL.64 [R1+0x1d0], R4 ;  /* 0x0001d00401007387 */ /* 0x000fe80000100a00 */
[----:B------:R-:W-:Y:S04]  /*5c110*/  STL.64 [R1+0x1d8], R6 ;  /* 0x0001d80601007387 */ /* 0x000fe80000100a00 */
[----:B------:R-:W3:Y:S04]  /*5c120*/  LDL.LU R16, [R1+0x2f0] ;  /* 0x0002f00001107983 */ /* 0x000ee80000300800 */
[----:B------:R-:W3:Y:S04]  /*5c130*/  LDL.LU R17, [R1+0x2f4] ;  /* 0x0002f40001117983 */ /* 0x000ee80000300800 */
[----:B------:R-:W4:Y:S04]  /*5c140*/  LDL.LU R18, [R1+0x2f8] ;  /* 0x0002f80001127983 */ /* 0x000f280000300800 */
[----:B------:R-:W4:Y:S04]  /*5c150*/  LDL.LU R19, [R1+0x2fc] ;  /* 0x0002fc0001137983 */ /* 0x000f280000300800 */
[----:B----4-:R-:W-:Y:S04]  /*5c160*/  STL.64 [R1+0x51b0], R18 ;  /* 0x0051b01201007387 */ /* 0x010fe80000100a00 */
[----:B---3--:R1:W-:Y:S04]  /*5c170*/  STL.64 [R1+0x51a8], R16 ;  /* 0x0051a81001007387 */ /* 0x0083e80000100a00 */
[----:B------:R-:W3:Y:S04]  /*5c180*/  LDL.LU R24, [R1+0x2b0] ;  /* 0x0002b00001187983 */ /* 0x000ee80000300800 */
[----:B------:R-:W3:Y:S04]  /*5c190*/  LDL.LU R25, [R1+0x2b4] ;  /* 0x0002b40001197983 */ /* 0x000ee80000300800 */
[----:B------:R-:W3:Y:S04]  /*5c1a0*/  LDL.LU R26, [R1+0x2b8] ;  /* 0x0002b800011a7983 */ /* 0x000ee80000300800 */
[----:B------:R-:W3:Y:S04]  /*5c1b0*/  LDL.LU R27, [R1+0x2bc] ;  /* 0x0002bc00011b7983 */ /* 0x000ee80000300800 */
[----:B------:R-:W4:Y:S04]  /*5c1c0*/  LDL.LU R28, [R1+0x270] ;  /* 0x00027000011c7983 */ /* 0x000f280000300800 */
[----:B------:R-:W4:Y:S04]  /*5c1d0*/  LDL.LU R29, [R1+0x274] ;  /* 0x00027400011d7983 */ /* 0x000f280000300800 */
[----:B------:R-:W4:Y:S04]  /*5c1e0*/  LDL.LU R30, [R1+0x278] ;  /* 0x00027800011e7983 */ /* 0x000f280000300800 */
[----:B------:R-:W4:Y:S04]  /*5c1f0*/  LDL.LU R31, [R1+0x27c] ;  /* 0x00027c00011f7983 */ /* 0x000f280000300800 */
[----:B0-----:R-:W3:Y:S04]  /*5c200*/  LDL.LU R52, [R1+0x230] ;  /* 0x0002300001347983 */ /* 0x001ee80000300800 */
[----:B------:R-:W3:Y:S04]  /*5c210*/  LDL.LU R53, [R1+0x234] ;  /* 0x0002340001357983 */ /* 0x000ee80000300800 */
[----:B------:R-:W3:Y:S04]  /*5c220*/  LDL.LU R54, [R1+0x238] ;  /* 0x0002380001367983 */ /* 0x000ee80000300800 */
[----:B------:R-:W3:Y:S04]  /*5c230*/  LDL.LU R55, [R1+0x23c] ;  /* 0x00023c0001377983 */ /* 0x000ee80000300800 */
[----:B-1----:R-:W2:Y:S04]  /*5c240*/  LDL.LU R16, [R1+0x200] ;  /* 0x0002000001107983 */ /* 0x002ea80000300800 */
[----:B------:R-:W2:Y:S04]  /*5c250*/  LDL.LU R17, [R1+0x204] ;  /* 0x0002040001117983 */ /* 0x000ea80000300800 */
[----:B------:R-:W2:Y:S04]  /*5c260*/  LDL.LU R18, [R1+0x208] ;  /* 0x0002080001127983 */ /* 0x000ea80000300800 */
[----:B------:R-:W2:Y:S04]  /*5c270*/  LDL.LU R19, [R1+0x20c] ;  /* 0x00020c0001137983 */ /* 0x000ea80000300800 */
[----:B------:R-:W4:Y:S04]  /*5c280*/  LDL.LU R46, [R1+0x12f0] ;  /* 0x0012f000012e7983 */ /* 0x000f280000300800 */
        /* <DEDUP_REMOVED lines=15> */
[----:B------:R-:W-:-:S02]  /*5c380*/  F2FP.F16.E5M2.UNPACK_B R50, R50.H1 ;  /* 0x00000032ff32723e */ /* 0x000fc400030004ff */
[----:B------:R-:W-:Y:S01]  /*5c390*/  F2FP.F16.E5M2.UNPACK_B R51, R51.H1 ;  /* 0x00000033ff33723e */ /* 0x000fe200030004ff */
        /* <DEDUP_REMOVED lines=16> */
[----:B--2---:R-:W-:-:S15]  /*5c4a0*/  HMMA.16816.F32 R16, R32, R50, R16 ;  /* 0x000000322010723c */ /* 0x004fde0000001810 */
[----:B------:R-:W-:-:S08]  /*5c4b0*/  NOP ;  /* 0x0000000000007918 */ /* 0x000fd00000000000 */
[----:B------:R-:W-:Y:S04]  /*5c4c0*/  STL.64 [R1+0x210], R16 ;  /* 0x0002101001007387 */ /* 0x000fe80000100a00 */
[----:B------:R0:W-:Y:S04]  /*5c4d0*/  STL.64 [R1+0x218], R18 ;  /* 0x0002181201007387 */ /* 0x0001e80000100a00 */
[----:B0-----:R-:W2:Y:S04]  /*5c4e0*/  LDL.LU.64 R18, [R1+0x51b0] ;  /* 0x0051b00001127983 */ /* 0x001ea80000300a00 */
[----:B------:R-:W2:Y:S01]  /*5c4f0*/  LDL.LU.64 R16, [R1+0x51a8] ;  /* 0x0051a80001107983 */ /* 0x000ea20000300a00 */
[----:B------:R-:W-:-:S02]  /*5c500*/  F2FP.F16.E5M2.UNPACK_B R48, R48.H1 ;  /* 0x00000030ff30723e */ /* 0x000fc400030004ff */
[----:B------:R-:W-:Y:S02]  /*5c510*/  F2FP.F16.E5M2.UNPACK_B R49, R49.H1 ;  /* 0x00000031ff31723e */ /* 0x000fe400030004ff */
[----:B----4-:R-:W-:Y:S02]  /*5c520*/  F2FP.F16.E5M2.UNPACK_B R46, R46.H1 ;  /* 0x0000002eff2e723e */ /* 0x010fe400030004ff */
[----:B---3--:R-:W-:Y:S01]  /*5c530*/  F2FP.F16.E5M2.UNPACK_B R47, R47.H1 ;  /* 0x0000002fff2f723e */ /* 0x008fe200030004ff */
[----:B------:R-:W-:Y:S01]  /*5c540*/  STL.64 [R1+0x50f8], R50 ;  /* 0x0050f83201007387 */ /* 0x000fe20000100a00 */
[----:B------:R-:W-:Y:S01]  /*5c550*/  F2FP.F16.E5M2.UNPACK_B R44, R44.H1 ;  /* 0x0000002cff2c723e */ /* 0x000fe200030004ff */
[----:B------:R-:W-:Y:S01]  /*5c560*/  HMMA.16816.F32 R52, R32, R48, R52 ;  /* 0x000000302034723c */ /* 0x000fe20000001834 */
[----:B------:R-:W-:-:S05]  /*5c570*/  F2FP.F16.E5M2.UNPACK_B R45, R45.H1 ;  /* 0x0000002dff2d723e */ /* 0x000fca00030004ff */
[----:B------:R0:W-:Y:S01]  /*5c580*/  STL.64 [R1+0x50f0], R48 ;  /* 0x0050f03001007387 */ /* 0x0001e20000100a00 */
[----:B------:R-:W-:Y:S02]  /*5c590*/  F2FP.F16.E5M2.UNPACK_B R42, R42.H1 ;  /* 0x0000002aff2a723e */ /* 0x000fe400030004ff */
[----:B------:R-:W-:Y:S01]  /*5c5a0*/  F2FP.F16.E5M2.UNPACK_B R43, R43.H1 ;  /* 0x0000002bff2b723e */ /* 0x000fe200030004ff */
[C---:B------:R-:W-:Y:S06]  /*5c5b0*/  HMMA.16816.F32 R28, R32.reuse, R44, R28 ;  /* 0x0000002c201c723c */ /* 0x040fec000000181c */
[C---:B0-----:R-:W-:Y:S06]  /*5c5c0*/  HMMA.16816.F32 R48, R32.reuse, R46, R56 ;  /* 0x0000002e2030723c */ /* 0x041fec0000001838 */
[----:B------:R-:W-:Y:S01]  /*5c5d0*/  HMMA.16816.F32 R4, R32, R42, R4 ;  /* 0x0000002a2004723c */ /* 0x000fe20000001804 */
[----:B------:R-:W-:Y:S01]  /*5c5e0*/  STL.64 [R1+0x230], R52 ;  /* 0x0002303401007387 */ /* 0x000fe20000100a00 */
[----:B------:R-:W-:-:S03]  /*5c5f0*/  F2FP.F16.E5M2.UNPACK_B R40, R40.H1 ;  /* 0x00000028ff28723e */ /* 0x000fc600030004ff */
[----:B------:R-:W-:Y:S01]  /*5c600*/  STL.64 [R1+0x238], R54 ;  /* 0x0002383601007387 */ /* 0x000fe20000100a00 */
[----:B------:R-:W-:-:S11]  /*5c610*/  F2FP.F16.E5M2.UNPACK_B R41, R41.H1 ;  /* 0x00000029ff29723e */ /* 0x000fd600030004ff */
[----:B------:R-:W-:Y:S04]  /*5c620*/  STL.64 [R1+0x250], R48 ;  /* 0x0002503001007387 */ /* 0x000fe80000100a00 */
[----:B------:R-:W-:Y:S04]  /*5c630*/  STL.64 [R1+0x258], R50 ;  /* 0x0002583201007387 */ /* 0x000fe80000100a00 */
[----:B------:R-:W-:Y:S04]  /*5c640*/  STL.64 [R1+0x50d8], R46 ;  /* 0x0050d82e01007387 */ /* 0x000fe80000100a00 */
[----:B------:R-:W-:Y:S04]  /*5c650*/  STL.64 [R1+0x50d0], R44 ;  /* 0x0050d02c01007387 */ /* 0x000fe80000100a00 */
[----:B------:R-:W-:Y:S04]  /*5c660*/  STL.64 [R1+0x270], R28 ;  /* 0x0002701c01007387 */ /* 0x000fe80000100a00 */
[----:B------:R-:W-:Y:S04]  /*5c670*/  STL.64 [R1+0x278], R30 ;  /* 0x0002781e01007387 */ /* 0x000fe80000100a00 */
[----:B------:R-:W-:Y:S04]  /*5c680*/  STL.64 [R1+0x320], R4 ;  /* 0x0003200401007387 */ /* 0x000fe80000100a00 */
[----:B------:R0:W-:Y:S02]  /*5c690*/  STL.64 [R1+0x328], R6 ;  /* 0x0003280601007387 */ /* 0x0001e40000100a00 */
[----:B0-----:R-:W-:Y:S01]  /*5c6a0*/  HMMA.16816.F32 R4, R32, R40, R24 ;  /* 0x000000282004723c */ /* 0x001fe20000001818 */
[----:B------:R-:W-:-:S02]  /*5c6b0*/  F2FP.F16.E5M2.UNPACK_B R38, R38.H1 ;  /* 0x00000026ff26723e */ /* 0x000fc400030004ff */
        /* <DEDUP_REMOVED lines=10> */
[----:B------:R2:W-:Y:S01]  /*5c760*/  STL.64 [R1+0x3d8], R6 ;  /* 0x0003d80601007387 */ /* 0x0005e20000100a00 */
[----:B------:R-:W-:Y:S02]  /*5c770*/  F2FP.F16.E5M2.UNPACK_B R8, R8.H1 ;  /* 0x00000008ff08723e */ /* 0x000fe400030004ff */
[----:B------:R-:W-:Y:S01]  /*5c780*/  F2FP.F16.E5M2.UNPACK_B R9, R9.H1 ;  /* 0x00000009ff09723e */ /* 0x000fe200030004ff */
[----:B--2---:R-:W-:-:S15]  /*5c790*/  HMMA.16816.F32 R4, R32, R2, R16 ;  /* 0x000000022004723c */ /* 0x004fde0000001810 */
[----:B------:R-:W-:-:S08]  /*5c7a0*/  NOP ;  /* 0x0000000000007918 */ /* 0x000fd00000000000 */
[----:B------:R-:W-:Y:S04]  /*5c7b0*/  STL.64 [R1+0x2f0], R4 ;  /* 0x0002f00401007387 */ /* 0x000fe80000100a00 */
[----:B------:R0:W-:Y:S04]  /*5c7c0*/  STL.64 [R1+0x2f8], R6 ;  /* 0x0002f80601007387 */ /* 0x0001e80000100a00 */
[----:B------:R-:W2:Y:S01]  /*5c7d0*/  LDL.LU R52, [R1+0x420] ;  /* 0x0004200001347983 */ /* 0x000ea20000300800 */
[----:B0-----:R-:W-:-:S15]  /*5c7e0*/  HMMA.16816.F32 R4, R32, R8, R12 ;  /* 0x000000082004723c */ /* 0x001fde000000180c */
[----:B------:R-:W-:-:S08]  /*5c7f0*/  NOP ;  /* 0x0000000000007918 */ /* 0x000fd00000000000 */
[----:B------:R0:W-:Y:S04]  /*5c800*/  STL.64 [R1+0x310], R4 ;  /* 0x0003100401007387 */ /* 0x0001e80000100a00 */
[----:B------:R1:W-:Y:S04]  /*5c810*/  STL.64 [R1+0x318], R6 ;  /* 0x0003180601007387 */ /* 0x0003e80000100a00 */
        /* <DEDUP_REMOVED lines=8> */
[----:B------:R-:W4:Y:S04]  /*5c8a0*/  LDL.LU R29, [R1+0x344] ;  /* 0x00034400011d7983 */ /* 0x000f280000300800 */
[----:B------:R-:W4:Y:S04]  /*5c8b0*/  LDL.LU R30, [R1+0x348] ;  /* 0x00034800011e7983 */ /* 0x000f280000300800 */
[----:B------:R-:W4:Y:S01]  /*5c8c0*/  LDL.LU R31, [R1+0x34c] ;  /* 0x00034c00011f7983 */ /* 0x000f220000300800 */
[----:B------:R-:W-:-:S03]  /*5c8d0*/  F2FP.F16.E5M2.UNPACK_B R10, R10.H1 ;  /* 0x0000000aff0a723e */ /* 0x000fc600030004ff */
[----:B------:R-:W2:Y:S01]  /*5c8e0*/  LDL.LU R12, [R1+0x1370] ;  /* 0x00137000010c7983 */ /* 0x000ea20000300800 */
[----:B------:R-:W-:-:S03]  /*5c8f0*/  F2FP.F16.E5M2.UNPACK_B R11, R11.H1 ;  /* 0x0000000bff0b723e */ /* 0x000fc600030004ff */
[----:B------:R-:W3:Y:S04]  /*5c900*/  LDL.LU R13, [R1+0x1374] ;  /* 0x00137400010d7983 */ /* 0x000ee80000300800 */
[----:B------:R-:W3:Y:S04]  /*5c910*/  LDL.LU R40, [R1+0x3b0] ;  /* 0x0003b00001287983 */ /* 0x000ee80000300800 */
[----:B------:R-:W3:Y:S04]  /*5c920*/  LDL.LU R41, [R1+0x3b4] ;  /* 0x0003b40001297983 */ /* 0x000ee80000300800 */
[----:B------:R-:W3:Y:S04]  /*5c930*/  LDL.LU R42, [R1+0x3b8] ;  /* 0x0003b800012a7983 */ /* 0x000ee80000300800 */
[----:B------:R-:W3:Y:S04]  /*5c940*/  LDL.LU R43, [R1+0x3bc] ;  /* 0x0003bc00012b7983 */ /* 0x000ee80000300800 */
[----:B0-----:R-:W3:Y:S04]  /*5c950*/  LDL.LU R4, [R1+0x360] ;  /* 0x0003600001047983 */ /* 0x001ee80000300800 */
[----:B------:R-:W3:Y:S04]  /*5c960*/  LDL.LU R5, [R1+0x364] ;  /* 0x0003640001057983 */ /* 0x000ee80000300800 */
[----:B-1----:R-:W3:Y:S04]  /*5c970*/  LDL.LU R6, [R1+0x368] ;  /* 0x0003680001067983 */ /* 0x002ee80000300800 */
        /* <DEDUP_REMOVED lines=23> */
[----:B----4-:R-:W-:-:S15]  /*5caf0*/  HMMA.16816.F32 R28, R32, R10, R28 ;  /* 0x0000000a201c723c */ /* 0x010fde000000181c */
[----:B------:R-:W-:-:S08]  /*5cb00*/  NOP ;  /* 0x0000000000007918 */ /* 0x000fd00000000000 */
[----:B------:R-:W-:Y:S04]  /*5cb10*/  STL.64 [R1+0x10d0], R28 ;  /* 0x0010d01c01007387 */ /* 0x000fe80000100a00 */
[----:B------:R0:W-:Y:S04]  /*5cb20*/  STL.64 [R1+0x10d8], R30 ;  /* 0x0010d81e01007387 */ /* 0x0001e80000100a00 */
[----:B0-----:R-:W4:Y:S04]  /*5cb30*/  LDL.LU.64 R30, [R1+0x51a0] ;  /* 0x0051a000011e7983 */ /* 0x001f280000300a00 */
[----:B------:R-:W4:Y:S04]  /*5cb40*/  LDL.LU.64 R28, [R1+0x5198] ;  /* 0x00519800011c7983 */ /* 0x000f280000300a00 */
[----:B------:R-:W-:Y:S04]  /*5cb50*/  STL.64 [R1+0x50e8], R10 ;  /* 0x0050e80a01007387 */ /* 0x000fe80000100a00 */
[----:B------:R0:W-:Y:S04]  /*5cb60*/  STL.64 [R1+0x50e0], R8 ;  /* 0x0050e00801007387 */ /* 0x0001e80000100a00 */
[----:B0-----:R-:W4:Y:S04]  /*5cb70*/  LDL.LU R8, [R1+0x390] ;  /* 0x0003900001087983 */ /* 0x001f280000300800 */
[----:B------:R-:W4:Y:S04]  /*5cb80*/  LDL.LU R9, [R1+0x394] ;  /* 0x0003940001097983 */ /* 0x000f280000300800 */
[----:B------:R-:W4:Y:S04]  /*5cb90*/  LDL.LU R10, [R1+0x398] ;  /* 0x00039800010a7983 */ /* 0x000f280000300800 */
[----:B------:R-:W4:Y:S01]  /*5cba0*/  LDL.LU R11, [R1+0x39c] ;  /* 0x00039c00010b7983 */ /* 0x000f220000300800 */
[----:B--2---:R-:W-:-:S02]  /*5cbb0*/  F2FP.F16.E5M2.UNPACK_B R12, R12.H1 ;  /* 0x0000000cff0c723e */ /* 0x004fc400030004ff */
[----:B---3--:R-:W-:Y:S02]  /*5cbc0*/  F2FP.F16.E5M2.UNPACK_B R13, R13.H1 ;  /* 0x0000000dff0d723e */ /* 0x008fe400030004ff */
[----:B------:R-:W-:Y:S02]  /*5cbd0*/  F2FP.F16.E5M2.UNPACK_B R14, R14.H1 ;  /* 0x0000000eff0e723e */ /* 0x000fe400030004ff */
[----:B------:R-:W-:-:S03]  /*5cbe0*/  F2FP.F16.E5M2.UNPACK_B R15, R15.H1 ;  /* 0x0000000fff0f723e */ /* 0x000fc600030004ff */
[----:B------:R-:W-:Y:S01]  /*5cbf0*/  HMMA.16816.F32 R4, R32, R12, R4 ;  /* 0x0000000c2004723c */ /* 0x000fe20000001804 */
[----:B------:R-:W-:Y:S02]  /*5cc00*/  F2FP.F16.E5M2.UNPACK_B R16, R16.H1 ;  /* 0x00000010ff10723e */ /* 0x000fe400030004ff */
[----:B------:R-:W-:-:S15]  /*5cc10*/  F2FP.F16.E5M2.UNPACK_B R17, R17.H1 ;  /* 0x00000011ff11723e */ /* 0x000fde00030004ff */
[----:B------:R-:W-:-:S05]  /*5cc20*/  NOP ;  /* 0x0000000000007918 */ /* 0x000fca0000000000 */
[----:B------:R-:W-:Y:S04]  /*5cc30*/  STL.64 [R1+0x10e0], R4 ;  /* 0x0010e00401007387 */ /* 0x000fe80000100a00 */
[----:B------:R0:W-:Y:S04]  /*5cc40*/  STL.64 [R1+0x10e8], R6 ;  /* 0x0010e80601007387 */ /* 0x0001e80000100a00 */
[----:B0-----:R-:W2:Y:S04]  /*5cc50*/  LDL.LU.64 R6, [R1+0x5190] ;  /* 0x0051900001067983 */ /* 0x001ea80000300a00 */
[----:B------:R-:W3:Y:S04]  /*5cc60*/  LDL.LU.64 R4, [R1+0x5188] ;  /* 0x0051880001047983 */ /* 0x000ee80000300a00 */
[----:B------:R-:W-:Y:S04]  /*5cc70*/  STL.64 [R1+0x5108], R14 ;  /* 0x0051080e01007387 */ /* 0x000fe80000100a00 */
[----:B------:R-:W-:Y:S01]  /*5cc80*/  STL.64 [R1+0x5100], R12 ;  /* 0x0051000c01007387 */ /* 0x000fe20000100a00 */
[----:B------:R-:W-:-:S02]  /*5cc90*/  F2FP.F16.E5M2.UNPACK_B R18, R18.H1 ;  /* 0x00000012ff12723e */ /* 0x000fc400030004ff */
[----:B------:R-:W-:Y:S02]  /*5cca0*/  F2FP.F16.E5M2.UNPACK_B R19, R19.H1 ;  /* 0x00000013ff13723e */ /* 0x000fe400030004ff */
[----:B------:R-:W-:Y:S02]  /*5ccb0*/  F2FP.F16.E5M2.UNPACK_B R20, R20.H1 ;  /* 0x00000014ff14723e */ /* 0x000fe400030004ff */
[----:B------:R-:W-:Y:S02]  /*5ccc0*/  F2FP.F16.E5M2.UNPACK_B R21, R21.H1 ;  /* 0x00000015ff15723e */ /* 0x000fe400030004ff */
[----:B------:R-:W-:Y:S02]  /*5ccd0*/  F2FP.F16.E5M2.UNPACK_B R22, R22.H1 ;  /* 0x00000016ff16723e */ /* 0x000fe400030004ff */
[----:B------:R-:W-:Y:S02]  /*5cce0*/  F2FP.F16.E5M2.UNPACK_B R23, R23.H1 ;  /* 0x00000017ff17723e */ /* 0x000fe400030004ff */
[----:B------:R-:W-:-:S02]  /*5ccf0*/  F2FP.F16.E5M2.UNPACK_B R24, R24.H1 ;  /* 0x00000018ff18723e */ /* 0x000fc400030004ff */
[----:B------:R-:W-:Y:S01]  /*5cd00*/  F2FP.F16.E5M2.UNPACK_B R25, R25.H1 ;  /* 0x00000019ff19723e */ /* 0x000fe200030004ff */
[----:B----4-:R-:W-:-:S15]  /*5cd10*/  HMMA.16816.F32 R8, R32, R14, R8 ;  /* 0x0000000e2008723c */ /* 0x010fde0000001808 */
[----:B------:R-:W-:-:S08]  /*5cd20*/  NOP ;  /* 0x0000000000007918 */ /* 0x000fd00000000000 */
[----:B------:R-:W-:Y:S04]  /*5cd30*/  STL.64 [R1+0x10f0], R8 ;  /* 0x0010f00801007387 */ /* 0x000fe80000100a00 */
[----:B------:R0:W-:Y:S02]  /*5cd40*/  STL.64 [R1+0x10f8], R10 ;  /* 0x0010f80a01007387 */ /* 0x0001e40000100a00 */
[----:B0-----:R-:W-:-:S15]  /*5cd50*/  HMMA.16816.F32 R8, R32, R16, R40 ;  /* 0x000000102008723c */ /* 0x001fde0000001828 */
[----:B------:R-:W-:-:S08]  /*5cd60*/  NOP ;  /* 0x0000000000007918 */ /* 0x000fd00000000000 */
[----:B------:R-:W-:Y:S04]  /*5cd70*/  STL.64 [R1+0x1100], R8 ;  /* 0x0011000801007387 */ /* 0x000fe80000100a00 */
[----:B------:R0:W-:Y:S02]  /*5cd80*/  STL.64 [R1+0x1108], R10 ;  /* 0x0011080a01007387 */ /* 0x0001e40000100a00 */
[----:B0-----:R-:W-:Y:S06]  /*5cd90*/  HMMA.16816.F32 R8, R32, R18, R44 ;  /* 0x000000122008723c */ /* 0x001fec000000182c */
[----:B------:R-:W-:Y:S04]  /*5cda0*/  STL.64 [R1+0x50b8], R18 ;  /* 0x0050b81201007387 */ /* 0x000fe80000100a00 */
[----:B------:R-:W-:-:S13]  /*5cdb0*/  STL.64 [R1+0x50b0], R16 ;  /* 0x0050b01001007387 */ /* 0x000fda0000100a00 */
        /* <DEDUP_REMOVED lines=11> */
[----:B0-----:R-:W-:Y:S07]  /*5ce70*/  HMMA.16816.F32 R8, R32, R24, R56 ;  /* 0x000000182008723c */ /* 0x001fee0000001838 */
[----:B------:R-:W-:-:S02]  /*5ce80*/  IMAD.MOV.U32 R58, RZ, RZ, R31 ;  /* 0x000000ffff3a7224 */ /* 0x000fc400078e001f */
[----:B------:R-:W-:Y:S02]  /*5ce90*/  IMAD.MOV.U32 R59, RZ, RZ, R30 ;  /* 0x000000ffff3b7224 */ /* 0x000fe400078e001e */
[----:B------:R-:W-:Y:S02]  /*5cea0*/  IMAD.MOV.U32 R56, RZ, RZ, R29 ;  /* 0x000000ffff387224 */ /* 0x000fe400078e001d */
[----:B------:R-:W-:-:S10]  /*5ceb0*/  IMAD.MOV.U32 R57, RZ, RZ, R28 ;  /* 0x000000ffff397224 */ /* 0x000fd400078e001c */
[----:B------:R-:W-:Y:S04]  /*5cec0*/  STL.64 [R1+0x1170], R8 ;  /* 0x0011700801007387 */ /* 0x000fe80000100a00 */
[----:B------:R-:W-:Y:S04]  /*5ced0*/  STL.64 [R1+0x1178], R10 ;  /* 0x0011780a01007387 */ /* 0x000fe80000100a00 */
[----:B------:R-:W-:Y:S04]  /*5cee0*/  STL.64 [R1+0x5168], R58 ;  /* 0x0051683a01007387 */ /* 0x000fe80000100a00 */
[----:B------:R-:W-:Y:S04]  /*5cef0*/  STL.64 [R1+0x5160], R56 ;  /* 0x0051603801007387 */ /* 0x000fe80000100a00 */
[----:B------:R-:W4:Y:S04]  /*5cf00*/  LDL.LU R48, [R1+0xfb0] ;  /* 0x000fb00001307983 */ /* 0x000f280000300800 */
[----:B------:R-:W4:Y:S04]  /*5cf10*/  LDL.LU R49, [R1+0xfb4] ;  /* 0x000fb40001317983 */ /* 0x000f280000300800 */
[----:B------:R-:W4:Y:S04]  /*5cf20*/  LDL.LU R50, [R1+0xfb8] ;  /* 0x000fb80001327983 */ /* 0x000f280000300800 */
[----:B------:R-:W4:Y:S01]  /*5cf30*/  LDL.LU R51, [R1+0xfbc] ;  /* 0x000fbc0001337983 */ /* 0x000f220000300800 */
[----:B---3--:R-:W-:-:S02]  /*5cf40*/  IMAD.MOV.U32 R45, RZ, RZ, R4 ;  /* 0x000000ffff2d7224 */ /* 0x008fc400078e0004 */
[----:B------:R-:W-:Y:S02]  /*5cf50*/  IMAD.MOV.U32 R44, RZ, RZ, R5 ;  /* 0x000000ffff2c7224 */ /* 0x000fe400078e0005 */
[----:B--2---:R-:W-:Y:S01]  /*5cf60*/  IMAD.MOV.U32 R47, RZ, RZ, R6 ;  /* 0x000000ffff2f7224 */ /* 0x004fe200078e0006 */
[----:B----4-:R-:W-:Y:S04]  /*5cf70*/  STL.64 [R1+0x5178], R50 ;  /* 0x0051783201007387 */ /* 0x010fe80000100a00 */
[----:B------:R0:W-:Y:S04]  /*5cf80*/  STL.64 [R1+0x5170], R48 ;  /* 0x0051703001007387 */ /* 0x0001e80000100a00 */
[----:B------:R-:W2:Y:S04]  /*5cf90*/  LDL.LU R40, [R1+0xfc0] ;  /* 0x000fc00001287983 */ /* 0x000ea80000300800 */
[----:B------:R-:W2:Y:S04]  /*5cfa0*/  LDL.LU R41, [R1+0xfc4] ;  /* 0x000fc40001297983 */ /* 0x000ea80000300800 */
[----:B------:R-:W2:Y:S04]  /*5cfb0*/  LDL.LU R42, [R1+0xfc8] ;  /* 0x000fc800012a7983 */ /* 0x000ea80000300800 */
[----:B------:R-:W2:Y:S04]  /*5cfc0*/  LDL.LU R43, [R1+0xfcc] ;  /* 0x000fcc00012b7983 */ /* 0x000ea80000300800 */
[----:B0-----:R-:W3:Y:S04]  /*5cfd0*/  LDL.LU R48, [R1+0x460] ;  /* 0x0004600001307983 */ /* 0x001ee80000300800 */
[----:B------:R-:W3:Y:S04]  /*5cfe0*/  LDL.LU R49, [R1+0x464] ;  /* 0x0004640001317983 */ /* 0x000ee80000300800 */
[----:B------:R-:W3:Y:S04]  /*5cff0*/  LDL.LU R50, [R1+0x468] ;  /* 0x0004680001327983 */ /* 0x000ee80000300800 */
[----:B------:R-:W3:Y:S04]  /*5d000*/  LDL.LU R51, [R1+0x46c] ;  /* 0x00046c0001337983 */ /* 0x000ee80000300800 */
[----:B------:R-:W4:Y:S04]  /*5d010*/  LDL.LU R61, [R1+0x205c] ;  /* 0x00205c00013d7983 */ /* 0x000f280000300800 */
[----:B------:R-:W4:Y:S04]  /*5d020*/  LDL.LU R4, [R1+0x2058] ;  /* 0x0020580001047983 */ /* 0x000f280000300800 */
        /* <DEDUP_REMOVED lines=14> */
[----:B------:R-:W-:-:S02]  /*5d110*/  F2FP.F16.E5M2.UNPACK_B R26, R26.H1 ;  /* 0x0000001aff1a723e */ /* 0x000fc400030004ff */
[----:B------:R-:W-:Y:S01]  /*5d120*/  F2FP.F16.E5M2.UNPACK_B R27, R27.H1 ;  /* 0x0000001bff1b723e */ /* 0x000fe200030004ff */
[----:B------:R-:W-:Y:S01]  /*5d130*/  IMAD.MOV.U32 R46, RZ, RZ, R7 ;  /* 0x000000ffff2e7224 */ /* 0x000fe200078e0007 */
        /* <DEDUP_REMOVED lines=20> */
[----:B---3--:R-:W-:Y:S01]  /*5d280*/  HMMA.16816.F32 R48, R32, R26, R48 ;  /* 0x0000001a2030723c */ /* 0x008fe20000001830 */
[----:B----4-:R-:W-:-:S02]  /*5d290*/  IMAD R4, R4, 0x100, R61 ;  /* 0x0000010004047824 */ /* 0x010fc400078e023d */
[----:B------:R-:W3:Y:S01]  /*5d2a0*/  LDL.LU R61, [R1+0x5184] ;  /* 0x00518400013d7983 */ /* 0x000ee20000300800 */
[----:B--2---:R-:W-:-:S03]  /*5d2b0*/  IMAD R5, R5, 0x100, R0 ;  /* 0x0000010005057824 */ /* 0x004fc600078e0200 */
[----:B------:R-:W2:-:S15]  /*5d2c0*/  LDL.LU R0, [R1+0x5180] ;  /* 0x0051800001007983 */ /* 0x000e9e0000300800 */
[----:B------:R-:W-:-:S01]  /*5d2d0*/  NOP ;  /* 0x0000000000007918 */ /* 0x000fc20000000000 */
[----:B------:R-:W-:Y:S04]  /*5d2e0*/  STL.64 [R1+0x1180], R48 ;  /* 0x0011803001007387 */ /* 0x000fe80000100a00 */
[----:B------:R0:W-:Y:S04]  /*5d2f0*/  STL.64 [R1+0x1188], R50 ;  /* 0x0011883201007387 */ /* 0x0001e80000100a00 */
[----:B0-----:R-:W4:Y:S04]  /*5d300*/  LDL.LU.64 R50, [R1+0x5178] ;  /* 0x0051780001327983 */ /* 0x001f280000300a00 */
[----:B------:R-:W4:Y:S04]  /*5d310*/  LDL.LU.64 R48, [R1+0x5170] ;  /* 0x0051700001307983 */ /* 0x000f280000300a00 */
[----:B------:R-:W-:Y:S04]  /*5d320*/  STL.64 [R1+0x5078], R26 ;  /* 0x0050781a01007387 */ /* 0x000fe80000100a00 */
[----:B------:R0:W-:Y:S04]  /*5d330*/  STL.64 [R1+0x5070], R24 ;  /* 0x0050701801007387 */ /* 0x0001e80000100a00 */
[----:B0-----:R-:W3:Y:S04]  /*5d340*/  LDL.LU R24, [R1+0x10c0] ;  /* 0x0010c00001187983 */ /* 0x001ee80000300800 */
[----:B------:R-:W3:Y:S04]  /*5d350*/  LDL.LU R25, [R1+0x10c4] ;  /* 0x0010c40001197983 */ /* 0x000ee80000300800 */
[----:B------:R-:W3:Y:S04]  /*5d360*/  LDL.LU R26, [R1+0x10c8] ;  /* 0x0010c800011a7983 */ /* 0x000ee80000300800 */
[----:B------:R-:W3:Y:S01]  /*5d370*/  LDL.LU R27, [R1+0x10cc] ;  /* 0x0010cc00011b7983 */ /* 0x000ee20000300800 */
[----:B------:R-:W-:-:S02]  /*5d380*/  F2FP.F16.E5M2.UNPACK_B R28, R28.H1 ;  /* 0x0000001cff1c723e */ /* 0x000fc400030004ff */
[----:B------:R-:W-:-:S07]  /*5d390*/  F2FP.F16.E5M2.UNPACK_B R29, R29.H1 ;  /* 0x0000001dff1d723e */ /* 0x000fce00030004ff */
[----:B------:R-:W-:-:S15]  /*5d3a0*/  HMMA.16816.F32 R56, R32, R28, R56 ;  /* 0x0000001c2038723c */ /* 0x000fde0000001838 */
[----:B------:R-:W-:-:S08]  /*5d3b0*/  NOP ;  /* 0x0000000000007918 */ /* 0x000fd00000000000 */
[----:B------:R-:W-:Y:S04]  /*5d3c0*/  STL.64 [R1+0x1190], R56 ;  /* 0x0011903801007387 */ /* 0x000fe80000100a00 */
[----:B------:R0:W-:Y:S04]  /*5d3d0*/  STL.64 [R1+0x1198], R58 ;  /* 0x0011983a01007387 */ /* 0x0001e80000100a00 */
[----:B0-----:R-:W2:Y:S04]  /*5d3e0*/  LDL.LU.64 R58, [R1+0x5168] ;  /* 0x00516800013a7983 */ /* 0x001ea80000300a00 */
[----:B------:R-:W4:Y:S01]  /*5d3f0*/  LDL.LU.64 R56, [R1+0x5160] ;  /* 0x0051600001387983 */ /* 0x000f220000300a00 */
[----:B------:R-:W-:-:S02]  /*5d400*/  F2FP.F16.E5M2.UNPACK_B R30, R30.H1 ;  /* 0x0000001eff1e723e */ /* 0x000fc400030004ff */
[----:B------:R-:W-:Y:S01]  /*5d410*/  F2FP.F16.E5M2.UNPACK_B R31, R31.H1 ;  /* 0x0000001fff1f723e */ /* 0x000fe200030004ff */
[----:B------:R-:W-:Y:S01]  /*5d420*/  IMAD R6, R6, 0x100, R12 ;  /* 0x0000010006067824 */ /* 0x000fe200078e020c */
[----:B------:R-:W-:Y:S01]  /*5d430*/  F2FP.F16.E5M2.UNPACK_B R12, R14.H1 ;  /* 0x0000000eff0c723e */ /* 0x000fe200030004ff */
[----:B------:R-:W-:Y:S01]  /*5d440*/  IMAD R7, R7, 0x100, R13 ;  /* 0x0000010007077824 */ /* 0x000fe200078e020d */
[----:B------:R-:W-:Y:S02]  /*5d450*/  F2FP.F16.E5M2.UNPACK_B R36, R36.H1 ;  /* 0x00000024ff24723e */ /* 0x000fe400030004ff */
[----:B------:R-:W-:Y:S01]  /*5d460*/  F2FP.F16.E5M2.UNPACK_B R37, R37.H1 ;  /* 0x00000025ff25723e */ /* 0x000fe200030004ff */
[----:B------:R-:W-:Y:S01]  /*5d470*/  STL.64 [R1+0x5088], R30 ;  /* 0x0050881e01007387 */ /* 0x000fe20000100a00 */
[----:B------:R-:W-:Y:S02]  /*5d480*/  F2FP.F16.E5M2.UNPACK_B R13, R15.H1 ;  /* 0x0000000fff0d723e */ /* 0x000fe400030004ff */
[----:B------:R-:W-:Y:S01]  /*5d490*/  F2FP.F16.E5M2.UNPACK_B R4, R4 ;  /* 0x00000004ff04723e */ /* 0x000fe200020004ff */
[----:B------:R-:W-:Y:S01]  /*5d4a0*/  STL [R1+0x20], R12 ;  /* 0x0000200c01007387 */ /* 0x000fe20000100800 */
[----:B------:R-:W-:-:S02]  /*5d4b0*/  F2FP.F16.E5M2.UNPACK_B R5, R5 ;  /* 0x00000005ff05723e */ /* 0x000fc400020004ff */
[----:B------:R-:W-:Y:S02]  /*5d4c0*/  F2FP.F16.E5M2.UNPACK_B R6, R6 ;  /* 0x00000006ff06723e */ /* 0x000fe400020004ff */
[----:B------:R-:W-:Y:S01]  /*5d4d0*/  F2FP.F16.E5M2.UNPACK_B R7, R7 ;  /* 0x00000007ff07723e */ /* 0x000fe200020004ff */
[----:B------:R-:W-:Y:S06]  /*5d4e0*/  HMMA.16816.F32 R20, R32, R36, R20 ;  /* 0x000000242014723c */ /* 0x000fec0000001814 */
[----:B------:R-:W-:Y:S06]  /*5d4f0*/  HMMA.16816.F32 R8, R4, R44, R8 ;  /* 0x0000002c0408723c */ /* 0x000fec0000001808 */
[----:B---3--:R-:W-:-:S15]  /*5d500*/  HMMA.16816.F32 R24, R32, R30, R24 ;  /* 0x0000001e2018723c */ /* 0x008fde0000001818 */
[----:B------:R-:W-:-:S08]  /*5d510*/  NOP ;  /* 0x0000000000007918 */ /* 0x000fd00000000000 */
[----:B------:R-:W-:Y:S04]  /*5d520*/  STL.64 [R1+0x1220], R24 ;  /* 0x0012201801007387 */ /* 0x000fe80000100a00 */
[----:B------:R-:W-:Y:S04]  /*5d530*/  STL.64 [R1+0x1228], R26 ;  /* 0x0012281a01007387 */ /* 0x000fe80000100a00 */
[----:B------:R-:W-:Y:S04]  /*5d540*/  STL.64 [R1+0x5080], R28 ;  /* 0x0050801c01007387 */ /* 0x000fe80000100a00 */
[----:B------:R0:W-:Y:S02]  /*5d550*/  STL [R1+0x24], R13 ;  /* 0x0000240d01007387 */ /* 0x0001e40000100800 */
[----:B0-----:R-:W-:Y:S02]  /*5d560*/  HMMA.16816.F32 R12, R32, R12, R16 ;  /* 0x0000000c200c723c */ /* 0x001fe40000001810 */
[----:B------:R-:W-:Y:S04]  /*5d570*/  STL.64 [R1+0x5128], R38 ;  /* 0x0051282601007387 */ /* 0x000fe80000100a00 */
[----:B------:R-:W-:Y:S01]  /*5d580*/  STL.64 [R1+0x5120], R36 ;  /* 0x0051202401007387 */ /* 0x000fe20000100a00 */
[C---:B------:R-:W-:Y:S03]  /*5d590*/  HMMA.16816.F32 R16, R4.reuse, R46, R40 ;  /* 0x0000002e0410723c */ /* 0x040fe60000001828 */
[----:B------:R-:W-:Y:S04]  /*5d5a0*/  STL.64 [R1+0x1210], R20 ;  /* 0x0012101401007387 */ /* 0x000fe80000100a00 */
[----:B------:R-:W-:Y:S09]  /*5d5b0*/  STL.64 [R1+0x1218], R22 ;  /* 0x0012181601007387 */ /* 0x000ff20000100a00 */
[----:B------:R-:W-:Y:S04]  /*5d5c0*/  STL.64 [R1+0x11b0], R12 ;  /* 0x0011b00c01007387 */ /* 0x000fe80000100a00 */
[----:B------:R4:W-:Y:S04]  /*5d5d0*/  STL.64 [R1+0x11b8], R14 ;  /* 0x0011b80e01007387 */ /* 0x0009e80000100a00 */
[----:B------:R-:W-:Y:S04]  /*5d5e0*/  STL.64 [R1+0x11a0], R8 ;  /* 0x0011a00801007387 */ /* 0x000fe80000100a00 */
[----:B------:R2:W-:Y:S01]  /*5d5f0*/  STL.64 [R1+0x11a8], R10 ;  /* 0x0011a80a01007387 */ /* 0x0005e20000100a00 */
[C---:B----4-:R-:W-:Y:S06]  /*5d600*/  HMMA.16816.F32 R12, R4.reuse, R56, R48 ;  /* 0x00000038040c723c */ /* 0x050fec0000001830 */
[----:B--2---:R-:W-:Y:S01]  /*5d610*/  HMMA.16816.F32 R8, R4, R58, R52 ;  /* 0x0000003a0408723c */ /* 0x004fe20000001834 */
[----:B------:R-:W-:Y:S04]  /*5d620*/  STL.64 [R1+0x10c0], R16 ;  /* 0x0010c01001007387 */ /* 0x000fe80000100a00 */
[----:B------:R-:W-:Y:S04]  /*5d630*/  STL.64 [R1+0x10c8], R18 ;  /* 0x0010c81201007387 */ /* 0x000fe80000100a00 */
[----:B------:R-:W2:Y:S08]  /*5d640*/  LDL.LU R20, [R1+0xea0] ;  /* 0x000ea00001147983 */ /* 0x000eb00000300800 */
[----:B------:R-:W-:Y:S04]  /*5d650*/  STL.64 [R1+0x10b0], R12 ;  /* 0x0010b00c01007387 */ /* 0x000fe80000100a00 */
[----:B------:R-:W-:Y:S04]  /*5d660*/  STL.64 [R1+0x10b8], R14 ;  /* 0x0010b80e01007387 */ /* 0x000fe80000100a00 */
[----:B------:R-:W-:Y:S04]  /*5d670*/  STL.64 [R1+0xfe0], R8 ;  /* 0x000fe00801007387 */ /* 0x000fe80000100a00 */
[----:B------:R-:W-:Y:S04]  /*5d680*/  STL.64 [R1+0xfe8], R10 ;  /* 0x000fe80a01007387 */ /* 0x000fe80000100a00 */
[----:B------:R-:W2:Y:S04]  /*5d690*/  LDL.LU R21, [R1+0xea4] ;  /* 0x000ea40001157983 */ /* 0x000ea80000300800 */
[----:B------:R-:W3:Y:S04]  /*5d6a0*/  LDL.LU R22, [R1+0xea8] ;  /* 0x000ea80001167983 */ /* 0x000ee80000300800 */
[----:B------:R-:W3:Y:S04]  /*5d6b0*/  LDL.LU R23, [R1+0xeac] ;  /* 0x000eac0001177983 */ /* 0x000ee80000300800 */
[----:B---3--:R0:W-:Y:S04]  /*5d6c0*/  STL.64 [R1+0x5148], R22 ;  /* 0x0051481601007387 */ /* 0x0081e80000100a00 */
[----:B--2---:R-:W-:Y:S04]  /*5d6d0*/  STL.64 [R1+0x5140], R20 ;  /* 0x0051401401007387 */ /* 0x004fe80000100a00 */
[----:B------:R-:W2:Y:S04]  /*5d6e0*/  LDL.LU R28, [R1+0xec0] ;  /* 0x000ec000011c7983 */ /* 0x000ea80000300800 */
[----:B------:R-:W2:Y:S04]  /*5d6f0*/  LDL.LU R29, [R1+0xec4] ;  /* 0x000ec400011d7983 */ /* 0x000ea80000300800 */
[----:B------:R-:W3:Y:S04]  /*5d700*/  LDL.LU R30, [R1+0xec8] ;  /* 0x000ec800011e7983 */ /* 0x000ee80000300800 */
[----:B------:R-:W3:Y:S04]  /*5d710*/  LDL.LU R31, [R1+0xecc] ;  /* 0x000ecc00011f7983 */ /* 0x000ee80000300800 */
[----:B---3--:R-:W-:Y:S04]  /*5d720*/  STL.64 [R1+0x5158], R30 ;  /* 0x0051581e01007387 */ /* 0x008fe80000100a00 */
[----:B--2---:R1:W-:Y:S04]  /*5d730*/  STL.64 [R1+0x5150], R28 ;  /* 0x0051501c01007387 */ /* 0x0043e80000100a00 */
        /* <DEDUP_REMOVED lines=12> */
[----:B0-----:R-:W2:Y:S04]  /*5d800*/  LDL R22, [R1] ;  /* 0x0000000001167983 */ /* 0x001ea80000100800 */
[----:B-1----:R-:W2:Y:S04]  /*5d810*/  LDL.LU R28, [R1+0xf90] ;  /* 0x000f9000011c7983 */ /* 0x002ea80000300800 */
[----:B------:R-:W2:Y:S04]  /*5d820*/  LDL.LU R29, [R1+0xf94] ;  /* 0x000f9400011d7983 */ /* 0x000ea80000300800 */
[----:B------:R-:W2:Y:S04]  /*5d830*/  LDL.LU R30, [R1+0xf98] ;  /* 0x000f9800011e7983 */ /* 0x000ea80000300800 */
[----:B------:R-:W2:Y:S04]  /*5d840*/  LDL.LU R31, [R1+0xf9c] ;  /* 0x000f9c00011f7983 */ /* 0x000ea80000300800 */
[----:B------:R-:W3:Y:S01]  /*5d850*/  LDL.LU R36, [R1+0xf70] ;  /* 0x000f700001247983 */ /* 0x000ee20000300800 */
[----:B------:R-:W-:-:S03]  /*5d860*/  IMAD.MOV.U32 R23, RZ, RZ, R0 ;  /* 0x000000ffff177224 */ /* 0x000fc600078e0000 */
        /* <DEDUP_REMOVED lines=31> */
[C---:B----4-:R-:W-:Y:S06]  /*5da60*/  HMMA.16816.F32 R56, R4.reuse, R60, R56 ;  /* 0x0000003c0438723c */ /* 0x050fec0000001838 */
[----:B--2---:R-:W-:Y:S01]  /*5da70*/  HMMA.16816.F32 R20, R4, R22, R28 ;  /* 0x000000160414723c */ /* 0x004fe2000000181c */
[----:B------:R-:W2:Y:S04]  /*5da80*/  LDL.LU.64 R30, [R1+0x5158] ;  /* 0x00515800011e7983 */ /* 0x000ea80000300a00 */
[----:B------:R-:W2:-:S15]  /*5da90*/  LDL.LU.64 R28, [R1+0x5150] ;  /* 0x00515000011c7983 */ /* 0x000e9e0000300a00 */
[----:B------:R-:W-:-:S03]  /*5daa0*/  NOP ;  /* 0x0000000000007918 */ /* 0x000fc60000000000 */
        /* <DEDUP_REMOVED lines=19> */
[----:B------:R-:W-:Y:S04]  /*5dbe0*/  STL.64 [R1+0x4ff8], R58 ;  /* 0x004ff83a01007387 */ /* 0x000fe80000100a00 */
[----:B------:R0:W-:Y:S04]  /*5dbf0*/  STL.64 [R1+0x4ff0], R56 ;  /* 0x004ff03801007387 */ /* 0x0001e80000100a00 */
[----:B0-----:R-:W3:Y:S04]  /*5dc00*/  LDL.LU R56, [R1+0xee0] ;  /* 0x000ee00001387983 */ /* 0x001ee80000300800 */
[----:B------:R-:W3:Y:S04]  /*5dc10*/  LDL.LU R57, [R1+0xee4] ;  /* 0x000ee40001397983 */ /* 0x000ee80000300800 */
[----:B------:R-:W3:Y:S04]  /*5dc20*/  LDL.LU R58, [R1+0xee8] ;  /* 0x000ee800013a7983 */ /* 0x000ee80000300800 */
[----:B------:R-:W3:Y:S01]  /*5dc30*/  LDL.LU R59, [R1+0xeec] ;  /* 0x000eec00013b7983 */ /* 0x000ee20000300800 */
        /* <DEDUP_REMOVED lines=13> */
[----:B0-----:R-:W4:Y:S04]  /*5dd10*/  LDL.LU R52, [R1+0xef0] ;  /* 0x000ef00001347983 */ /* 0x001f280000300800 */
[----:B------:R-:W4:Y:S04]  /*5dd20*/  LDL.LU R53, [R1+0xef4] ;  /* 0x000ef40001357983 */ /* 0x000f280000300800 */
[----:B------:R-:W4:Y:S04]  /*5dd30*/  LDL.LU R54, [R1+0xef8] ;  /* 0x000ef80001367983 */ /* 0x000f280000300800 */
[----:B------:R-:W4:Y:S01]  /*5dd40*/  LDL.LU R55, [R1+0xefc] ;  /* 0x000efc0001377983 */ /* 0x000f220000300800 */
        /* <DEDUP_REMOVED lines=13> */
[----:B0-----:R-:W2:Y:S04]  /*5de20*/  LDL.LU R48, [R1+0xf00] ;  /* 0x000f000001307983 */ /* 0x001ea80000300800 */
[----:B------:R-:W2:Y:S04]  /*5de30*/  LDL.LU R49, [R1+0xf04] ;  /* 0x000f040001317983 */ /* 0x000ea80000300800 */
[----:B------:R-:W2:Y:S04]  /*5de40*/  LDL.LU R50, [R1+0xf08] ;  /* 0x000f080001327983 */ /* 0x000ea80000300800 */
[----:B------:R-:W2:Y:S01]  /*5de50*/  LDL.LU R51, [R1+0xf0c] ;  /* 0x000f0c0001337983 */ /* 0x000ea20000300800 */
[----:B----4-:R-:W-:-:S15]  /*5de60*/  HMMA.16816.F32 R40, R4, R46, R40 ;  /* 0x0000002e0428723c */ /* 0x010fde0000001828 */
[----:B------:R-:W-:-:S08]  /*5de70*/  NOP ;  /* 0x0000000000007918 */ /* 0x000fd00000000000 */
[----:B------:R-:W-:Y:S04]  /*5de80*/  STL.64 [R1+0xf50], R40 ;  /* 0x000f502801007387 */ /* 0x000fe80000100a00 */
[----:B------:R0:W-:Y:S04]  /*5de90*/  STL.64 [R1+0xf58], R42 ;  /* 0x000f582a01007387 */ /* 0x0001e80000100a00 */
[----:B0-----:R-:W4:Y:S04]  /*5dea0*/  LDL.LU.64 R42, [R1+0x50c8] ;  /* 0x0050c800012a7983 */ /* 0x001f280000300a00 */
[----:B------:R-:W4:Y:S01]  /*5deb0*/  LDL.LU.64 R40, [R1+0x50c0] ;  /* 0x0050c00001287983 */ /* 0x000f220000300a00 */
[C---:B--2---:R-:W-:Y:S03]  /*5dec0*/  HMMA.16816.F32 R48, R4.reuse, R44, R48 ;  /* 0x0000002c0430723c */ /* 0x044fe60000001830 */
[----:B------:R-:W-:Y:S04]  /*5ded0*/  STL.64 [R1+0x5008], R46 ;  /* 0x0050082e01007387 */ /* 0x000fe80000100a00 */
[----:B------:R-:W-:Y:S01]  /*5dee0*/  STL.64 [R1+0x5000], R44 ;  /* 0x0050002c01007387 */ /* 0x000fe20000100a00 */
[----:B------:R-:W-:-:S15]  /*5def0*/  HMMA.16816.F32 R32, R4, R38, R32 ;  /* 0x000000260420723c */ /* 0x000fde0000001820 */
[----:B------:R-:W-:Y:S04]  /*5df00*/  STL.64 [R1+0xf40], R48 ;  /* 0x000f403001007387 */ /* 0x000fe80000100a00 */
[----:B------:R4:W-:Y:S01]  /*5df10*/  STL.64 [R1+0xf48], R50 ;  /* 0x000f483201007387 */ /* 0x0009e20000100a00 */
[C---:B------:R-:W-:Y:S06]  /*5df20*/  HMMA.16816.F32 R28, R4.reuse, R2, R28 ;  /* 0x00000002041c723c */ /* 0x040fec000000181c */
[C---:B---3--:R-:W-:Y:S06]  /*5df30*/  HMMA.16816.F32 R24, R4.reuse, R8, R24 ;  /* 0x000000080418723c */ /* 0x048fec0000001818 */
[C---:B------:R-:W-:Y:S06]  /*5df40*/  HMMA.16816.F32 R20, R4.reuse, R10, R20 ;  /* 0x0000000a0414723c */ /* 0x040fec0000001814 */
[C---:B----4-:R-:W-:Y:S06]  /*5df50*/  HMMA.16816.F32 R48, R4.reuse, R42, R52 ;  /* 0x0000002a0430723c */ /* 0x050fec0000001834 */
[----:B------:R-:W-:Y:S01]  /*5df60*/  HMMA.16816.F32 R44, R4, R40, R56 ;  /* 0x00000028042c723c */ /* 0x000fe20000001838 */
[----:B------:R-:W-:-:S15]  /*5df70*/  STL.64 [R1+0x5018], R42 ;  /* 0x0050182a01007387 */ /* 0x000fde0000100a00 */
[----:B------:R-:W-:-:S01]  /*5df80*/  NOP ;  /* 0x0000000000007918 */ /* 0x000fc20000000000 */
[----:B------:R-:W-:Y:S04]  /*5df90*/  STL.64 [R1+0xf30], R48 ;  /* 0x000f303001007387 */ /* 0x000fe80000100a00 */
        /* <DEDUP_REMOVED lines=14> */
[----:B0-----:R-:W-:Y:S02]  /*5e080*/  HMMA.16816.F32 R8, R4, R12, R16 ;  /* 0x0000000c0408723c */ /* 0x001fe40000001810 */
[----:B------:R0:W-:Y:S04]  /*5e090*/  STL.64 [R1+0xee0], R20 ;  /* 0x000ee01401007387 */ /* 0x0001e80000100a00 */
[----:B------:R1:W-:Y:S04]  /*5e0a0*/  STL.64 [R1+0xee8], R22 ;  /* 0x000ee81601007387 */ /* 0x0003e80000100a00 */
[----:B------:R-:W2:-:S13]  /*5e0b0*/  LDL.LU R40, [R1+0xe10] ;  /* 0x000e100001287983 */ /* 0x000e9a0000300800 */
[----:B------:R-:W-:Y:S04]  /*5e0c0*/  STL.64 [R1+0xed0], R8 ;  /* 0x000ed00801007387 */ /* 0x000fe80000100a00 */
[----:B------:R3:W-:Y:S04]  /*5e0d0*/  STL.64 [R1+0xed8], R10 ;  /* 0x000ed80a01007387 */ /* 0x0007e80000100a00 */
[----:B------:R-:W2:Y:S04]  /*5e0e0*/  LDL.LU R41, [R1+0xe14] ;  /* 0x000e140001297983 */ /* 0x000ea80000300800 */
[----:B------:R-:W2:Y:S04]  /*5e0f0*/  LDL.LU R42, [R1+0xe18] ;  /* 0x000e1800012a7983 */ /* 0x000ea80000300800 */
[----:B------:R-:W2:Y:S04]  /*5e100*/  LDL.LU R43, [R1+0xe1c] ;  /* 0x000e1c00012b7983 */ /* 0x000ea80000300800 */
[----:B------:R-:W4:Y:S04]  /*5e110*/  LDL.LU R24, [R1+0xe40] ;  /* 0x000e400001187983 */ /* 0x000f280000300800 */
[----:B------:R-:W4:Y:S04]  /*5e120*/  LDL.LU R25, [R1+0xe44] ;  /* 0x000e440001197983 */ /* 0x000f280000300800 */
[----:B------:R-:W4:Y:S04]  /*5e130*/  LDL.LU R26, [R1+0xe48] ;  /* 0x000e4800011a7983 */ /* 0x000f280000300800 */
[----:B------:R-:W4:Y:S04]  /*5e140*/  LDL.LU R27, [R1+0xe4c] ;  /* 0x000e4c00011b7983 */ /* 0x000f280000300800 */
[----:B------:R-:W2:Y:S04]  /*5e150*/  LDL.LU R16, [R1+0xe80] ;  /* 0x000e800001107983 */ /* 0x000ea80000300800 */
[----:B------:R-:W2:Y:S04]  /*5e160*/  LDL.LU R17, [R1+0xe84] ;  /* 0x000e840001117983 */ /* 0x000ea80000300800 */
[----:B------:R-:W2:Y:S04]  /*5e170*/  LDL.LU R18, [R1+0xe88] ;  /* 0x000e880001127983 */ /* 0x000ea80000300800 */
[----:B------:R-:W2:Y:S04]  /*5e180*/  LDL.LU R19, [R1+0xe8c] ;  /* 0x000e8c0001137983 */ /* 0x000ea80000300800 */
[----:B0-----:R-:W4:Y:S04]  /*5e190*/  LDL.LU R20, [R1+0xe60] ;  /* 0x000e600001147983 */ /* 0x001f280000300800 */
[----:B------:R-:W4:Y:S04]  /*5e1a0*/  LDL.LU R21, [R1+0xe64] ;  /* 0x000e640001157983 */ /* 0x000f280000300800 */
        /* <DEDUP_REMOVED lines=10> */
[----:B---3--:R-:W3:Y:S04]  /*5e250*/  LDL.LU R11, [R1+0x207c] ;  /* 0x00207c00010b7983 */ /* 0x008ee80000300800 */
        /* <DEDUP_REMOVED lines=19> */
[----:B------:R-:W3:Y:S01]  /*5e390*/  LDL.64 R58, [R1+0x20] ;  /* 0x00002000013a7983 */ /* 0x000ee20000100a00 */
[----:B--2---:R-:W-:-:S15]  /*5e3a0*/  HMMA.16816.F32 R16, R4, R14, R16 ;  /* 0x0000000e0410723c */ /* 0x004fde0000001810 */
[----:B------:R-:W-:-:S08]  /*5e3b0*/  NOP ;  /* 0x0000000000007918 */ /* 0x000fd00000000000 */
        /* <DEDUP_REMOVED lines=29> */
[----:B------:R-:W-:-:S08]  /*5e590*/  NOP ;  /* 0x0000000000007918 */ /* 0x000fd00000000000 */
[----:B------:R-:W-:Y:S04]  /*5e5a0*/  STL.64 [R1+0xe90], R28 ;  /* 0x000e901c01007387 */ /* 0x000fe80000100a00 */
[----:B------:R0:W-:Y:S04]  /*5e5b0*/  STL.64 [R1+0xe98], R30 ;  /* 0x000e981e01007387 */ /* 0x0001e80000100a00 */
[----:B0-----:R-:W2:Y:S04]  /*5e5c0*/  LDL.LU.64 R30, [R1+0x5088] ;  /* 0x00508800011e7983 */ /* 0x001ea80000300a00 */
[----:B------:R-:W3:Y:S04]  /*5e5d0*/  LDL.LU.64 R28, [R1+0x5080] ;  /* 0x00508000011c7983 */ /* 0x000ee80000300a00 */
[----:B------:R-:W-:Y:S04]  /*5e5e0*/  STL.64 [R1+0xe80], R24 ;  /* 0x000e801801007387 */ /* 0x000fe80000100a00 */
[----:B------:R0:W-:Y:S04]  /*5e5f0*/  STL.64 [R1+0xe88], R26 ;  /* 0x000e881a01007387 */ /* 0x0001e80000100a00 */
[----:B0-----:R-:W4:Y:S04]  /*5e600*/  LDL.LU.64 R26, [R1+0x5078] ;  /* 0x00507800011a7983 */ /* 0x001f280000300a00 */
[----:B------:R-:W2:Y:S01]  /*5e610*/  LDL.LU.64 R24, [R1+0x5070] ;  /* 0x0050700001187983 */ /* 0x000ea20000300a00 */
[----:B------:R-:W-:-:S03]  /*5e620*/  IMAD R32, R32, 0x100, R11 ;  /* 0x0000010020207824 */ /* 0x000fc600078e020b */
[----:B------:R-:W-:Y:S04]  /*5e630*/  STL.64 [R1+0x4f88], R22 ;  /* 0x004f881601007387 */ /* 0x000fe80000100a00 */
[----:B------:R-:W-:Y:S01]  /*5e640*/  STL.64 [R1+0x4f80], R20 ;  /* 0x004f801401007387 */ /* 0x000fe20000100a00 */
[C---:B---3--:R-:W-:Y:S06]  /*5e650*/  HMMA.16816.F32 R8, R4.reuse, R28, R40 ;  /* 0x0000001c0408723c */ /* 0x048fec0000001828 */
[C---:B----4-:R-:W-:Y:S06]  /*5e660*/  HMMA.16816.F32 R12, R4.reuse, R26, R12 ;  /* 0x0000001a040c723c */ /* 0x050fec000000180c */
[----:B--2---:R-:W-:Y:S01]  /*5e670*/  HMMA.16816.F32 R16, R4, R24, R16 ;  /* 0x000000180410723c */ /* 0x004fe20000001810 */
[----:B------:R-:W-:-:S15]  /*5e680*/  STL.64 [R1+0x4fa8], R26 ;  /* 0x004fa81a01007387 */ /* 0x000fde0000100a00 */
[----:B------:R-:W-:-:S07]  /*5e690*/  NOP ;  /* 0x0000000000007918 */ /* 0x000fce0000000000 */
[----:B------:R-:W-:Y:S04]  /*5e6a0*/  STL.64 [R1+0xe70], R16 ;  /* 0x000e701001007387 */ /* 0x000fe80000100a00 */
[----:B------:R-:W-:Y:S04]  /*5e6b0*/  STL.64 [R1+0xe78], R18 ;  /* 0x000e781201007387 */ /* 0x000fe80000100a00 */
[----:B------:R-:W-:Y:S04]  /*5e6c0*/  STL.64 [R1+0x4fa0], R24 ;  /* 0x004fa01801007387 */ /* 0x000fe80000100a00 */
[----:B------:R-:W-:Y:S04]  /*5e6d0*/  STL.64 [R1+0xe60], R12 ;  /* 0x000e600c01007387 */ /* 0x000fe80000100a00 */
[----:B------:R-:W-:Y:S04]  /*5e6e0*/  STL.64 [R1+0xe68], R14 ;  /* 0x000e680e01007387 */ /* 0x000fe80000100a00 */
[----:B------:R-:W-:Y:S04]  /*5e6f0*/  STL.64 [R1+0xe50], R8 ;  /* 0x000e500801007387 */ /* 0x000fe80000100a00 */
[----:B------:R0:W-:Y:S02]  /*5e700*/  STL.64 [R1+0xe58], R10 ;  /* 0x000e580a01007387 */ /* 0x0001e40000100a00 */
[----:B0-----:R-:W-:Y:S06]  /*5e710*/  HMMA.16816.F32 R8, R4, R30, R44 ;  /* 0x0000001e0408723c */ /* 0x001fec000000182c */
[----:B------:R-:W-:Y:S04]  /*5e720*/  STL [R1+0x4f64], R30 ;  /* 0x004f641e01007387 */ /* 0x000fe80000100800 */
[----:B------:R-:W-:-:S13]  /*5e730*/  STL [R1+0x4f60], R31 ;  /* 0x004f601f01007387 */ /* 0x000fda0000100800 */
[----:B------:R-:W-:Y:S04]  /*5e740*/  STL.64 [R1+0x1200], R8 ;  /* 0x0012000801007387 */ /* 0x000fe80000100a00 */
[----:B------:R0:W-:Y:S02]  /*5e750*/  STL.64 [R1+0x1208], R10 ;  /* 0x0012080a01007387 */ /* 0x0001e40000100a00 */
[C---:B0-----:R-:W-:Y:S06]  /*5e760*/  HMMA.16816.F32 R8, R4.reuse, R36, R48 ;  /* 0x000000240408723c */ /* 0x041fec0000001830 */
[----:B------:R-:W-:Y:S01]  /*5e770*/  HMMA.16816.F32 R4, R4, R58, R52 ;  /* 0x0000003a0404723c */ /* 0x000fe20000001834 */
[----:B------:R-:W-:Y:S04]  /*5e780*/  STL.64 [R1+0x5028], R38 ;  /* 0x0050282601007387 */ /* 0x000fe80000100a00 */
[----:B------:R-:W-:-:S12]  /*5e790*/  STL.64 [R1+0x5020], R36 ;  /* 0x0050202401007387 */ /* 0x000fd80000100a00 */
[----:B------:R0:W-:Y:S04]  /*5e7a0*/  STL.64 [R1+0x11f0], R8 ;  /* 0x0011f00801007387 */ /* 0x0001e80000100a00 */
[----:B------:R1:W-:Y:S04]  /*5e7b0*/  STL.64 [R1+0x11f8], R10 ;  /* 0x0011f80a01007387 */ /* 0x0003e80000100a00 */
[----:B------:R-:W-:Y:S04]  /*5e7c0*/  STL.64 [R1+0xe40], R4 ;  /* 0x000e400401007387 */ /* 0x000fe80000100a00 */
[----:B------:R-:W-:Y:S04]  /*5e7d0*/  STL.64 [R1+0xe48], R6 ;  /* 0x000e480601007387 */ /* 0x000fe80000100a00 */
[----:B0-----:R-:W2:Y:S04]  /*5e7e0*/  LDL.LU R8, [R1+0xd00] ;  /* 0x000d000001087983 */ /* 0x001ea80000300800 */
[----:B------:R-:W2:Y:S04]  /*5e7f0*/  LDL.LU R9, [R1+0xd04] ;  /* 0x000d040001097983 */ /* 0x000ea80000300800 */
[----:B-1----:R-:W3:Y:S04]  /*5e800*/  LDL.LU R10, [R1+0xd08] ;  /* 0x000d0800010a7983 */ /* 0x002ee80000300800 */
[----:B------:R-:W3:Y:S04]  /*5e810*/  LDL.LU R11, [R1+0xd0c] ;  /* 0x000d0c00010b7983 */ /* 0x000ee80000300800 */
[----:B---3--:R-:W-:Y:S04]  /*5e820*/  STL.64 [R1+0x5038], R10 ;  /* 0x0050380a01007387 */ /* 0x008fe80000100a00 */
[----:B--2---:R-:W-:Y:S04]  /*5e830*/  STL.64 [R1+0x5030], R8 ;  /* 0x0050300801007387 */ /* 0x004fe80000100a00 */
[----:B------:R-:W2:Y:S04]  /*5e840*/  LDL.LU R16, [R1+0xd20] ;  /* 0x000d200001107983 */ /* 0x000ea80000300800 */
[----:B------:R-:W2:Y:S04]  /*5e850*/  LDL.LU R17, [R1+0xd24] ;  /* 0x000d240001117983 */ /* 0x000ea80000300800 */
[----:B------:R-:W3:Y:S04]  /*5e860*/  LDL.LU R18, [R1+0xd28] ;  /* 0x000d280001127983 */ /* 0x000ee80000300800 */
        /* <DEDUP_REMOVED lines=11> */
[----:B------:R-:W3:Y:S04]  /*5e920*/  LDL.LU R54, [R1+0xd88] ;  /* 0x000d880001367983 */ /* 0x000ee80000300800 */
[----:B------:R-:W3:Y:S01]  /*5e930*/  LDL.LU R55, [R1+0xd8c] ;  /* 0x000d8c0001377983 */ /* 0x000ee20000300800 */
[----:B------:R-:W-:-:S02]  /*5e940*/  IMAD R33, R33, 0x100, R56 ;  /* 0x0000010021217824 */ /* 0x000fc400078e0238 */
[----:B------:R-:W-:Y:S02]  /*5e950*/  IMAD R34, R34, 0x100, R57 ;  /* 0x0000010022227824 */ /* 0x000fe400078e0239 */
[----:B------:R-:W-:Y:S02]  /*5e960*/  IMAD R35, R0, 0x100, R35 ;  /* 0x0000010000237824 */ /* 0x000fe400078e0223 */
[----:B------:R-:W-:Y:S02]  /*5e970*/  IMAD.MOV.U32 R31, RZ, RZ, R58 ;  /* 0x000000ffff1f7224 */ /* 0x000fe400078e003a */
[----:B------:R-:W-:Y:S01]  /*5e980*/  IMAD.MOV.U32 R0, RZ, RZ, R59 ;  /* 0x000000ffff007224 */ /* 0x000fe200078e003b */
[----:B---3--:R-:W-:Y:S04]  /*5e990*/  STL.64 [R1+0x5068], R54 ;  /* 0x0050683601007387 */ /* 0x008fe80000100a00 */
[----:B--2---:R1:W-:Y:S04]  /*5e9a0*/  STL.64 [R1+0x5060], R52 ;  /* 0x0050603401007387 */ /* 0x0043e80000100a00 */
[----:B------:R-:W2:Y:S04]  /*5e9b0*/  LDL.LU R56, [R1+0xda0] ;  /* 0x000da00001387983 */ /* 0x000ea80000300800 */
[----:B------:R-:W2:Y:S04]  /*5e9c0*/  LDL.LU R57, [R1+0xda4] ;  /* 0x000da40001397983 */ /* 0x000ea80000300800 */
[----:B------:R-:W2:Y:S04]  /*5e9d0*/  LDL.LU R58, [R1+0xda8] ;  /* 0x000da800013a7983 */ /* 0x000ea80000300800 */
[----:B------:R-:W2:Y:S04]  /*5e9e0*/  LDL.LU R59, [R1+0xdac] ;  /* 0x000dac00013b7983 */ /* 0x000ea80000300800 */
[----:B------:R-:W3:Y:S04]  /*5e9f0*/  LDL R46, [R1] ;  /* 0x00000000012e7983 */ /* 0x000ee80000100800 */
[----:B------:R-:W3:Y:S04]  /*5ea00*/  LDL R47, [R1+0x4] ;  /* 0x00000400012f7983 */ /* 0x000ee80000100800 */
[----:B------:R-:W3:Y:S04]  /*5ea10*/  LDL.LU R40, [R1+0xdb0] ;  /* 0x000db00001287983 */ /* 0x000ee80000300800 */
[----:B------:R-:W3:Y:S04]  /*5ea20*/  LDL.LU R41, [R1+0xdb4] ;  /* 0x000db40001297983 */ /* 0x000ee80000300800 */
[----:B------:R-:W3:Y:S04]  /*5ea30*/  LDL.LU R42, [R1+0xdb8] ;  /* 0x000db800012a7983 */ /* 0x000ee80000300800 */
[----:B------:R-:W3:Y:S04]  /*5ea40*/  LDL.LU R43, [R1+0xdbc] ;  /* 0x000dbc00012b7983 */ /* 0x000ee80000300800 */
[----:B------:R-:W4:Y:S04]  /*5ea50*/  LDL R44, [R1+0x8] ;  /* 0x00000800012c7983 */ /* 0x000f280000100800 */
[----:B------:R-:W4:Y:S04]  /*5ea60*/  LDL R45, [R1+0xc] ;  /* 0x00000c00012d7983 */ /* 0x000f280000100800 */
[----:B0-----:R-:W3:Y:S04]  /*5ea70*/  LDL.LU R24, [R1+0xde0] ;  /* 0x000de00001187983 */ /* 0x001ee80000300800 */
[----:B------:R-:W3:Y:S04]  /*5ea80*/  LDL.LU R25, [R1+0xde4] ;  /* 0x000de40001197983 */ /* 0x000ee80000300800 */
[----:B------:R-:W3:Y:S04]  /*5ea90*/  LDL.LU R26, [R1+0xde8] ;  /* 0x000de800011a7983 */ /* 0x000ee80000300800 */
[----:B------:R-:W3:Y:S04]  /*5eaa0*/  LDL.LU R27, [R1+0xdec] ;  /* 0x000dec00011b7983 */ /* 0x000ee80000300800 */
[----:B-1----:R-:W4:Y:S04]  /*5eab0*/  LDL.LU R52, [R1+0xdf0] ;  /* 0x000df00001347983 */ /* 0x002f280000300800 */
[----:B------:R-:W4:Y:S04]  /*5eac0*/  LDL.LU R53, [R1+0xdf4] ;  /* 0x000df40001357983 */ /* 0x000f280000300800 */
[----:B------:R-:W4:Y:S04]  /*5ead0*/  LDL.LU R54, [R1+0xdf8] ;  /* 0x000df80001367983 */ /* 0x000f280000300800 */
[----:B------:R-:W4:Y:S04]  /*5eae0*/  LDL.LU R55, [R1+0xdfc] ;  /* 0x000dfc0001377983 */ /* 0x000f280000300800 */
[----:B------:R-:W3:Y:S04]  /*5eaf0*/  LDL.64 R8, [R1+0x18] ;  /* 0x0000180001087983 */ /* 0x000ee80000100a00 */
[----:B------:R-:W4:Y:S04]  /*5eb00*/  LDL R10, [R1+0x10] ;  /* 0x00001000010a7983 */ /* 0x000f280000100800 */
[----:B------:R-:W4:Y:S04]  /*5eb10*/  LDL R11, [R1+0x14] ;  /* 0x00001400010b7983 */ /* 0x000f280000100800 */
        /* <DEDUP_REMOVED lines=24> */
[----:B------:R-:W-:Y:S04]  /*5eca0*/  STL [R1+0x4f6c], R0 ;  /* 0x004f6c0001007387 */ /* 0x000fe80000100800 */
[----:B------:R0:W-:Y:S04]  /*5ecb0*/  STL [R1+0x4f68], R31 ;  /* 0x004f681f01007387 */ /* 0x0001e80000100800 */
[----:B0-----:R-:W4:Y:S01]  /*5ecc0*/  LDL.64 R30, [R1+0x30] ;  /* 0x00003000011e7983 */ /* 0x001f220000100a00 */
[----:B------:R-:W-:-:S02]  /*5ecd0*/  F2FP.F16.E5M2.UNPACK_B R32, R32 ;  /* 0x00000020ff20723e */ /* 0x000fc400020004ff */
[----:B------:R-:W-:Y:S02]  /*5ece0*/  F2FP.F16.E5M2.UNPACK_B R33, R33 ;  /* 0x00000021ff21723e */ /* 0x000fe400020004ff */
[----:B------:R-:W-:Y:S02]  /*5ecf0*/  F2FP.F16.E5M2.UNPACK_B R34, R34 ;  /* 0x00000022ff22723e */ /* 0x000fe400020004ff */
[----:B------:R-:W-:-:S07]  /*5ed00*/  F2FP.F16.E5M2.UNPACK_B R35, R35 ;  /* 0x00000023ff23723e */ /* 0x000fce00020004ff */
[C---:B--2---:R-:W-:Y:S06]  /*5ed10*/  HMMA.16816.F32 R56, R32.reuse, R60, R56 ;  /* 0x0000003c2038723c */ /* 0x044fec0000001838 */
[C---:B---3--:R-:W-:Y:S06]  /*5ed20*/  HMMA.16816.F32 R24, R32.reuse, R8, R24 ;  /* 0x000000082018723c */ /* 0x048fec0000001818 */
[----:B------:R-:W-:Y:S01]  /*5ed30*/  IMAD.MOV.U32 R0, RZ, RZ, R8 ;  /* 0x000000ffff007224 */ /* 0x000fe200078e0008 */
[C---:B----4-:R-:W-:Y:S06]  /*5ed40*/  HMMA.16816.F32 R36, R32.reuse, R44, R36 ;  /* 0x0000002c2024723c */ /* 0x050fec0000001824 */
[C---:B------:R-:W-:Y:S06]  /*5ed50*/  HMMA.16816.F32 R44, R32.reuse, R46, R40 ;  /* 0x0000002e202c723c */ /* 0x040fec0000001828 */
[----:B------:R-:W-:Y:S07]  /*5ed60*/  HMMA.16816.F32 R52, R32, R30, R52 ;  /* 0x0000001e2034723c */ /* 0x000fee0000001834 */
[----:B------:R-:W-:-:S02]  /*5ed70*/  IMAD.MOV.U32 R30, RZ, RZ, R31 ;  /* 0x000000ffff1e7224 */ /* 0x000fc400078e001f */
[----:B------:R-:W-:Y:S02]  /*5ed80*/  IMAD.MOV.U32 R31, RZ, RZ, R9 ;  /* 0x000000ffff1f7224 */ /* 0x000fe400078e0009 */
[----:B------:R-:W-:-:S12]  /*5ed90*/  HMMA.16816.F32 R8, R32, R10, R16 ;  /* 0x0000000a2008723c */ /* 0x000fd80000001810 */
[----:B------:R-:W-:Y:S04]  /*5eda0*/  STL.64 [R1+0xe30], R52 ;  /* 0x000e303401007387 */ /* 0x000fe80000100a00 */
[----:B------:R0:W-:Y:S04]  /*5edb0*/  STL.64 [R1+0xe38], R54 ;  /* 0x000e383601007387 */ /* 0x0001e80000100a00 */
[----:B0-----:R-:W2:Y:S04]  /*5edc0*/  LDL.LU.64 R54, [R1+0x5068] ;  /* 0x0050680001367983 */ /* 0x001ea80000300a00 */
[----:B------:R-:W2:Y:S04]  /*5edd0*/  LDL.LU.64 R52, [R1+0x5060] ;  /* 0x0050600001347983 */ /* 0x000ea80000300a00 */
[----:B------:R-:W-:Y:S04]  /*5ede0*/  STL.64 [R1+0xe20], R24 ;  /* 0x000e201801007387 */ /* 0x000fe80000100a00 */
[----:B------:R0:W-:Y:S04]  /*5edf0*/  STL.64 [R1+0xe28], R26 ;  /* 0x000e281a01007387 */ /* 0x0001e80000100a00 */
[----:B0-----:R-:W3:Y:S04]  /*5ee00*/  LDL.LU.64 R26, [R1+0x5058] ;  /* 0x00505800011a7983 */ /* 0x001ee80000300a00 */
[----:B------:R-:W3:Y:S04]  /*5ee10*/  LDL.LU.64 R24, [R1+0x5050] ;  /* 0x0050500001187983 */ /* 0x000ee80000300a00 */
[----:B------:R-:W-:Y:S04]  /*5ee20*/  STL.64 [R1+0x4fc8], R30 ;  /* 0x004fc81e01007387 */ /* 0x000fe80000100a00 */
[----:B------:R0:W-:Y:S04]  /*5ee30*/  STL.64 [R1+0x4fc0], R28 ;  /* 0x004fc01c01007387 */ /* 0x0001e80000100a00 */
[----:B0-----:R-:W4:Y:S04]  /*5ee40*/  LDL.LU R28, [R1+0xd60] ;  /* 0x000d6000011c7983 */ /* 0x001f280000300800 */
[----:B------:R-:W4:Y:S04]  /*5ee50*/  LDL.LU R29, [R1+0xd64] ;  /* 0x000d6400011d7983 */ /* 0x000f280000300800 */
[----:B------:R-:W4:Y:S04]  /*5ee60*/  LDL.LU R30, [R1+0xd68] ;  /* 0x000d6800011e7983 */ /* 0x000f280000300800 */
[----:B------:R-:W4:Y:S04]  /*5ee70*/  LDL.LU R31, [R1+0xd6c] ;  /* 0x000d6c00011f7983 */ /* 0x000f280000300800 */
        /* <DEDUP_REMOVED lines=9> */
[----:B------:R-:W3:Y:S04]  /*5ef10*/  LDL.LU.64 R36, [R1+0x5020] ;  /* 0x0050200001247983 */ /* 0x000ee80000300a00 */
[----:B------:R-:W4:Y:S04]  /*5ef20*/  LDL.LU.64 R42, [R1+0x5018] ;  /* 0x00501800012a7983 */ /* 0x000f280000300a00 */
[----:B------:R-:W3:Y:S04]  /*5ef30*/  LDL.LU.64 R40, [R1+0x5010] ;  /* 0x0050100001287983 */ /* 0x000ee80000300a00 */
[----:B------:R-:W-:Y:S04]  /*5ef40*/  STL.64 [R1+0xdf0], R44 ;  /* 0x000df02c01007387 */ /* 0x000fe80000100a00 */
[----:B------:R0:W-:Y:S04]  /*5ef50*/  STL.64 [R1+0xdf8], R46 ;  /* 0x000df82e01007387 */ /* 0x0001e80000100a00 */
[----:B0-----:R-:W4:Y:S04]  /*5ef60*/  LDL.LU.64 R46, [R1+0x5008] ;  /* 0x00500800012e7983 */ /* 0x001f280000300a00 */
[----:B------:R-:W3:Y:S04]  /*5ef70*/  LDL.LU.64 R44, [R1+0x5000] ;  /* 0x00500000012c7983 */ /* 0x000ee80000300a00 */
[----:B------:R-:W-:Y:S04]  /*5ef80*/  STL.64 [R1+0xde0], R56 ;  /* 0x000de03801007387 */ /* 0x000fe80000100a00 */
[----:B------:R0:W-:Y:S04]  /*5ef90*/  STL.64 [R1+0xde8], R58 ;  /* 0x000de83a01007387 */ /* 0x0001e80000100a00 */
[----:B0-----:R-:W2:Y:S04]  /*5efa0*/  LDL.LU.64 R58, [R1+0x4ff8] ;  /* 0x004ff800013a7983 */ /* 0x001ea80000300a00 */
[----:B------:R-:W4:Y:S04]  /*5efb0*/  LDL.LU.64 R56, [R1+0x4ff0] ;  /* 0x004ff00001387983 */ /* 0x000f280000300a00 */
[----:B------:R-:W-:Y:S01]  /*5efc0*/  STL.64 [R1+0x4f28], R60 ;  /* 0x004f283c01007387 */ /* 0x000fe20000100a00 */
[C---:B--2---:R-:W-:Y:S06]  /*5efd0*/  HMMA.16816.F32 R48, R32.reuse, R58, R48 ;  /* 0x0000003a2030723c */ /* 0x044fec0000001830 */
[----:B----4-:R-:W-:-:S15]  /*5efe0*/  HMMA.16816.F32 R52, R32, R56, R52 ;  /* 0x000000382034723c */ /* 0x010fde0000001834 */
        /* <DEDUP_REMOVED lines=15> */
[C---:B------:R-:W-:Y:S06]  /*5f0e0*/  HMMA.16816.F32 R20, R32.reuse, R46, R20 ;  /* 0x0000002e2014723c */ /* 0x040fec0000001814 */
[C---:B------:R-:W-:Y:S06]  /*5f0f0*/  HMMA.16816.F32 R12, R32.reuse, R42, R12 ;  /* 0x0000002a200c723c */ /* 0x040fec000000180c */
[C---:B--2---:R-:W-:Y:S01]  /*5f100*/  HMMA.16816.F32 R28, R32.reuse, R52, R28 ;  /* 0x00000034201c723c */ /* 0x044fe2000000181c */
[----:B----4-:R-:W-:Y:S05]  /*5f110*/  STL.64 [R1+0x4ee0], R54 ;  /* 0x004ee03601007387 */ /* 0x010fea0000100a00 */
[----:B---3--:R-:W-:-:S15]  /*5f120*/  HMMA.16816.F32 R56, R32, R54, R56 ;  /* 0x000000362038723c */ /* 0x008fde0000001838 */
[----:B------:R-:W-:-:S08]  /*5f130*/  NOP ;  /* 0x0000000000007918 */ /* 0x000fd00000000000 */
[----:B------:R-:W-:Y:S04]  /*5f140*/  STL.64 [R1+0xdb0], R56 ;  /* 0x000db03801007387 */ /* 0x000fe80000100a00 */
[----:B------:R-:W-:Y:S04]  /*5f150*/  STL.64 [R1+0xdb8], R58 ;  /* 0x000db83a01007387 */ /* 0x000fe80000100a00 */
[----:B------:R-:W-:Y:S04]  /*5f160*/  STL.64 [R1+0x4ed8], R52 ;  /* 0x004ed83401007387 */ /* 0x000fe80000100a00 */
[----:B------:R-:W-:Y:S04]  /*5f170*/  STL.64 [R1+0xda0], R28 ;  /* 0x000da01c01007387 */ /* 0x000fe80000100a00 */
[----:B------:R0:W-:Y:S02]  /*5f180*/  STL.64 [R1+0xda8], R30 ;  /* 0x000da81e01007387 */ /* 0x0001e40000100a00 */
[C---:B0-----:R-:W-:Y:S06]  /*5f190*/  HMMA.16816.F32 R28, R32.reuse, R50, R4 ;  /* 0x00000032201c723c */ /* 0x041fec0000001804 */
[----:B------:R-:W-:Y:S01]  /*5f1a0*/  HMMA.16816.F32 R4, R32, R48, R24 ;  /* 0x000000302004723c */ /* 0x000fe20000001818 */
[----:B------:R-:W-:-:S15]  /*5f1b0*/  STL.64 [R1+0x4ef0], R50 ;  /* 0x004ef03201007387 */ /* 0x000fde0000100a00 */
[----:B------:R-:W-:-:S01]  /*5f1c0*/  NOP ;  /* 0x0000000000007918 */ /* 0x000fc20000000000 */
[----:B------:R-:W-:Y:S04]  /*5f1d0*/  STL.64 [R1+0xd90], R28 ;  /* 0x000d901c01007387 */ /* 0x000fe80000100a00 */
        /* <DEDUP_REMOVED lines=11> */
[----:B------:R-:W2:Y:S01]  /*5f290*/  LDL.LU R56, [R1+0xc30] ;  /* 0x000c300001387983 */ /* 0x000ea20000300800 */
[----:B0-----:R-:W-:Y:S03]  /*5f2a0*/  HMMA.16816.F32 R4, R32, R40, R8 ;  /* 0x000000282004723c */ /* 0x001fe60000001808 */
[----:B------:R0:W-:Y:S04]  /*5f2b0*/  STL.64 [R1+0xd50], R12 ;  /* 0x000d500c01007387 */ /* 0x0001e80000100a00 */
[----:B------:R1:W-:-:S15]  /*5f2c0*/  STL.64 [R1+0xd58], R14 ;  /* 0x000d580e01007387 */ /* 0x0003de0000100a00 */
[----:B------:R-:W-:-:S01]  /*5f2d0*/  NOP ;  /* 0x0000000000007918 */ /* 0x000fc20000000000 */
[----:B------:R3:W-:Y:S04]  /*5f2e0*/  STL.64 [R1+0xd40], R4 ;  /* 0x000d400401007387 */ /* 0x0007e80000100a00 */
[----:B------:R4:W-:Y:S04]  /*5f2f0*/  STL.64 [R1+0xd48], R6 ;  /* 0x000d480601007387 */ /* 0x0009e80000100a00 */
        /* <DEDUP_REMOVED lines=11> */
[----:B0-----:R-:W2:Y:S04]  /*5f3b0*/  LDL.LU R12, [R1+0xcc0] ;  /* 0x000cc000010c7983 */ /* 0x001ea80000300800 */
[----:B------:R-:W2:Y:S04]  /*5f3c0*/  LDL.LU R13, [R1+0xcc4] ;  /* 0x000cc400010d7983 */ /* 0x000ea80000300800 */
[----:B-1----:R-:W2:Y:S04]  /*5f3d0*/  LDL.LU R14, [R1+0xcc8] ;  /* 0x000cc800010e7983 */ /* 0x002ea80000300800 */
        /* <DEDUP_REMOVED lines=22> */
[----:B---3--:R-:W3:Y:S04]  /*5f540*/  LDL.LU R4, [R1+0x2098] ;  /* 0x0020980001047983 */ /* 0x008ee80000300800 */
[----:B------:R-:W3:Y:S04]  /*5f550*/  LDL.LU R55, [R1+0x20a4] ;  /* 0x0020a40001377983 */ /* 0x000ee80000300800 */
[----:B------:R-:W3:Y:S04]  /*5f560*/  LDL.LU R5, [R1+0x20a0] ;  /* 0x0020a00001057983 */ /* 0x000ee80000300800 */
[----:B------:R-:W3:Y:S04]  /*5f570*/  LDL.LU R60, [R1+0x20ac] ;  /* 0x0020ac00013c7983 */ /* 0x000ee80000300800 */
[----:B----4-:R-:W4:Y:S04]  /*5f580*/  LDL.LU R6, [R1+0x20a8] ;  /* 0x0020a80001067983 */ /* 0x010f280000300800 */
[----:B------:R-:W4:Y:S04]  /*5f590*/  LDL.LU R61, [R1+0x20b4] ;  /* 0x0020b400013d7983 */ /* 0x000f280000300800 */
[----:B------:R-:W4:Y:S04]  /*5f5a0*/  LDL.LU R7, [R1+0x20b0] ;  /* 0x0020b00001077983 */ /* 0x000f280000300800 */
[----:B------:R-:W-:Y:S04]  /*5f5b0*/  STL.64 [R1+0x4eb0], R42 ;  /* 0x004eb02a01007387 */ /* 0x000fe80000100a00 */
[----:B------:R0:W-:Y:S04]  /*5f5c0*/  STL.64 [R1+0x4ea8], R40 ;  /* 0x004ea82801007387 */ /* 0x0001e80000100a00 */
[----:B0-----:R-:W3:Y:S04]  /*5f5d0*/  LDL.LU R40, [R1+0xc60] ;  /* 0x000c600001287983 */ /* 0x001ee80000300800 */
[----:B------:R-:W3:Y:S04]  /*5f5e0*/  LDL.LU R41, [R1+0xc64] ;  /* 0x000c640001297983 */ /* 0x000ee80000300800 */
[----:B------:R-:W3:Y:S04]  /*5f5f0*/  LDL.LU R42, [R1+0xc68] ;  /* 0x000c6800012a7983 */ /* 0x000ee80000300800 */
[----:B------:R-:W3:Y:S01]  /*5f600*/  LDL.LU R43, [R1+0xc6c] ;  /* 0x000c6c00012b7983 */ /* 0x000ee20000300800 */
[C---:B--2---:R-:W-:Y:S06]  /*5f610*/  HMMA.16816.F32 R28, R32.reuse, R38, R28 ;  /* 0x00000026201c723c */ /* 0x044fec000000181c */
[----:B------:R-:W-:-:S15]  /*5f620*/  HMMA.16816.F32 R8, R32, R2, R8 ;  /* 0x000000022008723c */ /* 0x000fde0000001808 */
[----:B------:R-:W-:-:S02]  /*5f630*/  NOP ;  /* 0x0000000000007918 */ /* 0x000fc40000000000 */
[----:B------:R-:W-:Y:S04]  /*5f640*/  STL.64 [R1+0xd30], R28 ;  /* 0x000d301c01007387 */ /* 0x000fe80000100a00 */
[----:B------:R0:W-:Y:S04]  /*5f650*/  STL.64 [R1+0xd38], R30 ;  /* 0x000d381e01007387 */ /* 0x0001e80000100a00 */
[----:B0-----:R-:W2:Y:S04]  /*5f660*/  LDL.LU.64 R30, [R1+0x4fc8] ;  /* 0x004fc800011e7983 */ /* 0x001ea80000300a00 */
[----:B------:R-:W4:Y:S04]  /*5f670*/  LDL.LU.64 R28, [R1+0x4fc0] ;  /* 0x004fc000011c7983 */ /* 0x000f280000300a00 */
[----:B------:R-:W-:Y:S04]  /*5f680*/  STL.64 [R1+0x4f58], R38 ;  /* 0x004f582601007387 */ /* 0x000fe80000100a00 */
[----:B------:R0:W-:Y:S04]  /*5f690*/  STL.64 [R1+0x4f50], R36 ;  /* 0x004f502401007387 */ /* 0x0001e80000100a00 */
[----:B0-----:R-:W3:Y:S04]  /*5f6a0*/  LDL.LU R36, [R1+0xc70] ;  /* 0x000c700001247983 */ /* 0x001ee80000300800 */
[----:B------:R-:W3:Y:S04]  /*5f6b0*/  LDL.LU R37, [R1+0xc74] ;  /* 0x000c740001257983 */ /* 0x000ee80000300800 */
[----:B------:R-:W3:Y:S04]  /*5f6c0*/  LDL.LU R38, [R1+0xc78] ;  /* 0x000c780001267983 */ /* 0x000ee80000300800 */
[----:B------:R-:W3:Y:S04]  /*5f6d0*/  LDL.LU R39, [R1+0xc7c] ;  /* 0x000c7c0001277983 */ /* 0x000ee80000300800 */
[----:B------:R-:W-:Y:S04]  /*5f6e0*/  STL.64 [R1+0xd20], R8 ;  /* 0x000d200801007387 */ /* 0x000fe80000100a00 */
[----:B------:R0:W-:Y:S04]  /*5f6f0*/  STL.64 [R1+0xd28], R10 ;  /* 0x000d280a01007387 */ /* 0x0001e80000100a00 */
[----:B0-----:R-:W2:Y:S04]  /*5f700*/  LDL.LU.64 R10, [R1+0x4fb8] ;  /* 0x004fb800010a7983 */ /* 0x001ea80000300a00 */
[----:B------:R-:W4:Y:S01]  /*5f710*/  LDL.LU.64 R8, [R1+0x4fb0] ;  /* 0x004fb00001087983 */ /* 0x000f220000300a00 */
[C---:B--2---:R-:W-:Y:S06]  /*5f720*/  HMMA.16816.F32 R12, R32.reuse, R10, R12 ;  /* 0x0000000a200c723c */ /* 0x044fec000000180c */
[----:B----4-:R-:W-:-:S15]  /*5f730*/  HMMA.16816.F32 R24, R32, R8, R24 ;  /* 0x000000082018723c */ /* 0x010fde0000001818 */
        /* <DEDUP_REMOVED lines=32> */
[C---:B----4-:R-:W-:Y:S06]  /*5f940*/  HMMA.16816.F32 R8, R32.reuse, R18, R8 ;  /* 0x000000122008723c */ /* 0x050fec0000001808 */
[----:B------:R-:W-:Y:S01]  /*5f950*/  STL.64 [R1+0x4e60], R18 ;  /* 0x004e601201007387 */ /* 0x000fe20000100a00 */
[----:B--2---:R-:W-:-:S15]  /*5f960*/  HMMA.16816.F32 R12, R32, R16, R12 ;  /* 0x00000010200c723c */ /* 0x004fde000000180c */
[----:B------:R-:W-:-:S08]  /*5f970*/  NOP ;  /* 0x0000000000007918 */ /* 0x000fd00000000000 */
[----:B------:R-:W-:Y:S04]  /*5f980*/  STL.64 [R1+0xcd0], R12 ;  /* 0x000cd00c01007387 */ /* 0x000fe80000100a00 */
[----:B------:R3:W-:Y:S04]  /*5f990*/  STL.64 [R1+0xcd8], R14 ;  /* 0x000cd80e01007387 */ /* 0x0007e80000100a00 */
[----:B------:R-:W-:Y:S04]  /*5f9a0*/  STL.64 [R1+0x4e58], R16 ;  /* 0x004e581001007387 */ /* 0x000fe80000100a00 */
[----:B------:R-:W-:Y:S01]  /*5f9b0*/  STL.64 [R1+0xcc0], R8 ;  /* 0x000cc00801007387 */ /* 0x000fe20000100a00 */
[C---:B---3--:R-:W-:Y:S03]  /*5f9c0*/  HMMA.16816.F32 R12, R32.reuse, R20, R36 ;  /* 0x00000014200c723c */ /* 0x048fe60000001824 */
[----:B------:R0:W-:Y:S03]  /*5f9d0*/  STL.64 [R1+0xcc8], R10 ;  /* 0x000cc80a01007387 */ /* 0x0001e60000100a00 */
[C---:B0-----:R-:W-:Y:S06]  /*5f9e0*/  HMMA.16816.F32 R8, R32.reuse, R22, R40 ;  /* 0x000000162008723c */ /* 0x041fec0000001828 */
[----:B------:R-:W-:Y:S11]  /*5f9f0*/  STL.64 [R1+0x4e80], R22 ;  /* 0x004e801601007387 */ /* 0x000ff60000100a00 */
[----:B------:R-:W-:Y:S04]  /*5fa00*/  STL.64 [R1+0xcb0], R12 ;  /* 0x000cb00c01007387 */ /* 0x000fe80000100a00 */
[----:B------:R0:W-:Y:S04]  /*5fa10*/  STL.64 [R1+0xcb8], R14 ;  /* 0x000cb80e01007387 */ /* 0x0001e80000100a00 */
[----:B------:R-:W-:Y:S04]  /*5fa20*/  STL.64 [R1+0x4e78], R20 ;  /* 0x004e781401007387 */ /* 0x000fe80000100a00 */
[----:B------:R-:W-:Y:S01]  /*5fa30*/  STL.64 [R1+0xca0], R8 ;  /* 0x000ca00801007387 */ /* 0x000fe20000100a00 */
[C---:B0-----:R-:W-:Y:S03]  /*5fa40*/  HMMA.16816.F32 R12, R32.reuse, R24, R44 ;  /* 0x00000018200c723c */ /* 0x041fe6000000182c */
[----:B------:R0:W-:Y:S03]  /*5fa50*/  STL.64 [R1+0xca8], R10 ;  /* 0x000ca80a01007387 */ /* 0x0001e60000100a00 */
[C---:B0-----:R-:W-:Y:S06]  /*5fa60*/  HMMA.16816.F32 R8, R32.reuse, R26, R48 ;  /* 0x0000001a2008723c */ /* 0x041fec0000001830 */
[----:B------:R-:W-:Y:S11]  /*5fa70*/  STL.64 [R1+0x4e90], R26 ;  /* 0x004e901a01007387 */ /* 0x000ff60000100a00 */
        /* <DEDUP_REMOVED lines=9> */
[----:B------:R-:W-:Y:S04]  /*5fb10*/  STL.64 [R1+0xc78], R10 ;  /* 0x000c780a01007387 */ /* 0x000fe80000100a00 */
        /* <DEDUP_REMOVED lines=21> */
[----:B------:R-:W3:Y:S01]  /*5fc70*/  LDL.LU R27, [R1+0xbbc] ;  /* 0x000bbc00011b7983 */ /* 0x000ee20000300800 */
[----:B------:R-:W-:-:S02]  /*5fc80*/  IMAD R4, R4, 0x100, R54 ;  /* 0x0000010004047824 */ /* 0x000fc400078e0236 */
        /* <DEDUP_REMOVED lines=15> */
[----:B0-----:R-:W3:Y:S01]  /*5fd80*/  LDL.LU R40, [R1+0xc00] ;  /* 0x000c000001287983 */ /* 0x001ee20000300800 */
[----:B------:R-:W-:-:S03]  /*5fd90*/  IMAD.MOV.U32 R45, RZ, RZ, R30 ;  /* 0x000000ffff2d7224 */ /* 0x000fc600078e001e */
[----:B------:R-:W3:Y:S04]  /*5fda0*/  LDL.LU R41, [R1+0xc04] ;  /* 0x000c040001297983 */ /* 0x000ee80000300800 */
[----:B------:R-:W3:Y:S04]  /*5fdb0*/  LDL.LU R42, [R1+0xc08] ;  /* 0x000c0800012a7983 */ /* 0x000ee80000300800 */
[----:B------:R-:W3:Y:S04]  /*5fdc0*/  LDL.LU R43, [R1+0xc0c] ;  /* 0x000c0c00012b7983 */ /* 0x000ee80000300800 */
[----:B------:R-:W3:Y:S04]  /*5fdd0*/  LDL R44, [R1+0x30] ;  /* 0x00003000012c7983 */ /* 0x000ee80000100800 */
[----:B------:R-:W4:Y:S04]  /*5fde0*/  LDL.LU R30, [R1+0x4f64] ;  /* 0x004f6400011e7983 */ /* 0x000f280000300800 */
[----:B------:R-:W4:Y:S04]  /*5fdf0*/  LDL.LU R36, [R1+0x1080] ;  /* 0x0010800001247983 */ /* 0x000f280000300800 */
[----:B------:R-:W4:Y:S04]  /*5fe00*/  LDL.LU R37, [R1+0x1084] ;  /* 0x0010840001257983 */ /* 0x000f280000300800 */
[----:B------:R-:W4:Y:S01]  /*5fe10*/  LDL.LU R38, [R1+0x1088] ;  /* 0x0010880001267983 */ /* 0x000f220000300800 */
[----:B------:R-:W-:-:S03]  /*5fe20*/  IMAD R6, R6, 0x100, R60 ;  /* 0x0000010006067824 */ /* 0x000fc600078e023c */
[----:B------:R-:W4:Y:S04]  /*5fe30*/  LDL.LU R39, [R1+0x108c] ;  /* 0x00108c0001277983 */ /* 0x000f280000300800 */
[----:B-1----:R-:W3:Y:S04]  /*5fe40*/  LDL.LU R24, [R1+0x1070] ;  /* 0x0010700001187983 */ /* 0x002ee80000300800 */
[----:B------:R-:W3:Y:S04]  /*5fe50*/  LDL.LU R25, [R1+0x1074] ;  /* 0x0010740001197983 */ /* 0x000ee80000300800 */
[----:B------:R-:W3:Y:S04]  /*5fe60*/  LDL.LU R26, [R1+0x1078] ;  /* 0x00107800011a7983 */ /* 0x000ee80000300800 */
[----:B------:R-:W3:Y:S01]  /*5fe70*/  LDL.LU R27, [R1+0x107c] ;  /* 0x00107c00011b7983 */ /* 0x000ee20000300800 */
[----:B--2---:R-:W-:-:S03]  /*5fe80*/  IMAD.MOV.U32 R60, RZ, RZ, R31 ;  /* 0x000000ffff3c7224 */ /* 0x004fc600078e001f */
        /* <DEDUP_REMOVED lines=9> */
[----:B------:R-:W2:Y:S04]  /*5ff20*/  LDL.64 R28, [R1+0x10] ;  /* 0x00001000011c7983 */ /* 0x000ea80000100a00 */
        /* <DEDUP_REMOVED lines=17> */
[----:B------:R-:W3:Y:S01]  /*60040*/  LDL.LU.64 R36, [R1+0x4f50] ;  /* 0x004f500001247983 */ /* 0x000ee20000300a00 */
[----:B------:R-:W-:-:S02]  /*60050*/  IMAD R7, R7, 0x100, R61 ;  /* 0x0000010007077824 */ /* 0x000fc400078e023d */
[----:B------:R-:W-:Y:S01]  /*60060*/  IMAD.MOV.U32 R61, RZ, RZ, R0 ;  /* 0x000000ffff3d7224 */ /* 0x000fe200078e0000 */
[----:B------:R-:W-:Y:S04]  /*60070*/  STL [R1+0x4e2c], R30 ;  /* 0x004e2c1e01007387 */ /* 0x000fe80000100800 */
[----:B------:R0:W-:Y:S04]  /*60080*/  STL [R1+0x4e28], R31 ;  /* 0x004e281f01007387 */ /* 0x0001e80000100800 */
[----:B0-----:R-:W4:Y:S01]  /*60090*/  LDL.64 R30, [R1+0x8] ;  /* 0x00000800011e7983 */ /* 0x001f220000100a00 */
[C---:B---3--:R-:W-:Y:S06]  /*600a0*/  HMMA.16816.F32 R24, R32.reuse, R36, R24 ;  /* 0x000000242018723c */ /* 0x048fec0000001818 */
[----:B--2---:R-:W-:-:S15]  /*600b0*/  HMMA.16816.F32 R32, R32, R60, R20 ;  /* 0x0000003c2020723c */ /* 0x004fde0000001814 */
[----:B------:R-:W-:-:S02]  /*600c0*/  NOP ;  /* 0x0000000000007918 */ /* 0x000fc40000000000 */
[----:B------:R-:W-:Y:S04]  /*600d0*/  STL.64 [R1+0x11d0], R24 ;  /* 0x0011d01801007387 */ /* 0x000fe80000100a00 */
[----:B------:R0:W-:Y:S04]  /*600e0*/  STL.64 [R1+0x11d8], R26 ;  /* 0x0011d81a01007387 */ /* 0x0001e80000100a00 */
[----:B0-----:R-:W2:Y:S04]  /*600f0*/  LDL.LU.64 R26, [R1+0x4f48] ;  /* 0x004f4800011a7983 */ /* 0x001ea80000300a00 */
[----:B------:R-:W2:Y:S04]  /*60100*/  LDL.LU.64 R24, [R1+0x4f40] ;  /* 0x004f400001187983 */ /* 0x000ea80000300a00 */
[----:B----4-:R-:W-:Y:S04]  /*60110*/  STL.64 [R1+0x4ea0], R38 ;  /* 0x004ea02601007387 */ /* 0x010fe80000100a00 */
[----:B------:R0:W-:Y:S04]  /*60120*/  STL.64 [R1+0x4e98], R36 ;  /* 0x004e982401007387 */ /* 0x0001e80000100a00 */
[----:B0-----:R-:W3:Y:S04]  /*60130*/  LDL.LU R36, [R1+0xbc0] ;  /* 0x000bc00001247983 */ /* 0x001ee80000300800 */
[----:B------:R-:W3:Y:S04]  /*60140*/  LDL.LU R37, [R1+0xbc4] ;  /* 0x000bc40001257983 */ /* 0x000ee80000300800 */
[----:B------:R-:W3:Y:S04]  /*60150*/  LDL.LU R38, [R1+0xbc8] ;  /* 0x000bc80001267983 */ /* 0x000ee80000300800 */
[----:B------:R-:W3:Y:S04]  /*60160*/  LDL.LU R39, [R1+0xbcc] ;  /* 0x000bcc0001277983 */ /* 0x000ee80000300800 */
[----:B------:R-:W4:Y:S04]  /*60170*/  LDL.LU.64 R22, [R1+0x4f38] ;  /* 0x004f380001167983 */ /* 0x000f280000300a00 */
[----:B------:R-:W4:Y:S04]  /*60180*/  LDL.LU.64 R20, [R1+0x4f30] ;  /* 0x004f300001147983 */ /* 0x000f280000300a00 */
[----:B------:R-:W3:Y:S04]  /*60190*/  LDL.LU.64 R60, [R1+0x4f28] ;  /* 0x004f2800013c7983 */ /* 0x000ee80000300a00 */
[----:B------:R-:W-:Y:S04]  /*601a0*/  STL.64 [R1+0xc60], R32 ;  /* 0x000c602001007387 */ /* 0x000fe80000100a00 */
[----:B------:R0:W-:Y:S04]  /*601b0*/  STL.64 [R1+0xc68], R34 ;  /* 0x000c682201007387 */ /* 0x0001e80000100a00 */
[----:B0-----:R-:W2:Y:S01]  /*601c0*/  LDL.64 R34, [R1] ;  /* 0x0000000001227983 */ /* 0x001ea20000100a00 */
[----:B------:R-:W-:-:S02]  /*601d0*/  F2FP.F16.E5M2.UNPACK_B R4, R4 ;  /* 0x00000004ff04723e */ /* 0x000fc400020004ff */
[----:B------:R-:W-:Y:S02]  /*601e0*/  F2FP.F16.E5M2.UNPACK_B R5, R5 ;  /* 0x00000005ff05723e */ /* 0x000fe400020004ff */
[----:B------:R-:W-:Y:S02]  /*601f0*/  F2FP.F16.E5M2.UNPACK_B R6, R6 ;  /* 0x00000006ff06723e */ /* 0x000fe400020004ff */
[----:B------:R-:W-:-:S07]  /*60200*/  F2FP.F16.E5M2.UNPACK_B R7, R7 ;  /* 0x00000007ff07723e */ /* 0x000fce00020004ff */
[C---:B------:R-:W-:Y:S06]  /*60210*/  HMMA.16816.F32 R12, R4.reuse, R44, R12 ;  /* 0x0000002c040c723c */ /* 0x040fec000000180c */
[C---:B------:R-:W-:Y:S06]  /*60220*/  HMMA.16816.F32 R44, R4.reuse, R46, R40 ;  /* 0x0000002e042c723c */ /* 0x040fec0000001828 */
[C---:B------:R-:W-:Y:S06]  /*60230*/  HMMA.16816.F32 R48, R4.reuse, R28, R48 ;  /* 0x0000001c0430723c */ /* 0x040fec0000001830 */
[C---:B------:R-:W-:Y:S05]  /*60240*/  HMMA.16816.F32 R52, R4.reuse, R30, R52 ;  /* 0x0000001e0434723c */ /* 0x040fea0000001834 */
[----:B------:R-:W-:Y:S04]  /*60250*/  STL.64 [R1+0xc50], R12 ;  /* 0x000c500c01007387 */ /* 0x000fe80000100a00 */
[----:B------:R0:W-:Y:S04]  /*60260*/  STL.64 [R1+0xc58], R14 ;  /* 0x000c580e01007387 */ /* 0x0001e80000100a00 */
[----:B0-----:R-:W4:Y:S04]  /*60270*/  LDL.LU.64 R14, [R1+0x4f20] ;  /* 0x004f2000010e7983 */ /* 0x001f280000300a00 */
[----:B------:R-:W4:Y:S04]  /*60280*/  LDL.LU.64 R12, [R1+0x4f18] ;  /* 0x004f1800010c7983 */ /* 0x000f280000300a00 */
[----:B------:R-:W4:Y:S04]  /*60290*/  LDL.LU.64 R42, [R1+0x4f10] ;  /* 0x004f1000012a7983 */ /* 0x000f280000300a00 */
        /* <DEDUP_REMOVED lines=12> */
[----:B------:R-:W4:Y:S01]  /*60360*/  LDL.LU.64 R52, [R1+0x4ed8] ;  /* 0x004ed80001347983 */ /* 0x000f220000300a00 */
[----:B--2---:R-:W-:-:S15]  /*60370*/  HMMA.16816.F32 R56, R4, R34, R56 ;  /* 0x000000220438723c */ /* 0x004fde0000001838 */
[----:B------:R-:W-:-:S08]  /*60380*/  NOP ;  /* 0x0000000000007918 */ /* 0x000fd00000000000 */
[----:B------:R-:W-:Y:S04]  /*60390*/  STL.64 [R1+0xc10], R56 ;  /* 0x000c103801007387 */ /* 0x000fe80000100a00 */
[----:B------:R0:W-:Y:S04]  /*603a0*/  STL.64 [R1+0xc18], R58 ;  /* 0x000c183a01007387 */ /* 0x0001e80000100a00 */
[----:B0-----:R-:W2:Y:S04]  /*603b0*/  LDL.LU.64 R58, [R1+0x4ed0] ;  /* 0x004ed000013a7983 */ /* 0x001ea80000300a00 */
[----:B------:R-:W2:Y:S01]  /*603c0*/  LDL.LU.64 R56, [R1+0x4ec8] ;  /* 0x004ec80001387983 */ /* 0x000ea20000300a00 */
[----:B------:R-:W-:-:S02]  /*603d0*/  IMAD.MOV.U32 R0, RZ, RZ, R29 ;  /* 0x000000ffff007224 */ /* 0x000fc400078e001d */
[----:B------:R-:W-:Y:S02]  /*603e0*/  IMAD.MOV.U32 R29, RZ, RZ, R30 ;  /* 0x000000ffff1d7224 */ /* 0x000fe400078e001e */
[----:B------:R-:W-:Y:S02]  /*603f0*/  IMAD.MOV.U32 R28, RZ, RZ, R31 ;  /* 0x000000ffff1c7224 */ /* 0x000fe400078e001f */
[----:B------:R-:W-:Y:S02]  /*60400*/  IMAD.MOV.U32 R31, RZ, RZ, R34 ;  /* 0x000000ffff1f7224 */ /* 0x000fe400078e0022 */
[----:B------:R-:W-:-:S05]  /*60410*/  IMAD.MOV.U32 R30, RZ, RZ, R35 ;  /* 0x000000ffff1e7224 */ /* 0x000fca00078e0023 */
[----:B------:R-:W-:Y:S04]  /*60420*/  STL.64 [R1+0x4ec0], R30 ;  /* 0x004ec01e01007387 */ /* 0x000fe80000100a00 */
[----:B------:R3:W-:Y:S02]  /*60430*/  STL.64 [R1+0x4eb8], R28 ;  /* 0x004eb81c01007387 */ /* 0x0007e40000100a00 */
[----:B---3--:R-:W-:-:S15]  /*60440*/  HMMA.16816.F32 R28, R4, R60, R36 ;  /* 0x0000003c041c723c */ /* 0x008fde0000001824 */
[----:B------:R-:W-:-:S08]  /*60450*/  NOP ;  /* 0x0000000000007918 */ /* 0x000fd00000000000 */
[----:B------:R-:W-:Y:S04]  /*60460*/  STL.64 [R1+0xc00], R28 ;  /* 0x000c001c01007387 */ /* 0x000fe80000100a00 */
[----:B------:R-:W-:Y:S01]  /*60470*/  STL.64 [R1+0xc08], R30 ;  /* 0x000c081e01007387 */ /* 0x000fe20000100a00 */
[C---:B----4-:R-:W-:Y:S06]  /*60480*/  HMMA.16816.F32 R16, R4.reuse, R54, R16 ;  /* 0x000000360410723c */ /* 0x050fec0000001810 */
[C---:B------:R-:W-:Y:S06]  /*60490*/  HMMA.16816.F32 R12, R4.reuse, R52, R12 ;  /* 0x00000034040c723c */ /* 0x040fec000000180c */
[C---:B--2---:R-:W-:Y:S06]  /*604a0*/  HMMA.16816.F32 R24, R4.reuse, R58, R24 ;  /* 0x0000003a0418723c */ /* 0x044fec0000001818 */
        /* <DEDUP_REMOVED lines=13> */
[----:B------:R0:W-:Y:S04]  /*60580*/  STL.64 [R1+0xbc8], R14 ;  /* 0x000bc80e01007387 */ /* 0x0001e80000100a00 */
[----:B------:R-:W2:Y:S01]  /*60590*/  LDL.LU R32, [R1+0xa60] ;  /* 0x000a600001207983 */ /* 0x000ea20000300800 */
[C---:B0-----:R-:W-:Y:S06]  /*605a0*/  HMMA.16816.F32 R12, R4.reuse, R50, R8 ;  /* 0x00000032040c723c */ /* 0x041fec0000001808 */
[----:B------:R-:W-:-:S15]  /*605b0*/  HMMA.16816.F32 R8, R4, R48, R40 ;  /* 0x000000300408723c */ /* 0x000fde0000001828 */
[----:B------:R-:W-:-:S02]  /*605c0*/  NOP ;  /* 0x0000000000007918 */ /* 0x000fc40000000000 */
[----:B------:R0:W-:Y:S04]  /*605d0*/  STL.64 [R1+0xbb0], R12 ;  /* 0x000bb00c01007387 */ /* 0x0001e80000100a00 */
[----:B------:R1:W-:Y:S04]  /*605e0*/  STL.64 [R1+0xbb8], R14 ;  /* 0x000bb80e01007387 */ /* 0x0003e80000100a00 */
        /* <DEDUP_REMOVED lines=37> */
[----:B---3--:R-:W3:Y:S04]  /*60840*/  LDL.LU R8, [R1+0xb00] ;  /* 0x000b000001087983 */ /* 0x008ee80000300800 */
[----:B------:R-:W3:Y:S04]  /*60850*/  LDL.LU R9, [R1+0xb04] ;  /* 0x000b040001097983 */ /* 0x000ee80000300800 */
[----:B----4-:R-:W3:Y:S04]  /*60860*/  LDL.LU R10, [R1+0xb08] ;  /* 0x000b0800010a7983 */ /* 0x010ee80000300800 */
[----:B------:R-:W3:Y:S04]  /*60870*/  LDL.LU R11, [R1+0xb0c] ;  /* 0x000b0c00010b7983 */ /* 0x000ee80000300800 */
[----:B------:R-:W4:Y:S04]  /*60880*/  LDL.LU R16, [R1+0xaf0] ;  /* 0x000af00001107983 */ /* 0x000f280000300800 */
[----:B------:R-:W4:Y:S04]  /*60890*/  LDL.LU R17, [R1+0xaf4] ;  /* 0x000af40001117983 */ /* 0x000f280000300800 */
[----:B------:R-:W4:Y:S04]  /*608a0*/  LDL.LU R18, [R1+0xaf8] ;  /* 0x000af80001127983 */ /* 0x000f280000300800 */
[----:B------:R-:W4:Y:S04]  /*608b0*/  LDL.LU R19, [R1+0xafc] ;  /* 0x000afc0001137983 */ /* 0x000f280000300800 */
[----:B------:R-:W-:Y:S04]  /*608c0*/  STL.64 [R1+0x4df0], R50 ;  /* 0x004df03201007387 */ /* 0x000fe80000100a00 */
[----:B------:R0:W-:Y:S04]  /*608d0*/  STL.64 [R1+0x4de8], R48 ;  /* 0x004de83001007387 */ /* 0x0001e80000100a00 */
[----:B0-----:R-:W4:Y:S04]  /*608e0*/  LDL.LU R48, [R1+0xa90] ;  /* 0x000a900001307983 */ /* 0x001f280000300800 */
[----:B------:R-:W4:Y:S04]  /*608f0*/  LDL.LU R49, [R1+0xa94] ;  /* 0x000a940001317983 */ /* 0x000f280000300800 */
[----:B------:R-:W4:Y:S04]  /*60900*/  LDL.LU R50, [R1+0xa98] ;  /* 0x000a980001327983 */ /* 0x000f280000300800 */
[----:B------:R-:W4:Y:S01]  /*60910*/  LDL.LU R51, [R1+0xa9c] ;  /* 0x000a9c0001337983 */ /* 0x000f220000300800 */
[C---:B--2---:R-:W-:Y:S06]  /*60920*/  HMMA.16816.F32 R40, R4.reuse, R44, R40 ;  /* 0x0000002c0428723c */ /* 0x044fec0000001828 */
[----:B------:R-:W-:-:S15]  /*60930*/  HMMA.16816.F32 R28, R4, R46, R28 ;  /* 0x0000002e041c723c */ /* 0x000fde000000181c */
[----:B------:R-:W-:-:S08]  /*60940*/  NOP ;  /* 0x0000000000007918 */ /* 0x000fd00000000000 */
[----:B------:R-:W-:Y:S04]  /*60950*/  STL.64 [R1+0xb90], R28 ;  /* 0x000b901c01007387 */ /* 0x000fe80000100a00 */
[----:B------:R0:W-:Y:S04]  /*60960*/  STL.64 [R1+0xb98], R30 ;  /* 0x000b981e01007387 */ /* 0x0001e80000100a00 */
[----:B0-----:R-:W2:Y:S04]  /*60970*/  LDL.LU.64 R30, [R1+0x4ec0] ;  /* 0x004ec000011e7983 */ /* 0x001ea80000300a00 */
[----:B------:R-:W2:Y:S04]  /*60980*/  LDL.LU.64 R28, [R1+0x4eb8] ;  /* 0x004eb800011c7983 */ /* 0x000ea80000300a00 */
[----:B------:R-:W-:Y:S04]  /*60990*/  STL.64 [R1+0xb80], R40 ;  /* 0x000b802801007387 */ /* 0x000fe80000100a00 */
[----:B------:R0:W-:Y:S04]  /*609a0*/  STL.64 [R1+0xb88], R42 ;  /* 0x000b882a01007387 */ /* 0x0001e80000100a00 */
[----:B0-----:R-:W3:Y:S04]  /*609b0*/  LDL.LU.64 R42, [R1+0x4eb0] ;  /* 0x004eb000012a7983 */ /* 0x001ee80000300a00 */
[----:B------:R-:W4:Y:S04]  /*609c0*/  LDL.LU.64 R40, [R1+0x4ea8] ;  /* 0x004ea80001287983 */ /* 0x000f280000300a00 */
[----:B------:R-:W-:Y:S04]  /*609d0*/  STL.64 [R1+0x4db0], R46 ;  /* 0x004db02e01007387 */ /* 0x000fe80000100a00 */
[----:B------:R0:W-:Y:S04]  /*609e0*/  STL.64 [R1+0x4da8], R44 ;  /* 0x004da82c01007387 */ /* 0x0001e80000100a00 */
[----:B0-----:R-:W2:Y:S04]  /*609f0*/  LDL.LU R44, [R1+0xaa0] ;  /* 0x000aa000012c7983 */ /* 0x001ea80000300800 */
[----:B------:R-:W2:Y:S04]  /*60a00*/  LDL.LU R45, [R1+0xaa4] ;  /* 0x000aa400012d7983 */ /* 0x000ea80000300800 */
[----:B------:R-:W2:Y:S04]  /*60a10*/  LDL.LU R46, [R1+0xaa8] ;  /* 0x000aa800012e7983 */ /* 0x000ea80000300800 */
[----:B------:R-:W2:Y:S01]  /*60a20*/  LDL.LU R47, [R1+0xaac] ;  /* 0x000aac00012f7983 */ /* 0x000ea20000300800 */
[----:B---3--:R-:W-:-:S15]  /*60a30*/  HMMA.16816.F32 R36, R4, R42, R36 ;  /* 0x0000002a0424723c */ /* 0x008fde0000001824 */
[----:B------:R-:W-:-:S08]  /*60a40*/  NOP ;  /* 0x0000000000007918 */ /* 0x000fd00000000000 */
[----:B------:R-:W-:Y:S04]  /*60a50*/  STL.64 [R1+0xb70], R36 ;  /* 0x000b702401007387 */ /* 0x000fe80000100a00 */
[----:B------:R0:W-:Y:S04]  /*60a60*/  STL.64 [R1+0xb78], R38 ;  /* 0x000b782601007387 */ /* 0x0001e80000100a00 */
[----:B0-----:R-:W3:Y:S04]  /*60a70*/  LDL.LU.64 R38, [R1+0x4ea0] ;  /* 0x004ea00001267983 */ /* 0x001ee80000300a00 */
[----:B------:R-:W2:Y:S01]  /*60a80*/  LDL.LU.64 R36, [R1+0x4e98] ;  /* 0x004e980001247983 */ /* 0x000ea20000300a00 */
[C---:B----4-:R-:W-:Y:S06]  /*60a90*/  HMMA.16816.F32 R24, R4.reuse, R40, R24 ;  /* 0x000000280418723c */ /* 0x050fec0000001818 */
[----:B------:R-:W-:-:S15]  /*60aa0*/  HMMA.16816.F32 R8, R4, R2, R8 ;  /* 0x000000020408723c */ /* 0x000fde0000001808 */
[----:B------:R-:W-:-:S02]  /*60ab0*/  NOP ;  /* 0x0000000000007918 */ /* 0x000fc40000000000 */
        /* <DEDUP_REMOVED lines=10> */
[----:B---3--:R-:W-:-:S15]  /*60b60*/  HMMA.16816.F32 R20, R4, R38, R20 ;  /* 0x000000260414723c */ /* 0x008fde0000001814 */
[----:B------:R-:W-:-:S08]  /*60b70*/  NOP ;  /* 0x0000000000007918 */ /* 0x000fd00000000000 */
[----:B------:R-:W-:Y:S04]  /*60b80*/  STL.64 [R1+0xb50], R20 ;  /* 0x000b501401007387 */ /* 0x000fe80000100a00 */
[----:B------:R0:W-:Y:S04]  /*60b90*/  STL.64 [R1+0xb58], R22 ;  /* 0x000b581601007387 */ /* 0x0001e80000100a00 */
[----:B0-----:R-:W3:Y:S04]  /*60ba0*/  LDL.LU.64 R22, [R1+0x4e80] ;  /* 0x004e800001167983 */ /* 0x001ee80000300a00 */
[----:B------:R-:W3:Y:S04]  /*60bb0*/  LDL.LU.64 R20, [R1+0x4e78] ;  /* 0x004e780001147983 */ /* 0x000ee80000300a00 */
[----:B------:R-:W-:Y:S04]  /*60bc0*/  STL.64 [R1+0x4e20], R38 ;  /* 0x004e202601007387 */ /* 0x000fe80000100a00 */
[----:B--2---:R0:W-:Y:S04]  /*60bd0*/  STL.64 [R1+0x4e18], R36 ;  /* 0x004e182401007387 */ /* 0x0041e80000100a00 */
[----:B0-----:R-:W2:Y:S04]  /*60be0*/  LDL.LU R36, [R1+0xac0] ;  /* 0x000ac00001247983 */ /* 0x001ea80000300800 */
[----:B------:R-:W2:Y:S04]  /*60bf0*/  LDL.LU R37, [R1+0xac4] ;  /* 0x000ac40001257983 */ /* 0x000ea80000300800 */
[----:B------:R-:W2:Y:S04]  /*60c00*/  LDL.LU R38, [R1+0xac8] ;  /* 0x000ac80001267983 */ /* 0x000ea80000300800 */
[----:B------:R-:W2:Y:S04]  /*60c10*/  LDL.LU R39, [R1+0xacc] ;  /* 0x000acc0001277983 */ /* 0x000ea80000300800 */
[----:B------:R-:W-:Y:S04]  /*60c20*/  STL.64 [R1+0xb40], R8 ;  /* 0x000b400801007387 */ /* 0x000fe80000100a00 */
[----:B------:R0:W-:Y:S04]  /*60c30*/  STL.64 [R1+0xb48], R10 ;  /* 0x000b480a01007387 */ /* 0x0001e80000100a00 */
[----:B0-----:R-:W4:Y:S04]  /*60c40*/  LDL.LU.64 R10, [R1+0x4e70] ;  /* 0x004e7000010a7983 */ /* 0x001f280000300a00 */
[----:B------:R-:W3:Y:S01]  /*60c50*/  LDL.LU.64 R8, [R1+0x4e68] ;  /* 0x004e680001087983 */ /* 0x000ee20000300a00 */
[C---:B----4-:R-:W-:Y:S06]  /*60c60*/  HMMA.16816.F32 R12, R4.reuse, R10, R12 ;  /* 0x0000000a040c723c */ /* 0x050fec000000180c */
[----:B---3--:R-:W-:-:S15]  /*60c70*/  HMMA.16816.F32 R16, R4, R8, R16 ;  /* 0x000000080410723c */ /* 0x008fde0000001810 */
[----:B------:R-:W-:-:S08]  /*60c80*/  NOP ;  /* 0x0000000000007918 */ /* 0x000fd00000000000 */
        /* <DEDUP_REMOVED lines=9> */
[----:B------:R0:W-:Y:S04]  /*60d20*/  STL.64 [R1+0x4d58], R8 ;  /* 0x004d580801007387 */ /* 0x0001e80000100a00 */
[----:B0-----:R-:W3:Y:S04]  /*60d30*/  LDL.LU R8, [R1+0xad0] ;  /* 0x000ad00001087983 */ /* 0x001ee80000300800 */
[----:B------:R-:W3:Y:S04]  /*60d40*/  LDL.LU R9, [R1+0xad4] ;  /* 0x000ad40001097983 */ /* 0x000ee80000300800 */
[----:B------:R-:W3:Y:S04]  /*60d50*/  LDL.LU R10, [R1+0xad8] ;  /* 0x000ad800010a7983 */ /* 0x000ee80000300800 */
[----:B------:R-:W3:Y:S02]  /*60d60*/  LDL.LU R11, [R1+0xadc] ;  /* 0x000adc00010b7983 */ /* 0x000ee40000300800 */
[----:B---3--:R-:W-:-:S15]  /*60d70*/  HMMA.16816.F32 R8, R4, R12, R8 ;  /* 0x0000000c0408723c */ /* 0x008fde0000001808 */
[----:B------:R-:W-:-:S08]  /*60d80*/  NOP ;  /* 0x0000000000007918 */ /* 0x000fd00000000000 */
[----:B------:R-:W-:Y:S04]  /*60d90*/  STL.64 [R1+0xb10], R8 ;  /* 0x000b100801007387 */ /* 0x000fe80000100a00 */
[----:B------:R2:W-:Y:S02]  /*60da0*/  STL.64 [R1+0xb18], R10 ;  /* 0x000b180a01007387 */ /* 0x0005e40000100a00 */
[C---:B--2---:R-:W-:Y:S06]  /*60db0*/  HMMA.16816.F32 R8, R4.reuse, R14, R36 ;  /* 0x0000000e0408723c */ /* 0x044fec0000001824 */
[----:B------:R-:W-:Y:S04]  /*60dc0*/  STL.64 [R1+0x4d70], R14 ;  /* 0x004d700e01007387 */ /* 0x000fe80000100a00 */
[----:B------:R4:W-:Y:S02]  /*60dd0*/  STL.64 [R1+0x4d68], R12 ;  /* 0x004d680c01007387 */ /* 0x0009e40000100a00 */
[C---:B----4-:R-:W-:Y:S11]  /*60de0*/  HMMA.16816.F32 R12, R4.reuse, R16, R40 ;  /* 0x00000010040c723c */ /* 0x050ff60000001828 */
[----:B------:R-:W-:Y:S04]  /*60df0*/  STL.64 [R1+0xb00], R8 ;  /* 0x000b000801007387 */ /* 0x000fe80000100a00 */
[----:B------:R0:W-:Y:S02]  /*60e00*/  STL.64 [R1+0xb08], R10 ;  /* 0x000b080a01007387 */ /* 0x0001e40000100a00 */
[C---:B0-----:R-:W-:Y:S06]  /*60e10*/  HMMA.16816.F32 R8, R4.reuse, R18, R44 ;  /* 0x000000120408723c */ /* 0x041fec000000182c */
[----:B------:R-:W-:Y:S04]  /*60e20*/  STL.64 [R1+0x4d80], R18 ;  /* 0x004d801201007387 */ /* 0x000fe80000100a00 */
[----:B------:R-:W-:Y:S04]  /*60e30*/  STL.64 [R1+0xaf0], R12 ;  /* 0x000af00c01007387 */ /* 0x000fe80000100a00 */
[----:B------:R0:W-:Y:S04]  /*60e40*/  STL.64 [R1+0xaf8], R14 ;  /* 0x000af80e01007387 */ /* 0x0001e80000100a00 */
[----:B------:R-:W-:Y:S01]  /*60e50*/  STL.64 [R1+0x4d78], R16 ;  /* 0x004d781001007387 */ /* 0x000fe20000100a00 */
[C---:B0-----:R-:W-:Y:S04]  /*60e60*/  HMMA.16816.F32 R12, R4.reuse, R20, R48 ;  /* 0x00000014040c723c */ /* 0x041fe80000001830 */
[----:B------:R-:W-:Y:S04]  /*60e70*/  STL.64 [R1+0xae0], R8 ;  /* 0x000ae00801007387 */ /* 0x000fe80000100a00 */
[----:B------:R0:W-:Y:S02]  /*60e80*/  STL.64 [R1+0xae8], R10 ;  /* 0x000ae80a01007387 */ /* 0x0001e40000100a00 */
[C---:B0-----:R-:W-:Y:S06]  /*60e90*/  HMMA.16816.F32 R8, R4.reuse, R22, R52 ;  /* 0x000000160408723c */ /* 0x041fec0000001834 */
[----:B------:R-:W-:Y:S07]  /*60ea0*/  STL.64 [R1+0x4da0], R22 ;  /* 0x004da01601007387 */ /* 0x000fee0000100a00 */
[----:B------:R-:W-:Y:S04]  /*60eb0*/  STL.64 [R1+0xad0], R12 ;  /* 0x000ad00c01007387 */ /* 0x000fe80000100a00 */
[----:B------:R0:W-:Y:S04]  /*60ec0*/  STL.64 [R1+0xad8], R14 ;  /* 0x000ad80e01007387 */ /* 0x0001e80000100a00 */
[----:B------:R-:W-:Y:S01]  /*60ed0*/  STL.64 [R1+0x4d98], R20 ;  /* 0x004d981401007387 */ /* 0x000fe20000100a00 */
[C---:B0-----:R-:W-:Y:S03]  /*60ee0*/  HMMA.16816.F32 R12, R4.reuse, R24, R56 ;  /* 0x00000018040c723c */ /* 0x041fe60000001838 */
[----:B------:R-:W-:Y:S04]  /*60ef0*/  STL.64 [R1+0xac0], R8 ;  /* 0x000ac00801007387 */ /* 0x000fe80000100a00 */
[----:B------:R0:W-:Y:S04]  /*60f00*/  STL.64 [R1+0xac8], R10 ;  /* 0x000ac80a01007387 */ /* 0x0001e80000100a00 */
[----:B------:R-:W2:Y:S01]  /*60f10*/  LDL.LU R44, [R1+0x9a0] ;  /* 0x0009a000012c7983 */ /* 0x000ea20000300800 */
[----:B0-----:R-:W-:Y:S11]  /*60f20*/  HMMA.16816.F32 R8, R4, R26, R32 ;  /* 0x0000001a0408723c */ /* 0x001ff60000001820 */
[----:B------:R-:W-:Y:S04]  /*60f30*/  STL.64 [R1+0xab0], R12 ;  /* 0x000ab00c01007387 */ /* 0x000fe80000100a00 */
[----:B------:R-:W-:Y:S08]  /*60f40*/  STL.64 [R1+0xab8], R14 ;  /* 0x000ab80e01007387 */ /* 0x000ff00000100a00 */
[----:B------:R0:W-:Y:S04]  /*60f50*/  STL.64 [R1+0xaa0], R8 ;  /* 0x000aa00801007387 */ /* 0x0001e80000100a00 */
[----:B------:R1:W-:Y:S04]  /*60f60*/  STL.64 [R1+0xaa8], R10 ;  /* 0x000aa80a01007387 */ /* 0x0003e80000100a00 */
[----:B------:R-:W2:Y:S04]  /*60f70*/  LDL.LU R45, [R1+0x9a4] ;  /* 0x0009a400012d7983 */ /* 0x000ea80000300800 */
[----:B------:R-:W3:Y:S04]  /*60f80*/  LDL.LU R46, [R1+0x9a8] ;  /* 0x0009a800012e7983 */ /* 0x000ee80000300800 */
[----:B------:R-:W3:Y:S04]  /*60f90*/  LDL.LU R47, [R1+0x9ac] ;  /* 0x0009ac00012f7983 */ /* 0x000ee80000300800 */
[----:B---3--:R-:W-:Y:S04]  /*60fa0*/  STL.64 [R1+0x4e00], R46 ;  /* 0x004e002e01007387 */ /* 0x008fe80000100a00 */
[----:B--2---:R-:W-:Y:S04]  /*60fb0*/  STL.64 [R1+0x4df8], R44 ;  /* 0x004df82c01007387 */ /* 0x004fe80000100a00 */
        /* <DEDUP_REMOVED lines=9> */
[----:B------:R-:W3:Y:S01]  /*61050*/  LDL.LU R19, [R1+0x9ec] ;  /* 0x0009ec0001137983 */ /* 0x000ee20000300800 */
[----:B------:R-:W-:-:S02]  /*61060*/  IMAD.MOV.U32 R21, RZ, RZ, R28 ;  /* 0x000000ffff157224 */ /* 0x000fc400078e001c */
        /* <DEDUP_REMOVED lines=16> */
[----:B0-----:R-:W2:Y:S04]  /*61170*/  LDL.LU R16, [R1+0xa50] ;  /* 0x000a500001107983 */ /* 0x001ea80000300800 */
[----:B------:R-:W2:Y:S04]  /*61180*/  LDL.LU R17, [R1+0xa54] ;  /* 0x000a540001117983 */ /* 0x000ea80000300800 */
[----:B------:R-:W2:Y:S04]  /*61190*/  LDL.LU R18, [R1+0xa58] ;  /* 0x000a580001127983 */ /* 0x000ea80000300800 */
[----:B------:R-:W2:Y:S04]  /*611a0*/  LDL.LU R19, [R1+0xa5c] ;  /* 0x000a5c0001137983 */ /* 0x000ea80000300800 */
[----:B------:R-:W3:Y:S04]  /*611b0*/  LDL.LU R28, [R1+0x20c0] ;  /* 0x0020c000011c7983 */ /* 0x000ee80000300800 */
[----:B------:R-:W3:Y:S04]  /*611c0*/  LDL.LU R32, [R1+0x20bc] ;  /* 0x0020bc0001207983 */ /* 0x000ee80000300800 */
[----:B------:R-:W4:Y:S04]  /*611d0*/  LDL.LU R29, [R1+0x20c8] ;  /* 0x0020c800011d7983 */ /* 0x000f280000300800 */
[----:B------:R-:W4:Y:S01]  /*611e0*/  LDL.LU R33, [R1+0x20c4] ;  /* 0x0020c40001217983 */ /* 0x000f220000300800 */
[----:B------:R-:W-:-:S03]  /*611f0*/  IMAD.MOV.U32 R22, RZ, RZ, R31 ;  /* 0x000000ffff167224 */ /* 0x000fc600078e001f */
        /* <DEDUP_REMOVED lines=8> */
[----:B------:R-:W2:Y:S04]  /*61280*/  LDL R54, [R1+0x30] ;  /* 0x0000300001367983 */ /* 0x000ea80000100800 */
[----:B------:R-:W2:Y:S04]  /*61290*/  LDL R55, [R1+0x34] ;  /* 0x0000340001377983 */ /* 0x000ea80000100800 */
[----:B------:R-:W2:Y:S04]  /*612a0*/  LDL R52, [R1+0x20] ;  /* 0x0000200001347983 */ /* 0x000ea80000100800 */
[----:B------:R-:W2:Y:S04]  /*612b0*/  LDL R53, [R1+0x24] ;  /* 0x0000240001357983 */ /* 0x000ea80000100800 */
        /* <DEDUP_REMOVED lines=12> */
[----:B------:R-:W-:Y:S04]  /*61380*/  STL.64 [R1+0x4d50], R26 ;  /* 0x004d501a01007387 */ /* 0x000fe80000100a00 */
[----:B------:R0:W-:Y:S04]  /*61390*/  STL.64 [R1+0x4d48], R24 ;  /* 0x004d481801007387 */ /* 0x0001e80000100a00 */
[----:B0-----:R-:W2:Y:S04]  /*613a0*/  LDL.LU R24, [R1+0x9f0] ;  /* 0x0009f00001187983 */ /* 0x001ea80000300800 */
[----:B------:R-:W2:Y:S04]  /*613b0*/  LDL.LU R25, [R1+0x9f4] ;  /* 0x0009f40001197983 */ /* 0x000ea80000300800 */
[----:B------:R-:W2:Y:S04]  /*613c0*/  LDL.LU R26, [R1+0x9f8] ;  /* 0x0009f800011a7983 */ /* 0x000ea80000300800 */
[----:B------:R-:W2:Y:S01]  /*613d0*/  LDL.LU R27, [R1+0x9fc] ;  /* 0x0009fc00011b7983 */ /* 0x000ea20000300800 */
[----:B---3--:R-:W-:-:S03]  /*613e0*/  IMAD R32, R32, 0x100, R28 ;  /* 0x0000010020207824 */ /* 0x008fc600078e021c */
[----:B------:R-:W3:Y:S01]  /*613f0*/  LDL.LU R28, [R1+0x4e44] ;  /* 0x004e4400011c7983 */ /* 0x000ee20000300800 */
[----:B----4-:R-:W-:-:S03]  /*61400*/  IMAD R33, R33, 0x100, R29 ;  /* 0x0000010021217824 */ /* 0x010fc600078e021d */
[----:B------:R-:W3:Y:S01]  /*61410*/  LDL.LU R29, [R1+0x4e40] ;  /* 0x004e4000011d7983 */ /* 0x000ee20000300800 */
[----:B--2---:R-:W-:Y:S02]  /*61420*/  IMAD R34, R34, 0x100, R30 ;  /* 0x0000010022227824 */ /* 0x004fe400078e021e */
[----:B------:R-:W-:Y:S01]  /*61430*/  IMAD R35, R35, 0x100, R31 ;  /* 0x0000010023237824 */ /* 0x000fe200078e021f */
[----:B---3--:R-:W-:-:S15]  /*61440*/  HMMA.16816.F32 R16, R4, R28, R16 ;  /* 0x0000001c0410723c */ /* 0x008fde0000001810 */
[----:B------:R-:W-:-:S08]  /*61450*/  NOP ;  /* 0x0000000000007918 */ /* 0x000fd00000000000 */
[----:B------:R-:W-:Y:S04]  /*61460*/  STL.64 [R1+0xa90], R16 ;  /* 0x000a901001007387 */ /* 0x000fe80000100a00 */
[----:B------:R0:W-:Y:S04]  /*61470*/  STL.64 [R1+0xa98], R18 ;  /* 0x000a981201007387 */ /* 0x0001e80000100a00 */
[----:B0-----:R-:W2:Y:S04]  /*61480*/  LDL.LU.64 R18, [R1+0x4e38] ;  /* 0x004e380001127983 */ /* 0x001ea80000300a00 */
[----:B------:R-:W2:Y:S04]  /*61490*/  LDL.LU.64 R16, [R1+0x4e30] ;  /* 0x004e300001107983 */ /* 0x000ea80000300a00 */
[----:B------:R-:W3:Y:S04]  /*614a0*/  LDL.LU R30, [R1+0x4e2c] ;  /* 0x004e2c00011e7983 */ /* 0x000ee80000300800 */
[----:B------:R-:W3:Y:S02]  /*614b0*/  LDL.LU R31, [R1+0x4e28] ;  /* 0x004e2800011f7983 */ /* 0x000ee40000300800 */
        /* <DEDUP_REMOVED lines=12> */
[C---:B----4-:R-:W-:Y:S06]  /*61580*/  HMMA.16816.F32 R8, R4.reuse, R36, R8 ;  /* 0x000000240408723c */ /* 0x050fec0000001808 */
[----:B------:R-:W-:-:S15]  /*61590*/  HMMA.16816.F32 R4, R4, R52, R44 ;  /* 0x000000340404723c */ /* 0x000fde000000182c */
[----:B------:R-:W-:-:S02]  /*615a0*/  NOP ;  /* 0x0000000000007918 */ /* 0x000fc40000000000 */
[----:B------:R-:W-:Y:S04]  /*615b0*/  STL.64 [R1+0x10a0], R8 ;  /* 0x0010a00801007387 */ /* 0x000fe80000100a00 */
[----:B------:R0:W-:Y:S04]  /*615c0*/  STL.64 [R1+0x10a8], R10 ;  /* 0x0010a80a01007387 */ /* 0x0001e80000100a00 */
[----:B0-----:R-:W4:Y:S04]  /*615d0*/  LDL.LU.64 R10, [R1+0x4e10] ;  /* 0x004e1000010a7983 */ /* 0x001f280000300a00 */
[----:B------:R-:W4:Y:S04]  /*615e0*/  LDL.LU.64 R8, [R1+0x4e08] ;  /* 0x004e080001087983 */ /* 0x000f280000300a00 */
[----:B---3--:R0:W-:Y:S04]  /*615f0*/  STL.64 [R1+0x4dc0], R38 ;  /* 0x004dc02601007387 */ /* 0x0081e80000100a00 */
[----:B0-----:R-:W3:Y:S04]  /*61600*/  LDL R38, [R1+0x10] ;  /* 0x0000100001267983 */ /* 0x001ee80000100800 */
[----:B------:R0:W-:Y:S04]  /*61610*/  STL.64 [R1+0x4db8], R36 ;  /* 0x004db82401007387 */ /* 0x0001e80000100a00 */
[----:B0-----:R-:W2:Y:S04]  /*61620*/  LDL.64 R36, [R1+0x18] ;  /* 0x0000180001247983 */ /* 0x001ea80000100a00 */
[----:B------:R-:W4:Y:S04]  /*61630*/  LDL.LU.64 R46, [R1+0x4e00] ;  /* 0x004e0000012e7983 */ /* 0x000f280000300a00 */
[----:B------:R-:W4:Y:S04]  /*61640*/  LDL.LU.64 R44, [R1+0x4df8] ;  /* 0x004df800012c7983 */ /* 0x000f280000300a00 */
[----:B------:R0:W-:Y:S04]  /*61650*/  STL.64 [R1+0xa80], R4 ;  /* 0x000a800401007387 */ /* 0x0001e80000100a00 */
[----:B------:R1:W-:Y:S04]  /*61660*/  STL.64 [R1+0xa88], R6 ;  /* 0x000a880601007387 */ /* 0x0003e80000100a00 */
[----:B0-----:R-:W3:Y:S04]  /*61670*/  LDL.LU R4, [R1+0xa20] ;  /* 0x000a200001047983 */ /* 0x001ee80000300800 */
[----:B------:R-:W3:Y:S04]  /*61680*/  LDL.LU R5, [R1+0xa24] ;  /* 0x000a240001057983 */ /* 0x000ee80000300800 */
[----:B-1----:R-:W3:Y:S04]  /*61690*/  LDL.LU R6, [R1+0xa28] ;  /* 0x000a280001067983 */ /* 0x002ee80000300800 */
[----:B------:R-:W3:Y:S01]  /*616a0*/  LDL.LU R7, [R1+0xa2c] ;  /* 0x000a2c0001077983 */ /* 0x000ee20000300800 */
[----:B------:R-:W-:-:S02]  /*616b0*/  F2FP.F16.E5M2.UNPACK_B R32, R32 ;  /* 0x00000020ff20723e */ /* 0x000fc400020004ff */
[----:B------:R-:W-:Y:S02]  /*616c0*/  F2FP.F16.E5M2.UNPACK_B R33, R33 ;  /* 0x00000021ff21723e */ /* 0x000fe400020004ff */
[----:B------:R-:W-:Y:S02]  /*616d0*/  F2FP.F16.E5M2.UNPACK_B R34, R34 ;  /* 0x00000022ff22723e */ /* 0x000fe400020004ff */
[----:B------:R-:W-:-:S07]  /*616e0*/  F2FP.F16.E5M2.UNPACK_B R35, R35 ;  /* 0x00000023ff23723e */ /* 0x000fce00020004ff */
[----:B------:R-:W-:Y:S01]  /*616f0*/  HMMA.16816.F32 R52, R32, R54, R48 ;  /* 0x000000362034723c */ /* 0x000fe20000001830 */
[----:B------:R-:W4:Y:S01]  /*61700*/  LDL.LU.64 R50, [R1+0x4df0] ;  /* 0x004df00001327983 */ /* 0x000f220000300a00 */
[----:B------:R-:W-:-:S03]  /*61710*/  IMAD.MOV.U32 R39, RZ, RZ, R0 ;  /* 0x000000ffff277224 */ /* 0x000fc600078e0000 */
[----:B------:R-:W4:-:S15]  /*61720*/  LDL.LU.64 R48, [R1+0x4de8] ;  /* 0x004de80001307983 */ /* 0x000f1e0000300a00 */
[----:B------:R-:W-:-:S03]  /*61730*/  NOP ;  /* 0x0000000000007918 */ /* 0x000fc60000000000 */
[----:B------:R-:W-:Y:S04]  /*61740*/  STL.64 [R1+0xa70], R52 ;  /* 0x000a703401007387 */ /* 0x000fe80000100a00 */
[----:B------:R0:W-:Y:S04]  /*61750*/  STL.64 [R1+0xa78], R54 ;  /* 0x000a783601007387 */ /* 0x0001e80000100a00 */
[----:B0-----:R-:W4:Y:S04]  /*61760*/  LDL.LU.64 R54, [R1+0x4de0] ;  /* 0x004de00001367983 */ /* 0x001f280000300a00 */
[----:B------:R-:W4:Y:S01]  /*61770*/  LDL.LU.64 R52, [R1+0x4dd8] ;  /* 0x004dd80001347983 */ /* 0x000f220000300a00 */
[----:B--2---:R-:W-:Y:S01]  /*61780*/  IMAD.MOV.U32 R0, RZ, RZ, R37 ;  /* 0x000000ffff007224 */ /* 0x004fe200078e0025 */
[----:B---3--:R-:W-:-:S15]  /*61790*/  HMMA.16816.F32 R4, R32, R36, R4 ;  /* 0x000000242004723c */ /* 0x008fde0000001804 */
[----:B------:R-:W-:-:S08]  /*617a0*/  NOP ;  /* 0x0000000000007918 */ /* 0x000fd00000000000 */
[----:B------:R0:W-:Y:S04]  /*617b0*/  STL.64 [R1+0xa60], R4 ;  /* 0x000a600401007387 */ /* 0x0001e80000100a00 */
[----:B------:R-:W-:Y:S01]  /*617c0*/  STL.64 [R1+0xa68], R6 ;  /* 0x000a680601007387 */ /* 0x000fe20000100a00 */
[----:B0-----:R-:W-:Y:S02]  /*617d0*/  IMAD.MOV.U32 R4, RZ, RZ, R36 ;  /* 0x000000ffff047224 */ /* 0x001fe400078e0024 */
[C---:B------:R-:W-:Y:S01]  /*617e0*/  HMMA.16816.F32 R36, R32.reuse, R38, R56 ;  /* 0x000000262024723c */ /* 0x040fe20000001838 */
[----:B------:R-:W2:Y:S04]  /*617f0*/  LDL.LU.64 R58, [R1+0x4dd0] ;  /* 0x004dd000013a7983 */ /* 0x000ea80000300a00 */
[----:B------:R-:W4:Y:S01]  /*61800*/  LDL.LU.64 R56, [R1+0x4dc8] ;  /* 0x004dc80001387983 */ /* 0x000f220000300a00 */
[C---:B------:R-:W-:Y:S06]  /*61810*/  HMMA.16816.F32 R28, R32.reuse, R20, R28 ;  /* 0x00000014201c723c */ /* 0x040fec000000181c */
[C---:B------:R-:W-:Y:S06]  /*61820*/  HMMA.16816.F32 R20, R32.reuse, R22, R24 ;  /* 0x000000162014723c */ /* 0x040fec0000001818 */
[C---:B------:R-:W-:Y:S05]  /*61830*/  HMMA.16816.F32 R16, R32.reuse, R60, R16 ;  /* 0x0000003c2010723c */ /* 0x040fea0000001810 */
[----:B------:R-:W-:Y:S04]  /*61840*/  STL.64 [R1+0xa50], R36 ;  /* 0x000a502401007387 */ /* 0x000fe80000100a00 */
[----:B------:R-:W-:Y:S04]  /*61850*/  STL.64 [R1+0xa58], R38 ;  /* 0x000a582601007387 */ /* 0x000fe80000100a00 */
[----:B------:R-:W-:Y:S04]  /*61860*/  STL.64 [R1+0xa40], R28 ;  /* 0x000a401c01007387 */ /* 0x000fe80000100a00 */
[----:B------:R-:W-:Y:S04]  /*61870*/  STL.64 [R1+0xa48], R30 ;  /* 0x000a481e01007387 */ /* 0x000fe80000100a00 */
[----:B------:R-:W-:Y:S04]  /*61880*/  STL.64 [R1+0xa30], R20 ;  /* 0x000a301401007387 */ /* 0x000fe80000100a00 */
[----:B------:R-:W-:Y:S04]  /*61890*/  STL.64 [R1+0xa38], R22 ;  /* 0x000a381601007387 */ /* 0x000fe80000100a00 */
[----:B------:R-:W-:Y:S04]  /*618a0*/  STL.64 [R1+0xa20], R16 ;  /* 0x000a201001007387 */ /* 0x000fe80000100a00 */
[----:B------:R-:W-:Y:S01]  /*618b0*/  STL.64 [R1+0xa28], R18 ;  /* 0x000a281201007387 */ /* 0x000fe20000100a00 */
[C---:B--2---:R-:W-:Y:S06]  /*618c0*/  HMMA.16816.F32 R12, R32.reuse, R58, R12 ;  /* 0x0000003a200c723c */ /* 0x044fec000000180c */
[----:B----4-:R-:W-:Y:S01]  /*618d0*/  HMMA.16816.F32 R8, R32, R56, R8 ;  /* 0x000000382008723c */ /* 0x010fe20000001808 */
[----:B------:R-:W-:-:S15]  /*618e0*/  STL.64 [R1+0x4cf0], R58 ;  /* 0x004cf03a01007387 */ /* 0x000fde0000100a00 */
[----:B------:R-:W-:-:S01]  /*618f0*/  NOP ;  /* 0x0000000000007918 */ /* 0x000fc20000000000 */
[----:B------:R-:W-:Y:S04]  /*61900*/  STL.64 [R1+0xa10], R12 ;  /* 0x000a100c01007387 */ /* 0x000fe80000100a00 */
[----:B------:R0:W-:Y:S04]  /*61910*/  STL.64 [R1+0xa18], R14 ;  /* 0x000a180e01007387 */ /* 0x0001e80000100a00 */
[----:B------:R-:W-:Y:S04]  /*61920*/  STL.64 [R1+0x4ce8], R56 ;  /* 0x004ce83801007387 */ /* 0x000fe80000100a00 */
[----:B------:R-:W-:Y:S01]  /*61930*/  STL.64 [R1+0xa00], R8 ;  /* 0x000a000801007387 */ /* 0x000fe20000100a00 */
[C---:B0-----:R-:W-:Y:S03]  /*61940*/  HMMA.16816.F32 R12, R32.reuse, R54, R40 ;  /* 0x00000036200c723c */ /* 0x041fe60000001828 */
[----:B------:R0:W-:Y:S04]  /*61950*/  STL.64 [R1+0xa08], R10 ;  /* 0x000a080a01007387 */ /* 0x0001e80000100a00 */
[----:B------:R-:W2:Y:S01]  /*61960*/  LDL.LU R28, [R1+0x8c0] ;  /* 0x0008c000011c7983 */ /* 0x000ea20000300800 */
[----:B0-----:R-:W-:-:S15]  /*61970*/  HMMA.16816.F32 R8, R32, R52, R44 ;  /* 0x000000342008723c */ /* 0x001fde000000182c */
        /* <DEDUP_REMOVED lines=59> */
[----:B------:R-:W3:Y:S04]  /*61d30*/  LDL.LU.64 R44, [R1+0x4da8] ;  /* 0x004da800012c7983 */ /* 0x000ee80000300a00 */
[----:B------:R-:W-:Y:S04]  /*61d40*/  STL.64 [R1+0x4cb8], R50 ;  /* 0x004cb83201007387 */ /* 0x000fe80000100a00 */
[----:B------:R0:W-:Y:S04]  /*61d50*/  STL.64 [R1+0x4cb0], R48 ;  /* 0x004cb03001007387 */ /* 0x0001e80000100a00 */
[----:B0-----:R-:W2:Y:S04]  /*61d60*/  LDL.LU R48, [R1+0x8f0] ;  /* 0x0008f00001307983 */ /* 0x001ea80000300800 */
[----:B------:R-:W2:Y:S04]  /*61d70*/  LDL.LU R49, [R1+0x8f4] ;  /* 0x0008f40001317983 */ /* 0x000ea80000300800 */
[----:B------:R-:W2:Y:S04]  /*61d80*/  LDL.LU R50, [R1+0x8f8] ;  /* 0x0008f80001327983 */ /* 0x000ea80000300800 */
[----:B------:R-:W2:Y:S01]  /*61d90*/  LDL.LU R51, [R1+0x8fc] ;  /* 0x0008fc0001337983 */ /* 0x000ea20000300800 */
        /* <DEDUP_REMOVED lines=10> */
[----:B------:R-:W3:Y:S01]  /*61e40*/  LDL.LU.64 R40, [R1+0x4d88] ;  /* 0x004d880001287983 */ /* 0x000ee20000300a00 */
[C---:B------:R-:W-:Y:S03]  /*61e50*/  HMMA.16816.F32 R8, R32.reuse, R38, R8 ;  /* 0x000000262008723c */ /* 0x040fe60000001808 */
[----:B------:R-:W-:Y:S04]  /*61e60*/  STL.64 [R1+0x4c98], R46 ;  /* 0x004c982e01007387 */ /* 0x000fe80000100a00 */
[----:B------:R0:W-:Y:S04]  /*61e70*/  STL.64 [R1+0x4c90], R44 ;  /* 0x004c902c01007387 */ /* 0x0001e80000100a00 */
[----:B0-----:R-:W4:Y:S04]  /*61e80*/  LDL.LU R44, [R1+0x900] ;  /* 0x00090000012c7983 */ /* 0x001f280000300800 */
[----:B------:R-:W4:Y:S04]  /*61e90*/  LDL.LU R45, [R1+0x904] ;  /* 0x00090400012d7983 */ /* 0x000f280000300800 */
[----:B------:R-:W4:Y:S04]  /*61ea0*/  LDL.LU R46, [R1+0x908] ;  /* 0x00090800012e7983 */ /* 0x000f280000300800 */
[----:B------:R-:W4:Y:S01]  /*61eb0*/  LDL.LU R47, [R1+0x90c] ;  /* 0x00090c00012f7983 */ /* 0x000f220000300800 */
        /* <DEDUP_REMOVED lines=10> */
[----:B------:R-:W3:Y:S04]  /*61f60*/  LDL.LU.64 R12, [R1+0x4d68] ;  /* 0x004d6800010c7983 */ /* 0x000ee80000300a00 */
[----:B------:R-:W-:Y:S04]  /*61f70*/  STL.64 [R1+0x4c78], R42 ;  /* 0x004c782a01007387 */ /* 0x000fe80000100a00 */
[----:B------:R0:W-:Y:S04]  /*61f80*/  STL.64 [R1+0x4c70], R40 ;  /* 0x004c702801007387 */ /* 0x0001e80000100a00 */
[----:B0-----:R-:W4:Y:S04]  /*61f90*/  LDL.LU R40, [R1+0x910] ;  /* 0x0009100001287983 */ /* 0x001f280000300800 */
[----:B------:R-:W4:Y:S04]  /*61fa0*/  LDL.LU R41, [R1+0x914] ;  /* 0x0009140001297983 */ /* 0x000f280000300800 */
[----:B------:R-:W4:Y:S04]  /*61fb0*/  LDL.LU R42, [R1+0x918] ;  /* 0x00091800012a7983 */ /* 0x000f280000300800 */
[----:B------:R-:W4:Y:S04]  /*61fc0*/  LDL.LU R43, [R1+0x91c] ;  /* 0x00091c00012b7983 */ /* 0x000f280000300800 */
        /* <DEDUP_REMOVED lines=9> */
[----:B------:R-:W3:Y:S01]  /*62060*/  LDL.LU R39, [R1+0x92c] ;  /* 0x00092c0001277983 */ /* 0x000ee20000300800 */
[C---:B----4-:R-:W-:Y:S06]  /*62070*/  HMMA.16816.F32 R40, R32.reuse, R8, R40 ;  /* 0x000000082028723c */ /* 0x050fec0000001828 */
[----:B---3--:R-:W-:-:S15]  /*62080*/  HMMA.16816.F32 R36, R32, R2, R36 ;  /* 0x000000022024723c */ /* 0x008fde0000001824 */
[----:B------:R-:W-:-:S08]  /*62090*/  NOP ;  /* 0x0000000000007918 */ /* 0x000fd00000000000 */
[----:B------:R-:W-:Y:S04]  /*620a0*/  STL.64 [R1+0x960], R36 ;  /* 0x0009602401007387 */ /* 0x000fe80000100a00 */
[----:B------:R2:W-:Y:S02]  /*620b0*/  STL.64 [R1+0x968], R38 ;  /* 0x0009682601007387 */ /* 0x0005e40000100a00 */
[C---:B--2---:R-:W-:Y:S06]  /*620c0*/  HMMA.16816.F32 R36, R32.reuse, R10, R44 ;  /* 0x0000000a2024723c */ /* 0x044fec000000182c */
[----:B------:R-:W-:Y:S04]  /*620d0*/  STL.64 [R1+0x4c88], R10 ;  /* 0x004c880a01007387 */ /* 0x000fe80000100a00 */
[----:B------:R-:W-:Y:S04]  /*620e0*/  STL.64 [R1+0x950], R40 ;  /* 0x0009502801007387 */ /* 0x000fe80000100a00 */
[----:B------:R-:W-:Y:S04]  /*620f0*/  STL.64 [R1+0x958], R42 ;  /* 0x0009582a01007387 */ /* 0x000fe80000100a00 */
[----:B------:R0:W-:Y:S05]  /*62100*/  STL.64 [R1+0x4c80], R8 ;  /* 0x004c800801007387 */ /* 0x0001ea0000100a00 */
[----:B------:R-:W-:Y:S04]  /*62110*/  STL.64 [R1+0x940], R36 ;  /* 0x0009402401007387 */ /* 0x000fe80000100a00 */
[----:B------:R1:W-:Y:S01]  /*62120*/  STL.64 [R1+0x948], R38 ;  /* 0x0009482601007387 */ /* 0x0003e20000100a00 */
[C---:B0-----:R-:W-:Y:S06]  /*62130*/  HMMA.16816.F32 R8, R32.reuse, R14, R52 ;  /* 0x0000000e2008723c */ /* 0x041fec0000001834 */
[----:B-1----:R-:W-:Y:S01]  /*62140*/  HMMA.16816.F32 R36, R32, R12, R48 ;  /* 0x0000000c2024723c */ /* 0x002fe20000001830 */
[----:B------:R-:W-:-:S15]  /*62150*/  STL.64 [R1+0x4ca8], R14 ;  /* 0x004ca80e01007387 */ /* 0x000fde0000100a00 */
[----:B------:R-:W-:-:S07]  /*62160*/  NOP ;  /* 0x0000000000007918 */ /* 0x000fce0000000000 */
[----:B------:R-:W-:Y:S04]  /*62170*/  STL.64 [R1+0x930], R36 ;  /* 0x0009302401007387 */ /* 0x000fe80000100a00 */
[----:B------:R-:W-:Y:S04]  /*62180*/  STL.64 [R1+0x938], R38 ;  /* 0x0009382601007387 */ /* 0x000fe80000100a00 */
[----:B------:R0:W-:Y:S04]  /*62190*/  STL.64 [R1+0x4ca0], R12 ;  /* 0x004ca00c01007387 */ /* 0x0001e80000100a00 */
[----:B------:R-:W-:Y:S04]  /*621a0*/  STL.64 [R1+0x920], R8 ;  /* 0x0009200801007387 */ /* 0x000fe80000100a00 */
[----:B------:R1:W-:Y:S01]  /*621b0*/  STL.64 [R1+0x928], R10 ;  /* 0x0009280a01007387 */ /* 0x0003e20000100a00 */
[C---:B0-----:R-:W-:Y:S06]  /*621c0*/  HMMA.16816.F32 R12, R32.reuse, R16, R56 ;  /* 0x00000010200c723c */ /* 0x041fec0000001838 */
[C---:B-1----:R-:W-:Y:S06]  /*621d0*/  HMMA.16816.F32 R8, R32.reuse, R18, R28 ;  /* 0x000000122008723c */ /* 0x042fec000000181c */
[----:B------:R-:W-:Y:S11]  /*621e0*/  STL.64 [R1+0x4c68], R18 ;  /* 0x004c681201007387 */ /* 0x000ff60000100a00 */
[----:B------:R-:W-:Y:S04]  /*621f0*/  STL.64 [R1+0x910], R12 ;  /* 0x0009100c01007387 */ /* 0x000fe80000100a00 */
[----:B------:R-:W-:Y:S04]  /*62200*/  STL.64 [R1+0x918], R14 ;  /* 0x0009180e01007387 */ /* 0x000fe80000100a00 */
[----:B------:R-:W-:Y:S04]  /*62210*/  STL.64 [R1+0x4c60], R16 ;  /* 0x004c601001007387 */ /* 0x000fe80000100a00 */
        /* <DEDUP_REMOVED lines=10> */
[----:B0-----:R-:W3:Y:S04]  /*622c0*/  LDL.LU R8, [R1+0x860] ;  /* 0x0008600001087983 */ /* 0x001ee80000300800 */
[----:B------:R-:W3:Y:S04]  /*622d0*/  LDL.LU R9, [R1+0x864] ;  /* 0x0008640001097983 */ /* 0x000ee80000300800 */
[----:B-1----:R-:W3:Y:S04]  /*622e0*/  LDL.LU R10, [R1+0x868] ;  /* 0x00086800010a7983 */ /* 0x002ee80000300800 */
[----:B------:R-:W3:Y:S04]  /*622f0*/  LDL.LU R11, [R1+0x86c] ;  /* 0x00086c00010b7983 */ /* 0x000ee80000300800 */
[----:B------:R-:W4:Y:S04]  /*62300*/  LDL.LU R24, [R1+0x8a0] ;  /* 0x0008a00001187983 */ /* 0x000f280000300800 */
[----:B------:R-:W4:Y:S04]  /*62310*/  LDL.LU R25, [R1+0x8a4] ;  /* 0x0008a40001197983 */ /* 0x000f280000300800 */
[----:B------:R-:W4:Y:S04]  /*62320*/  LDL.LU R26, [R1+0x8a8] ;  /* 0x0008a800011a7983 */ /* 0x000f280000300800 */
[----:B------:R-:W4:Y:S04]  /*62330*/  LDL.LU R27, [R1+0x8ac] ;  /* 0x0008ac00011b7983 */ /* 0x000f280000300800 */
[----:B------:R-:W2:Y:S04]  /*62340*/  LDL.LU R28, [R1+0x880] ;  /* 0x00088000011c7983 */ /* 0x000ea80000300800 */
[----:B------:R-:W2:Y:S04]  /*62350*/  LDL.LU R29, [R1+0x884] ;  /* 0x00088400011d7983 */ /* 0x000ea80000300800 */
[----:B------:R-:W2:Y:S04]  /*62360*/  LDL.LU R30, [R1+0x888] ;  /* 0x00088800011e7983 */ /* 0x000ea80000300800 */
[----:B------:R-:W2:Y:S01]  /*62370*/  LDL.LU R31, [R1+0x88c] ;  /* 0x00088c00011f7983 */ /* 0x000ea20000300800 */
[----:B------:R-:W-:-:S03]  /*62380*/  IMAD.MOV.U32 R56, RZ, RZ, R4 ;  /* 0x000000ffff387224 */ /* 0x000fc600078e0004 */
        /* <DEDUP_REMOVED lines=18> */
[----:B------:R-:W3:Y:S04]  /*624b0*/  LDL.64 R44, [R1+0x20] ;  /* 0x00002000012c7983 */ /* 0x000ee80000100a00 */
        /* <DEDUP_REMOVED lines=9> */
[----:B------:R-:W3:Y:S01]  /*62550*/  LDL.64 R58, [R1+0x10] ;  /* 0x00001000013a7983 */ /* 0x000ee20000100a00 */
[----:B----4-:R-:W-:-:S15]  /*62560*/  HMMA.16816.F32 R24, R32, R22, R24 ;  /* 0x000000162018723c */ /* 0x010fde0000001818 */
[----:B------:R-:W-:-:S08]  /*62570*/  NOP ;  /* 0x0000000000007918 */ /* 0x000fd00000000000 */
[----:B------:R-:W-:Y:S04]  /*62580*/  STL.64 [R1+0x8e0], R24 ;  /* 0x0008e01801007387 */ /* 0x000fe80000100a00 */
[----:B------:R0:W-:Y:S04]  /*62590*/  STL.64 [R1+0x8e8], R26 ;  /* 0x0008e81a01007387 */ /* 0x0001e80000100a00 */
[----:B0-----:R-:W2:Y:S04]  /*625a0*/  LDL.LU.64 R26, [R1+0x4d50] ;  /* 0x004d5000011a7983 */ /* 0x001ea80000300a00 */
[----:B------:R-:W3:Y:S04]  /*625b0*/  LDL.LU.64 R24, [R1+0x4d48] ;  /* 0x004d480001187983 */ /* 0x000ee80000300a00 */
[----:B------:R0:W-:Y:S04]  /*625c0*/  STL.64 [R1+0x4c48], R22 ;  /* 0x004c481601007387 */ /* 0x0001e80000100a00 */
[----:B0-----:R-:W4:Y:S04]  /*625d0*/  LDL.LU R22, [R1+0x20e8] ;  /* 0x0020e80001167983 */ /* 0x001f280000300800 */
[----:B------:R-:W4:Y:S04]  /*625e0*/  LDL.LU R23, [R1+0x20f0] ;  /* 0x0020f00001177983 */ /* 0x000f280000300800 */
[----:B------:R0:W-:Y:S04]  /*625f0*/  STL.64 [R1+0x4c40], R20 ;  /* 0x004c401401007387 */ /* 0x0001e80000100a00 */
[----:B0-----:R-:W4:Y:S01]  /*62600*/  LDL.LU R21, [R1+0x20e0] ;  /* 0x0020e00001157983 */ /* 0x001f220000300800 */
[C---:B--2---:R-:W-:Y:S06]  /*62610*/  HMMA.16816.F32 R28, R32.reuse, R26, R28 ;  /* 0x0000001a201c723c */ /* 0x044fec000000181c */
[----:B---3--:R-:W-:-:S15]  /*62620*/  HMMA.16816.F32 R36, R32, R24, R36 ;  /* 0x000000182024723c */ /* 0x008fde0000001824 */
[----:B------:R-:W-:-:S08]  /*62630*/  NOP ;  /* 0x0000000000007918 */ /* 0x000fd00000000000 */
        /* <DEDUP_REMOVED lines=10> */
[----:B0-----:R-:W2:Y:S04]  /*626e0*/  LDL.LU R24, [R1+0x870] ;  /* 0x0008700001187983 */ /* 0x001ea80000300800 */
[----:B------:R-:W2:Y:S04]  /*626f0*/  LDL.LU R25, [R1+0x874] ;  /* 0x0008740001197983 */ /* 0x000ea80000300800 */
[----:B------:R-:W2:Y:S04]  /*62700*/  LDL.LU R26, [R1+0x878] ;  /* 0x00087800011a7983 */ /* 0x000ea80000300800 */
[----:B------:R-:W2:Y:S01]  /*62710*/  LDL.LU R27, [R1+0x87c] ;  /* 0x00087c00011b7983 */ /* 0x000ea20000300800 */
[----:B------:R-:W-:Y:S01]  /*62720*/  HMMA.16816.F32 R8, R32, R44, R8 ;  /* 0x0000002c2008723c */ /* 0x000fe20000001808 */
[----:B----4-:R-:W-:-:S02]  /*62730*/  IMAD R4, R4, 0x100, R21 ;  /* 0x0000010004047824 */ /* 0x010fc400078e0215 */
[----:B------:R-:W-:Y:S02]  /*62740*/  IMAD R5, R5, 0x100, R22 ;  /* 0x0000010005057824 */ /* 0x000fe400078e0216 */
[----:B------:R-:W-:Y:S02]  /*62750*/  IMAD R6, R6, 0x100, R23 ;  /* 0x0000010006067824 */ /* 0x000fe400078e0217 */
[----:B------:R-:W-:Y:S01]  /*62760*/  IMAD R7, R0, 0x100, R7 ;  /* 0x0000010000077824 */ /* 0x000fe200078e0207 */
[----:B------:R-:W-:Y:S02]  /*62770*/  F2FP.F16.E5M2.UNPACK_B R4, R4 ;  /* 0x00000004ff04723e */ /* 0x000fe400020004ff */
[----:B------:R-:W-:Y:S02]  /*62780*/  F2FP.F16.E5M2.UNPACK_B R5, R5 ;  /* 0x00000005ff05723e */ /* 0x000fe400020004ff */
[----:B------:R-:W-:Y:S02]  /*62790*/  F2FP.F16.E5M2.UNPACK_B R6, R6 ;  /* 0x00000006ff06723e */ /* 0x000fe400020004ff */
[----:B------:R-:W-:Y:S01]  /*627a0*/  F2FP.F16.E5M2.UNPACK_B R7, R7 ;  /* 0x00000007ff07723e */ /* 0x000fe200020004ff */
[----:B------:R-:W-:Y:S01]  /*627b0*/  IMAD.MOV.U32 R0, RZ, RZ, R47 ;  /* 0x000000ffff007224 */ /* 0x000fe200078e002f */
[C---:B---3--:R-:W-:Y:S06]  /*627c0*/  HMMA.16816.F32 R12, R32.reuse, R36, R12 ;  /* 0x00000024200c723c */ /* 0x048fec000000180c */
[C---:B--2---:R-:W-:Y:S06]  /*627d0*/  HMMA.16816.F32 R16, R32.reuse, R30, R16 ;  /* 0x0000001e2010723c */ /* 0x044fec0000001810 */
[----:B------:R-:W-:-:S15]  /*627e0*/  HMMA.16816.F32 R24, R32, R28, R24 ;  /* 0x0000001c2018723c */ /* 0x000fde0000001818 */
[----:B------:R-:W-:-:S08]  /*627f0*/  NOP ;  /* 0x0000000000007918 */ /* 0x000fd00000000000 */
        /* <DEDUP_REMOVED lines=13> */
[----:B------:R-:W-:-:S02]  /*628d0*/  IMAD.MOV.U32 R17, RZ, RZ, R44 ;  /* 0x000000ffff117224 */ /* 0x000fc400078e002c */
[----:B------:R-:W-:-:S03]  /*628e0*/  IMAD.MOV.U32 R16, RZ, RZ, R45 ;  /* 0x000000ffff107224 */ /* 0x000fc600078e002d */
[C---:B------:R-:W-:Y:S02]  /*628f0*/  HMMA.16816.F32 R12, R4.reuse, R56, R48 ;  /* 0x00000038040c723c */ /* 0x040fe40000001830 */
[----:B------:R-:W-:Y:S04]  /*62900*/  STL.64 [R1+0x4ce0], R16 ;  /* 0x004ce01001007387 */ /* 0x000fe80000100a00 */
[----:B------:R-:W-:Y:S11]  /*62910*/  STL [R1+0x4c28], R0 ;  /* 0x004c280001007387 */ /* 0x000ff60000100800 */
[----:B------:R-:W-:Y:S04]  /*62920*/  STL.64 [R1+0x890], R8 ;  /* 0x0008900801007387 */ /* 0x000fe80000100a00 */
[----:B------:R0:W-:Y:S02]  /*62930*/  STL.64 [R1+0x898], R10 ;  /* 0x0008980a01007387 */ /* 0x0001e40000100a00 */
[----:B0-----:R-:W-:Y:S02]  /*62940*/  HMMA.16816.F32 R8, R4, R58, R52 ;  /* 0x0000003a0408723c */ /* 0x001fe40000001834 */
[----:B------:R-:W-:Y:S04]  /*62950*/  STL.64 [R1+0x880], R12 ;  /* 0x0008800c01007387 */ /* 0x000fe80000100a00 */
[----:B------:R-:W-:Y:S04]  /*62960*/  STL.64 [R1+0x888], R14 ;  /* 0x0008880e01007387 */ /* 0x000fe80000100a00 */
[----:B------:R-:W2:-:S13]  /*62970*/  LDL.LU R24, [R1+0x720] ;  /* 0x0007200001187983 */ /* 0x000e9a0000300800 */
        /* <DEDUP_REMOVED lines=17> */
[----:B------:R-:W-:-:S03]  /*62a90*/  IMAD.MOV.U32 R0, RZ, RZ, R59 ;  /* 0x000000ffff007224 */ /* 0x000fc600078e003b */
[----:B---3--:R-:W-:Y:S04]  /*62aa0*/  STL.64 [R1+0x4d20], R30 ;  /* 0x004d201e01007387 */ /* 0x008fe80000100a00 */
[----:B--2---:R2:W-:Y:S04]  /*62ab0*/  STL.64 [R1+0x4d18], R28 ;  /* 0x004d181c01007387 */ /* 0x0045e80000100a00 */
        /* <DEDUP_REMOVED lines=8> */
[----:B0-----:R-:W3:Y:S04]  /*62b40*/  LDL R26, [R1] ;  /* 0x00000000011a7983 */ /* 0x001ee80000100800 */
[----:B------:R-:W3:Y:S04]  /*62b50*/  LDL R27, [R1+0x4] ;  /* 0x00000400011b7983 */ /* 0x000ee80000100800 */
[----:B-1----:R-:W3:Y:S04]  /*62b60*/  LDL.LU R32, [R1+0x810] ;  /* 0x0008100001207983 */ /* 0x002ee80000300800 */
[----:B------:R-:W3:Y:S04]  /*62b70*/  LDL.LU R33, [R1+0x814] ;  /* 0x0008140001217983 */ /* 0x000ee80000300800 */
[----:B------:R-:W3:Y:S04]  /*62b80*/  LDL.LU R34, [R1+0x818] ;  /* 0x0008180001227983 */ /* 0x000ee80000300800 */
[----:B------:R-:W3:Y:S04]  /*62b90*/  LDL.LU R35, [R1+0x81c] ;  /* 0x00081c0001237983 */ /* 0x000ee80000300800 */
[----:B------:R-:W4:Y:S04]  /*62ba0*/  LDL R24, [R1+0x8] ;  /* 0x0000080001187983 */ /* 0x000f280000100800 */
[----:B------:R-:W4:Y:S04]  /*62bb0*/  LDL R25, [R1+0xc] ;  /* 0x00000c0001197983 */ /* 0x000f280000100800 */
[----:B--2---:R-:W4:Y:S04]  /*62bc0*/  LDL.LU R28, [R1+0x820] ;  /* 0x00082000011c7983 */ /* 0x004f280000300800 */
[----:B------:R-:W4:Y:S04]  /*62bd0*/  LDL.LU R29, [R1+0x824] ;  /* 0x00082400011d7983 */ /* 0x000f280000300800 */
        /* <DEDUP_REMOVED lines=34> */
[C---:B----4-:R-:W-:Y:S06]  /*62e00*/  HMMA.16816.F32 R28, R4.reuse, R24, R28 ;  /* 0x00000018041c723c */ /* 0x050fec000000181c */
[C---:B---3--:R-:W-:Y:S06]  /*62e10*/  HMMA.16816.F32 R24, R4.reuse, R26, R32 ;  /* 0x0000001a0418723c */ /* 0x048fec0000001820 */
[C---:B--2---:R-:W-:Y:S11]  /*62e20*/  HMMA.16816.F32 R56, R4.reuse, R60, R56 ;  /* 0x0000003c0438723c */ /* 0x044ff60000001838 */
[----:B------:R-:W-:Y:S04]  /*62e30*/  STL.64 [R1+0x860], R28 ;  /* 0x0008601c01007387 */ /* 0x000fe80000100a00 */
[----:B------:R0:W-:Y:S04]  /*62e40*/  STL.64 [R1+0x868], R30 ;  /* 0x0008681e01007387 */ /* 0x0001e80000100a00 */
[----:B0-----:R-:W2:Y:S04]  /*62e50*/  LDL.LU.64 R30, [R1+0x4d20] ;  /* 0x004d2000011e7983 */ /* 0x001ea80000300a00 */
[----:B------:R-:W2:Y:S04]  /*62e60*/  LDL.LU.64 R28, [R1+0x4d18] ;  /* 0x004d1800011c7983 */ /* 0x000ea80000300a00 */
[----:B------:R-:W3:Y:S04]  /*62e70*/  LDL.LU.64 R34, [R1+0x4d10] ;  /* 0x004d100001227983 */ /* 0x000ee80000300a00 */
[----:B------:R-:W3:Y:S04]  /*62e80*/  LDL.LU.64 R32, [R1+0x4d08] ;  /* 0x004d080001207983 */ /* 0x000ee80000300a00 */
[----:B------:R-:W-:Y:S04]  /*62e90*/  STL.64 [R1+0x850], R24 ;  /* 0x0008501801007387 */ /* 0x000fe80000100a00 */
[----:B------:R0:W-:Y:S04]  /*62ea0*/  STL.64 [R1+0x858], R26 ;  /* 0x0008581a01007387 */ /* 0x0001e80000100a00 */
[----:B0-----:R-:W4:Y:S04]  /*62eb0*/  LDL.LU.64 R26, [R1+0x4d00] ;  /* 0x004d0000011a7983 */ /* 0x001f280000300a00 */
[----:B------:R-:W4:Y:S04]  /*62ec0*/  LDL.LU.64 R24, [R1+0x4cf8] ;  /* 0x004cf80001187983 */ /* 0x000f280000300a00 */
[----:B------:R-:W-:Y:S04]  /*62ed0*/  STL.64 [R1+0x840], R56 ;  /* 0x0008403801007387 */ /* 0x000fe80000100a00 */
[----:B------:R0:W-:Y:S04]  /*62ee0*/  STL.64 [R1+0x848], R58 ;  /* 0x0008483a01007387 */ /* 0x0001e80000100a00 */
[----:B0-----:R-:W2:Y:S04]  /*62ef0*/  LDL.LU.64 R58, [R1+0x4cf0] ;  /* 0x004cf000013a7983 */ /* 0x001ea80000300a00 */
[----:B------:R-:W3:Y:S04]  /*62f00*/  LDL.LU.64 R56, [R1+0x4ce8] ;  /* 0x004ce80001387983 */ /* 0x000ee80000300a00 */
[----:B------:R-:W-:Y:S01]  /*62f10*/  STL.64 [R1+0x4bb0], R60 ;  /* 0x004bb03c01007387 */ /* 0x000fe20000100a00 */
[C---:B--2---:R-:W-:Y:S06]  /*62f20*/  HMMA.16816.F32 R16, R4.reuse, R58, R16 ;  /* 0x0000003a0410723c */ /* 0x044fec0000001810 */
[----:B---3--:R-:W-:-:S15]  /*62f30*/  HMMA.16816.F32 R52, R4, R56, R52 ;  /* 0x000000380434723c */ /* 0x008fde0000001834 */
[----:B------:R-:W-:-:S02]  /*62f40*/  NOP ;  /* 0x0000000000007918 */ /* 0x000fc40000000000 */
[----:B------:R0:W-:Y:S04]  /*62f50*/  STL.64 [R1+0x830], R16 ;  /* 0x0008301001007387 */ /* 0x0001e80000100a00 */
[----:B------:R-:W-:Y:S04]  /*62f60*/  STL.64 [R1+0x838], R18 ;  /* 0x0008381201007387 */ /* 0x000fe80000100a00 */
[----:B0-----:R-:W2:Y:S04]  /*62f70*/  LDL.LU.64 R16, [R1+0x4ce0] ;  /* 0x004ce00001107983 */ /* 0x001ea80000300a00 */
        /* <DEDUP_REMOVED lines=56> */
[----:B------:R2:W-:Y:S01]  /*63300*/  STL.64 [R1+0x4b40], R44 ;  /* 0x004b402c01007387 */ /* 0x0005e20000100a00 */
[----:B------:R-:W-:Y:S01]  /*63310*/  HMMA.16816.F32 R32, R4, R2, R32 ;  /* 0x000000020420723c */ /* 0x000fe20000001820 */
[----:B------:R-:W-:-:S02]  /*63320*/  IMAD.MOV.U32 R61, RZ, RZ, R16 ;  /* 0x000000ffff3d7224 */ /* 0x000fc400078e0010 */
[----:B------:R-:W-:-:S03]  /*63330*/  IMAD.MOV.U32 R60, RZ, RZ, R17 ;  /* 0x000000ffff3c7224 */ /* 0x000fc600078e0011 */
[C---:B---3--:R-:W-:Y:S06]  /*63340*/  HMMA.16816.F32 R48, R4.reuse, R42, R48 ;  /* 0x0000002a0430723c */ /* 0x048fec0000001830 */
[----:B------:R-:W-:Y:S01]  /*63350*/  STL.64 [R1+0x4b58], R42 ;  /* 0x004b582a01007387 */ /* 0x000fe20000100a00 */
[C---:B--2---:R-:W-:Y:S06]  /*63360*/  HMMA.16816.F32 R44, R4.reuse, R40, R52 ;  /* 0x00000028042c723c */ /* 0x044fec0000001834 */
[C---:B----4-:R-:W-:Y:S10]  /*63370*/  HMMA.16816.F32 R28, R4.reuse, R8, R28 ;  /* 0x00000008041c723c */ /* 0x050ff4000000181c */
[----:B------:R-:W-:Y:S04]  /*63380*/  STL.64 [R1+0x7b0], R48 ;  /* 0x0007b03001007387 */ /* 0x000fe80000100a00 */
[----:B------:R-:W-:Y:S04]  /*63390*/  STL.64 [R1+0x7b8], R50 ;  /* 0x0007b83201007387 */ /* 0x000fe80000100a00 */
[----:B------:R0:W-:Y:S02]  /*633a0*/  STL.64 [R1+0x4b50], R40 ;  /* 0x004b502801007387 */ /* 0x0001e40000100a00 */
[C---:B0-----:R-:W-:Y:S02]  /*633b0*/  HMMA.16816.F32 R40, R4.reuse, R38, R56 ;  /* 0x000000260428723c */ /* 0x041fe40000001838 */
[----:B------:R-:W-:Y:S04]  /*633c0*/  STL.64 [R1+0x7a0], R44 ;  /* 0x0007a02c01007387 */ /* 0x000fe80000100a00 */
[----:B------:R-:W-:Y:S01]  /*633d0*/  STL.64 [R1+0x7a8], R46 ;  /* 0x0007a82e01007387 */ /* 0x000fe20000100a00 */
[----:B------:R-:W-:-:S15]  /*633e0*/  HMMA.16816.F32 R24, R4, R10, R24 ;  /* 0x0000000a0418723c */ /* 0x000fde0000001818 */
        /* <DEDUP_REMOVED lines=10> */
[----:B------:R-:W-:Y:S04]  /*63490*/  STL.64 [R1+0x760], R24 ;  /* 0x0007601801007387 */ /* 0x000fe80000100a00 */
[----:B------:R-:W-:-:S15]  /*634a0*/  STL.64 [R1+0x768], R26 ;  /* 0x0007681a01007387 */ /* 0x000fde0000100a00 */
[----:B------:R-:W-:-:S02]  /*634b0*/  NOP ;  /* 0x0000000000007918 */ /* 0x000fc40000000000 */
[----:B------:R0:W-:Y:S04]  /*634c0*/  STL.64 [R1+0x750], R8 ;  /* 0x0007500801007387 */ /* 0x0001e80000100a00 */
[----:B------:R1:W-:Y:S04]  /*634d0*/  STL.64 [R1+0x758], R10 ;  /* 0x0007580a01007387 */ /* 0x0003e80000100a00 */
[----:B------:R-:W2:Y:S04]  /*634e0*/  LDL.LU R40, [R1+0x690] ;  /* 0x0006900001287983 */ /* 0x000ea80000300800 */
        /* <DEDUP_REMOVED lines=68> */
[----:B0-----:R-:W4:Y:S04]  /*63930*/  LDL.LU R16, [R1+0x6c0] ;  /* 0x0006c00001107983 */ /* 0x001f280000300800 */
[----:B------:R-:W4:Y:S04]  /*63940*/  LDL.LU R17, [R1+0x6c4] ;  /* 0x0006c40001117983 */ /* 0x000f280000300800 */
[----:B------:R-:W4:Y:S04]  /*63950*/  LDL.LU R18, [R1+0x6c8] ;  /* 0x0006c80001127983 */ /* 0x000f280000300800 */
[----:B------:R-:W4:Y:S01]  /*63960*/  LDL.LU R19, [R1+0x6cc] ;  /* 0x0006cc0001137983 */ /* 0x000f220000300800 */
[----:B--2---:R-:W-:-:S15]  /*63970*/  HMMA.16816.F32 R24, R4, R20, R24 ;  /* 0x000000140418723c */ /* 0x004fde0000001818 */
[----:B------:R-:W-:-:S08]  /*63980*/  NOP ;  /* 0x0000000000007918 */ /* 0x000fd00000000000 */
[----:B------:R-:W-:Y:S04]  /*63990*/  STL.64 [R1+0x710], R24 ;  /* 0x0007101801007387 */ /* 0x000fe80000100a00 */
[----:B------:R0:W-:Y:S04]  /*639a0*/  STL.64 [R1+0x718], R26 ;  /* 0x0007181a01007387 */ /* 0x0001e80000100a00 */
[----:B0-----:R-:W2:Y:S04]  /*639b0*/  LDL.LU.64 R26, [R1+0x4c38] ;  /* 0x004c3800011a7983 */ /* 0x001ea80000300a00 */
[----:B------:R-:W3:Y:S01]  /*639c0*/  LDL.LU.64 R24, [R1+0x4c30] ;  /* 0x004c300001187983 */ /* 0x000ee20000300a00 */
[----:B----4-:R-:W-:Y:S06]  /*639d0*/  HMMA.16816.F32 R16, R4, R22, R16 ;  /* 0x000000160410723c */ /* 0x010fec0000001810 */
[----:B------:R-:W-:Y:S04]  /*639e0*/  STL.64 [R1+0x4b08], R22 ;  /* 0x004b081601007387 */ /* 0x000fe80000100a00 */
[----:B------:R-:W-:-:S13]  /*639f0*/  STL.64 [R1+0x4b00], R20 ;  /* 0x004b001401007387 */ /* 0x000fda0000100a00 */
[----:B------:R-:W-:Y:S04]  /*63a00*/  STL.64 [R1+0x700], R16 ;  /* 0x0007001001007387 */ /* 0x000fe80000100a00 */
[----:B------:R-:W-:Y:S01]  /*63a10*/  STL.64 [R1+0x708], R18 ;  /* 0x0007081201007387 */ /* 0x000fe20000100a00 */
[C---:B--2---:R-:W-:Y:S06]  /*63a20*/  HMMA.16816.F32 R8, R4.reuse, R26, R8 ;  /* 0x0000001a0408723c */ /* 0x044fec0000001808 */
[----:B---3--:R-:W-:Y:S01]  /*63a30*/  HMMA.16816.F32 R12, R4, R24, R12 ;  /* 0x00000018040c723c */ /* 0x008fe2000000180c */
[----:B------:R-:W-:-:S15]  /*63a40*/  STL.64 [R1+0x4b18], R26 ;  /* 0x004b181a01007387 */ /* 0x000fde0000100a00 */
[----:B------:R-:W-:-:S07]  /*63a50*/  NOP ;  /* 0x0000000000007918 */ /* 0x000fce0000000000 */
[----:B------:R-:W-:Y:S04]  /*63a60*/  STL.64 [R1+0x6f0], R12 ;  /* 0x0006f00c01007387 */ /* 0x000fe80000100a00 */
[----:B------:R-:W-:Y:S04]  /*63a70*/  STL.64 [R1+0x6f8], R14 ;  /* 0x0006f80e01007387 */ /* 0x000fe80000100a00 */
[----:B------:R-:W-:Y:S04]  /*63a80*/  STL.64 [R1+0x4b10], R24 ;  /* 0x004b101801007387 */ /* 0x000fe80000100a00 */
        /* <DEDUP_REMOVED lines=11> */
[C---:B0-----:R-:W-:Y:S06]  /*63b40*/  HMMA.16816.F32 R8, R4.reuse, R36, R52 ;  /* 0x000000240408723c */ /* 0x041fec0000001834 */
[----:B------:R-:W-:Y:S01]  /*63b50*/  HMMA.16816.F32 R4, R4, R60, R56 ;  /* 0x0000003c0404723c */ /* 0x000fe20000001838 */
[----:B------:R-:W-:Y:S04]  /*63b60*/  STL.64 [R1+0x4bc0], R38 ;  /* 0x004bc02601007387 */ /* 0x000fe80000100a00 */
[----:B------:R-:W-:-:S12]  /*63b70*/  STL.64 [R1+0x4bb8], R36 ;  /* 0x004bb82401007387 */ /* 0x000fd80000100a00 */
[----:B------:R-:W-:Y:S04]  /*63b80*/  STL.64 [R1+0x1060], R8 ;  /* 0x0010600801007387 */ /* 0x000fe80000100a00 */
[----:B------:R-:W-:Y:S04]  /*63b90*/  STL.64 [R1+0x1068], R10 ;  /* 0x0010680a01007387 */ /* 0x000fe80000100a00 */
[----:B------:R-:W2:Y:S04]  /*63ba0*/  LDL.LU R20, [R1+0x550] ;  /* 0x0005500001147983 */ /* 0x000ea80000300800 */
[----:B------:R0:W-:Y:S04]  /*63bb0*/  STL.64 [R1+0x6c0], R4 ;  /* 0x0006c00401007387 */ /* 0x0001e80000100a00 */
[----:B------:R1:W-:Y:S04]  /*63bc0*/  STL.64 [R1+0x6c8], R6 ;  /* 0x0006c80601007387 */ /* 0x0003e80000100a00 */
[----:B------:R-:W2:Y:S04]  /*63bd0*/  LDL.LU R21, [R1+0x554] ;  /* 0x0005540001157983 */ /* 0x000ea80000300800 */
[----:B------:R-:W3:Y:S04]  /*63be0*/  LDL.LU R22, [R1+0x558] ;  /* 0x0005580001167983 */ /* 0x000ee80000300800 */
[----:B------:R-:W3:Y:S04]  /*63bf0*/  LDL.LU R23, [R1+0x55c] ;  /* 0x00055c0001177983 */ /* 0x000ee80000300800 */
[----:B---3--:R-:W-:Y:S04]  /*63c00*/  STL.64 [R1+0x4bd0], R22 ;  /* 0x004bd01601007387 */ /* 0x008fe80000100a00 */
[----:B--2---:R2:W-:Y:S04]  /*63c10*/  STL.64 [R1+0x4bc8], R20 ;  /* 0x004bc81401007387 */ /* 0x0045e80000100a00 */
[----:B------:R-:W3:Y:S04]  /*63c20*/  LDL.LU R24, [R1+0x560] ;  /* 0x0005600001187983 */ /* 0x000ee80000300800 */
[----:B------:R-:W3:Y:S04]  /*63c30*/  LDL.LU R25, [R1+0x564] ;  /* 0x0005640001197983 */ /* 0x000ee80000300800 */
[----:B------:R-:W4:Y:S04]  /*63c40*/  LDL.LU R26, [R1+0x568] ;  /* 0x00056800011a7983 */ /* 0x000f280000300800 */
[----:B------:R-:W4:Y:S04]  /*63c50*/  LDL.LU R27, [R1+0x56c] ;  /* 0x00056c00011b7983 */ /* 0x000f280000300800 */
[----:B----4-:R-:W-:Y:S04]  /*63c60*/  STL.64 [R1+0x4be0], R26 ;  /* 0x004be01a01007387 */ /* 0x010fe80000100a00 */
[----:B---3--:R3:W-:Y:S04]  /*63c70*/  STL.64 [R1+0x4bd8], R24 ;  /* 0x004bd81801007387 */ /* 0x0087e80000100a00 */
[----:B0-----:R-:W4:Y:S04]  /*63c80*/  LDL.LU R4, [R1+0x580] ;  /* 0x0005800001047983 */ /* 0x001f280000300800 */
[----:B------:R-:W4:Y:S04]  /*63c90*/  LDL.LU R5, [R1+0x584] ;  /* 0x0005840001057983 */ /* 0x000f280000300800 */
[----:B-1----:R-:W2:Y:S04]  /*63ca0*/  LDL.LU R6, [R1+0x588] ;  /* 0x0005880001067983 */ /* 0x002ea80000300800 */
[----:B------:R-:W2:Y:S04]  /*63cb0*/  LDL.LU R7, [R1+0x58c] ;  /* 0x00058c0001077983 */ /* 0x000ea80000300800 */
[----:B--2---:R-:W-:Y:S04]  /*63cc0*/  STL.64 [R1+0x4bf0], R6 ;  /* 0x004bf00601007387 */ /* 0x004fe80000100a00 */
[----:B----4-:R0:W-:Y:S04]  /*63cd0*/  STL.64 [R1+0x4be8], R4 ;  /* 0x004be80401007387 */ /* 0x0101e80000100a00 */
[----:B------:R-:W2:Y:S04]  /*63ce0*/  LDL.LU R52, [R1+0x600] ;  /* 0x0006000001347983 */ /* 0x000ea80000300800 */
[----:B------:R-:W2:Y:S04]  /*63cf0*/  LDL.LU R53, [R1+0x604] ;  /* 0x0006040001357983 */ /* 0x000ea80000300800 */
[----:B------:R-:W4:Y:S04]  /*63d00*/  LDL.LU R54, [R1+0x608] ;  /* 0x0006080001367983 */ /* 0x000f280000300800 */
[----:B------:R-:W4:Y:S04]  /*63d10*/  LDL.LU R55, [R1+0x60c] ;  /* 0x00060c0001377983 */ /* 0x000f280000300800 */
[----:B----4-:R1:W-:Y:S04]  /*63d20*/  STL.64 [R1+0x4c00], R54 ;  /* 0x004c003601007387 */ /* 0x0103e80000100a00 */
[----:B--2---:R2:W-:Y:S04]  /*63d30*/  STL.64 [R1+0x4bf8], R52 ;  /* 0x004bf83401007387 */ /* 0x0045e80000100a00 */
[----:B------:R-:W4:Y:S04]  /*63d40*/  LDL.LU R12, [R1+0x610] ;  /* 0x00061000010c7983 */ /* 0x000f280000300800 */
[----:B------:R-:W4:Y:S04]  /*63d50*/  LDL.LU R13, [R1+0x614] ;  /* 0x00061400010d7983 */ /* 0x000f280000300800 */
[----:B------:R-:W3:Y:S04]  /*63d60*/  LDL.LU R14, [R1+0x618] ;  /* 0x00061800010e7983 */ /* 0x000ee80000300800 */
[----:B------:R-:W3:Y:S04]  /*63d70*/  LDL.LU R15, [R1+0x61c] ;  /* 0x00061c00010f7983 */ /* 0x000ee80000300800 */
[----:B---3--:R-:W-:Y:S04]  /*63d80*/  STL.64 [R1+0x4c10], R14 ;  /* 0x004c100e01007387 */ /* 0x008fe80000100a00 */
[----:B----4-:R-:W-:Y:S04]  /*63d90*/  STL.64 [R1+0x4c08], R12 ;  /* 0x004c080c01007387 */ /* 0x010fe80000100a00 */
[----:B------:R-:W3:Y:S04]  /*63da0*/  LDL.LU R36, [R1+0x630] ;  /* 0x0006300001247983 */ /* 0x000ee80000300800 */
[----:B------:R-:W3:Y:S04]  /*63db0*/  LDL.LU R37, [R1+0x634] ;  /* 0x0006340001257983 */ /* 0x000ee80000300800 */
[----:B------:R-:W4:Y:S04]  /*63dc0*/  LDL.LU R38, [R1+0x638] ;  /* 0x0006380001267983 */ /* 0x000f280000300800 */
[----:B------:R-:W4:Y:S01]  /*63dd0*/  LDL.LU R39, [R1+0x63c] ;  /* 0x00063c0001277983 */ /* 0x000f220000300800 */
[----:B------:R-:W-:-:S03]  /*63de0*/  IMAD.MOV.U32 R21, RZ, RZ, R0 ;  /* 0x000000ffff157224 */ /* 0x000fc600078e0000 */
[----:B----4-:R-:W-:Y:S04]  /*63df0*/  STL.64 [R1+0x4c20], R38 ;  /* 0x004c202601007387 */ /* 0x010fe80000100a00 */
[----:B---3--:R3:W-:Y:S04]  /*63e00*/  STL.64 [R1+0x4c18], R36 ;  /* 0x004c182401007387 */ /* 0x0087e80000100a00 */
[----:B------:R-:W4:Y:S04]  /*63e10*/  LDL R22, [R1+0x8] ;  /* 0x0000080001167983 */ /* 0x000f280000100800 */
[----:B------:R-:W4:Y:S04]  /*63e20*/  LDL R23, [R1+0xc] ;  /* 0x00000c0001177983 */ /* 0x000f280000100800 */
[----:B------:R-:W4:Y:S04]  /*63e30*/  LDL.LU R24, [R1+0x640] ;  /* 0x0006400001187983 */ /* 0x000f280000300800 */
[----:B------:R-:W4:Y:S04]  /*63e40*/  LDL.LU R25, [R1+0x644] ;  /* 0x0006440001197983 */ /* 0x000f280000300800 */
[----:B------:R-:W4:Y:S04]  /*63e50*/  LDL.LU R26, [R1+0x648] ;  /* 0x00064800011a7983 */ /* 0x000f280000300800 */
[----:B------:R-:W4:Y:S04]  /*63e60*/  LDL.LU R27, [R1+0x64c] ;  /* 0x00064c00011b7983 */ /* 0x000f280000300800 */
[----:B------:R-:W4:Y:S04]  /*63e70*/  LDL R20, [R1+0x10] ;  /* 0x0000100001147983 */ /* 0x000f280000100800 */
[----:B------:R-:W4:Y:S04]  /*63e80*/  LDL.LU R0, [R1+0x4c28] ;  /* 0x004c280001007983 */ /* 0x000f280000300800 */
[----:B0-----:R-:W4:Y:S04]  /*63e90*/  LDL.LU R4, [R1+0x650] ;  /* 0x0006500001047983 */ /* 0x001f280000300800 */
[----:B------:R-:W4:Y:S04]  /*63ea0*/  LDL.LU R5, [R1+0x654] ;  /* 0x0006540001057983 */ /* 0x000f280000300800 */
[----:B------:R-:W4:Y:S04]  /*63eb0*/  LDL.LU R6, [R1+0x658] ;  /* 0x0006580001067983 */ /* 0x000f280000300800 */
[----:B------:R-:W4:Y:S04]  /*63ec0*/  LDL.LU R7, [R1+0x65c] ;  /* 0x00065c0001077983 */ /* 0x000f280000300800 */
[----:B-1----:R-:W4:Y:S04]  /*63ed0*/  LDL R54, [R1+0x18] ;  /* 0x0000180001367983 */ /* 0x002f280000100800 */
[----:B------:R-:W4:Y:S04]  /*63ee0*/  LDL R55, [R1+0x1c] ;  /* 0x00001c0001377983 */ /* 0x000f280000100800 */
[----:B--2---:R-:W2:Y:S04]  /*63ef0*/  LDL R52, [R1+0x30] ;  /* 0x0000300001347983 */ /* 0x004ea80000100800 */
[----:B---3--:R-:W2:Y:S04]  /*63f00*/  LDL.LU R36, [R1+0x670] ;  /* 0x0006700001247983 */ /* 0x008ea80000300800 */
[----:B------:R-:W2:Y:S04]  /*63f10*/  LDL.LU R37, [R1+0x674] ;  /* 0x0006740001257983 */ /* 0x000ea80000300800 */
[----:B------:R-:W2:Y:S04]  /*63f20*/  LDL.LU R38, [R1+0x678] ;  /* 0x0006780001267983 */ /* 0x000ea80000300800 */
[----:B------:R-:W2:Y:S01]  /*63f30*/  LDL.LU R39, [R1+0x67c] ;  /* 0x00067c0001277983 */ /* 0x000ea20000300800 */
[----:B------:R-:W-:-:S02]  /*63f40*/  IMAD R32, R32, 0x100, R44 ;  /* 0x0000010020207824 */ /* 0x000fc400078e022c */
[----:B------:R-:W-:Y:S01]  /*63f50*/  IMAD R33, R33, 0x100, R45 ;  /* 0x0000010021217824 */ /* 0x000fe200078e022d */
[----:B------:R-:W3:Y:S01]  /*63f60*/  LDL.LU R12, [R1+0x660] ;  /* 0x00066000010c7983 */ /* 0x000ee20000300800 */
[----:B------:R-:W-:Y:S02]  /*63f70*/  IMAD R34, R34, 0x100, R46 ;  /* 0x0000010022227824 */ /* 0x000fe400078e022e */
[----:B------:R-:W-:Y:S01]  /*63f80*/  IMAD R35, R35, 0x100, R47 ;  /* 0x0000010023237824 */ /* 0x000fe200078e022f */
[----:B------:R-:W3:Y:S01]  /*63f90*/  LDL.LU R13, [R1+0x664] ;  /* 0x00066400010d7983 */ /* 0x000ee20000300800 */
[----:B------:R-:W-:Y:S02]  /*63fa0*/  F2FP.F16.E5M2.UNPACK_B R32, R32 ;  /* 0x00000020ff20723e */ /* 0x000fe400020004ff */
[----:B------:R-:W-:Y:S01]  /*63fb0*/  F2FP.F16.E5M2.UNPACK_B R33, R33 ;  /* 0x00000021ff21723e */ /* 0x000fe200020004ff */
[----:B------:R-:W3:Y:S01]  /*63fc0*/  LDL.LU R14, [R1+0x668] ;  /* 0x00066800010e7983 */ /* 0x000ee20000300800 */
[----:B------:R-:W-:-:S02]  /*63fd0*/  F2FP.F16.E5M2.UNPACK_B R34, R34 ;  /* 0x00000022ff22723e */ /* 0x000fc400020004ff */
[----:B------:R-:W-:Y:S01]  /*63fe0*/  F2FP.F16.E5M2.UNPACK_B R35, R35 ;  /* 0x00000023ff23723e */ /* 0x000fe200020004ff */
[----:B------:R-:W3:Y:S04]  /*63ff0*/  LDL.LU R15, [R1+0x66c] ;  /* 0x00066c00010f7983 */ /* 0x000ee80000300800 */
[----:B------:R-:W3:Y:S04]  /*64000*/  LDL.64 R60, [R1] ;  /* 0x00000000013c7983 */ /* 0x000ee80000100a00 */
        /* <DEDUP_REMOVED lines=28> */
[----:B----4-:R-:W-:-:S07]  /*641d0*/  IMAD.MOV.U32 R53, RZ, RZ, R0 ;  /* 0x000000ffff357224 */ /* 0x010fce00078e0000 */
[----:B--2---:R-:W-:-:S15]  /*641e0*/  HMMA.16816.F32 R36, R32, R52, R36 ;  /* 0x000000342024723c */ /* 0x004fde0000001824 */
[----:B------:R-:W-:-:S08]  /*641f0*/  NOP ;  /* 0x0000000000007918 */ /* 0x000fd00000000000 */
[----:B------:R-:W-:Y:S04]  /*64200*/  STL.64 [R1+0x6b0], R36 ;  /* 0x0006b02401007387 */ /* 0x000fe80000100a00 */
[----:B------:R0:W-:Y:S04]  /*64210*/  STL.64 [R1+0x6b8], R38 ;  /* 0x0006b82601007387 */ /* 0x0001e80000100a00 */
[----:B0-----:R-:W2:Y:S04]  /*64220*/  LDL.LU.64 R38, [R1+0x4c20] ;  /* 0x004c200001267983 */ /* 0x001ea80000300a00 */
[----:B------:R-:W2:Y:S01]  /*64230*/  LDL.LU.64 R36, [R1+0x4c18] ;  /* 0x004c180001247983 */ /* 0x000ea20000300a00 */
[C---:B---3--:R-:W-:Y:S03]  /*64240*/  HMMA.16816.F32 R52, R32.reuse, R54, R12 ;  /* 0x000000362034723c */ /* 0x048fe6000000180c */
[----:B------:R-:W3:Y:S03]  /*64250*/  LDL.LU.64 R14, [R1+0x4c10] ;  /* 0x004c1000010e7983 */ /* 0x000ee60000300a00 */
[C---:B------:R-:W-:Y:S01]  /*64260*/  HMMA.16816.F32 R4, R32.reuse, R20, R4 ;  /* 0x000000142004723c */ /* 0x040fe20000001804 */
[----:B------:R-:W3:Y:S05]  /*64270*/  LDL.LU.64 R12, [R1+0x4c08] ;  /* 0x004c0800010c7983 */ /* 0x000eea0000300a00 */
[----:B------:R-:W-:Y:S11]  /*64280*/  HMMA.16816.F32 R20, R32, R22, R24 ;  /* 0x000000162014723c */ /* 0x000ff60000001818 */
[----:B------:R-:W-:Y:S04]  /*64290*/  STL.64 [R1+0x6a0], R52 ;  /* 0x0006a03401007387 */ /* 0x000fe80000100a00 */
[----:B------:R0:W-:Y:S04]  /*642a0*/  STL.64 [R1+0x6a8], R54 ;  /* 0x0006a83601007387 */ /* 0x0001e80000100a00 */
[----:B0-----:R-:W4:Y:S04]  /*642b0*/  LDL.LU.64 R54, [R1+0x4c00] ;  /* 0x004c000001367983 */ /* 0x001f280000300a00 */
[----:B------:R-:W4:Y:S04]  /*642c0*/  LDL.LU.64 R52, [R1+0x4bf8] ;  /* 0x004bf80001347983 */ /* 0x000f280000300a00 */
[----:B------:R-:W-:Y:S04]  /*642d0*/  STL.64 [R1+0x690], R4 ;  /* 0x0006900401007387 */ /* 0x000fe80000100a00 */
[----:B------:R0:W-:Y:S01]  /*642e0*/  STL.64 [R1+0x698], R6 ;  /* 0x0006980601007387 */ /* 0x0001e20000100a00 */
[----:B------:R-:W-:-:S03]  /*642f0*/  IMAD.MOV.U32 R0, RZ, RZ, R61 ;  /* 0x000000ffff007224 */ /* 0x000fc600078e003d */
[----:B0-----:R-:W4:Y:S04]  /*64300*/  LDL.LU.64 R6, [R1+0x4bf0] ;  /* 0x004bf00001067983 */ /* 0x001f280000300a00 */
[----:B------:R-:W4:Y:S04]  /*64310*/  LDL.LU.64 R4, [R1+0x4be8] ;  /* 0x004be80001047983 */ /* 0x000f280000300a00 */
[----:B------:R-:W4:Y:S04]  /*64320*/  LDL.LU.64 R26, [R1+0x4be0] ;  /* 0x004be000011a7983 */ /* 0x000f280000300a00 */
        /* <DEDUP_REMOVED lines=10> */
[----:B------:R-:W2:Y:S04]  /*643d0*/  LDL.LU.64 R36, [R1+0x4bb8] ;  /* 0x004bb80001247983 */ /* 0x000ea80000300a00 */
[----:B------:R-:W3:Y:S02]  /*643e0*/  LDL.LU.64 R60, [R1+0x4bb0] ;  /* 0x004bb000013c7983 */ /* 0x000ee40000300a00 */
[----:B---3--:R-:W-:-:S15]  /*643f0*/  HMMA.16816.F32 R56, R32, R60, R56 ;  /* 0x0000003c2038723c */ /* 0x008fde0000001838 */
[----:B------:R-:W-:-:S08]  /*64400*/  NOP ;  /* 0x0000000000007918 */ /* 0x000fd00000000000 */
[----:B------:R-:W-:Y:S04]  /*64410*/  STL.64 [R1+0x660], R56 ;  /* 0x0006603801007387 */ /* 0x000fe80000100a00 */
[----:B------:R0:W-:Y:S04]  /*64420*/  STL.64 [R1+0x668], R58 ;  /* 0x0006683a01007387 */ /* 0x0001e80000100a00 */
[----:B0-----:R-:W3:Y:S04]  /*64430*/  LDL.LU.64 R58, [R1+0x4ba8] ;  /* 0x004ba800013a7983 */ /* 0x001ee80000300a00 */
[----:B------:R-:W4:Y:S01]  /*64440*/  LDL.LU.64 R56, [R1+0x4ba0] ;  /* 0x004ba00001387983 */ /* 0x000f220000300a00 */
        /* <DEDUP_REMOVED lines=51> */
[C---:B------:R-:W-:Y:S06]  /*64780*/  HMMA.16816.F32 R24, R32.reuse, R2, R24 ;  /* 0x000000022018723c */ /* 0x040fec0000001818 */
[C---:B---3--:R-:W-:Y:S06]  /*64790*/  HMMA.16816.F32 R20, R32.reuse, R8, R20 ;  /* 0x000000082014723c */ /* 0x048fec0000001814 */
[C---:B----4-:R-:W-:Y:S06]  /*647a0*/  HMMA.16816.F32 R4, R32.reuse, R40, R4 ;  /* 0x000000282004723c */ /* 0x050fec0000001804 */
        /* <DEDUP_REMOVED lines=21> */
[C---:B0-----:R-:W-:Y:S02]  /*64900*/  HMMA.16816.F32 R4, R32.reuse, R10, R16 ;  /* 0x0000000a2004723c */ /* 0x041fe40000001810 */
[----:B------:R-:W-:Y:S04]  /*64910*/  STL.64 [R1+0x5a0], R24 ;  /* 0x0005a01801007387 */ /* 0x000fe80000100a00 */
[----:B------:R-:W-:Y:S04]  /*64920*/  STL.64 [R1+0x5a8], R26 ;  /* 0x0005a81a01007387 */ /* 0x000fe80000100a00 */
[----:B------:R-:W2:Y:S04]  /*64930*/  LDL.LU R44, [R1+0x4b0] ;  /* 0x0004b000012c7983 */ /* 0x000ea80000300800 */
[----:B------:R0:W-:Y:S04]  /*64940*/  STL.64 [R1+0x590], R20 ;  /* 0x0005901401007387 */ /* 0x0001e80000100a00 */
[----:B------:R1:W-:Y:S05]  /*64950*/  STL.64 [R1+0x598], R22 ;  /* 0x0005981601007387 */ /* 0x0003ea0000100a00 */
        /* <DEDUP_REMOVED lines=30> */
[----:B----4-:R-:W3:Y:S04]  /*64b40*/  LDL.LU R6, [R1+0x212c] ;  /* 0x00212c0001067983 */ /* 0x010ee80000300800 */
        /* <DEDUP_REMOVED lines=49> */
[----:B------:R-:W3:Y:S01]  /*64e60*/  LDL.LU R19, [R1+0x4fc] ;  /* 0x0004fc0001137983 */ /* 0x000ee20000300800 */
[----:B------:R-:W-:-:S02]  /*64e70*/  IMAD R6, R6, 0x100, R50 ;  /* 0x0000010006067824 */ /* 0x000fc400078e0232 */
[----:B------:R-:W-:Y:S02]  /*64e80*/  IMAD R7, R7, 0x100, R51 ;  /* 0x0000010007077824 */ /* 0x000fe400078e0233 */
[----:B------:R-:W-:Y:S02]  /*64e90*/  IMAD R4, R4, 0x100, R48 ;  /* 0x0000010004047824 */ /* 0x000fe400078e0230 */
[----:B------:R-:W-:Y:S01]  /*64ea0*/  IMAD R5, R5, 0x100, R49 ;  /* 0x0000010005057824 */ /* 0x000fe200078e0231 */
[----:B------:R-:W-:Y:S02]  /*64eb0*/  F2FP.F16.E5M2.UNPACK_B R6, R6 ;  /* 0x00000006ff06723e */ /* 0x000fe400020004ff */
[----:B------:R-:W-:Y:S02]  /*64ec0*/  F2FP.F16.E5M2.UNPACK_B R7, R7 ;  /* 0x00000007ff07723e */ /* 0x000fe400020004ff */
[----:B------:R-:W-:Y:S02]  /*64ed0*/  F2FP.F16.E5M2.UNPACK_B R4, R4 ;  /* 0x00000004ff04723e */ /* 0x000fe400020004ff */
[----:B------:R-:W-:Y:S01]  /*64ee0*/  F2FP.F16.E5M2.UNPACK_B R5, R5 ;  /* 0x00000005ff05723e */ /* 0x000fe200020004ff */
[C---:B--2---:R-:W-:Y:S06]  /*64ef0*/  HMMA.16816.F32 R12, R32.reuse, R22, R12 ;  /* 0x00000016200c723c */ /* 0x044fec000000180c */
[----:B------:R-:W-:Y:S01]  /*64f00*/  STL.64 [R1+0x49e0], R22 ;  /* 0x0049e01601007387 */ /* 0x000fe20000100a00 */
[----:B---3--:R-:W-:-:S15]  /*64f10*/  HMMA.16816.F32 R16, R32, R20, R16 ;  /* 0x000000142010723c */ /* 0x008fde0000001810 */
[----:B------:R-:W-:-:S08]  /*64f20*/  NOP ;  /* 0x0000000000007918 */ /* 0x000fd00000000000 */
[----:B------:R-:W-:Y:S04]  /*64f30*/  STL.64 [R1+0x530], R16 ;  /* 0x0005301001007387 */ /* 0x000fe80000100a00 */
[----:B------:R-:W-:Y:S04]  /*64f40*/  STL.64 [R1+0x538], R18 ;  /* 0x0005381201007387 */ /* 0x000fe80000100a00 */
[----:B------:R-:W-:Y:S04]  /*64f50*/  STL.64 [R1+0x49d8], R20 ;  /* 0x0049d81401007387 */ /* 0x000fe80000100a00 */
[----:B------:R-:W-:Y:S04]  /*64f60*/  STL.64 [R1+0x520], R12 ;  /* 0x0005200c01007387 */ /* 0x000fe80000100a00 */
[----:B------:R4:W-:Y:S02]  /*64f70*/  STL.64 [R1+0x528], R14 ;  /* 0x0005280e01007387 */ /* 0x0009e40000100a00 */
[C---:B----4-:R-:W-:Y:S06]  /*64f80*/  HMMA.16816.F32 R12, R32.reuse, R24, R8 ;  /* 0x00000018200c723c */ /* 0x050fec0000001808 */
[C---:B------:R-:W-:Y:S06]  /*64f90*/  HMMA.16816.F32 R8, R32.reuse, R26, R40 ;  /* 0x0000001a2008723c */ /* 0x040fec0000001828 */
[----:B------:R-:W-:Y:S11]  /*64fa0*/  STL.64 [R1+0x49f0], R26 ;  /* 0x0049f01a01007387 */ /* 0x000ff60000100a00 */
        /* <DEDUP_REMOVED lines=11> */
[----:B------:R0:W-:-:S13]  /*65060*/  STL.64 [R1+0x4a08], R28 ;  /* 0x004a081c01007387 */ /* 0x0001da0000100a00 */
[----:B------:R-:W-:Y:S04]  /*65070*/  STL.64 [R1+0x1050], R8 ;  /* 0x0010500801007387 */ /* 0x000fe80000100a00 */
[----:B------:R-:W-:Y:S04]  /*65080*/  STL.64 [R1+0x1058], R10 ;  /* 0x0010580a01007387 */ /* 0x000fe80000100a00 */
[----:B------:R-:W-:Y:S04]  /*65090*/  STL.64 [R1+0x4af8], R6 ;  /* 0x004af80601007387 */ /* 0x000fe80000100a00 */
[----:B------:R1:W-:Y:S04]  /*650a0*/  STL.64 [R1+0x4af0], R4 ;  /* 0x004af00401007387 */ /* 0x0003e80000100a00 */
[----:B0-----:R-:W2:Y:S01]  /*650b0*/  LDL.LU R28, [R1+0x3f0] ;  /* 0x0003f000011c7983 */ /* 0x001ea20000300800 */
[----:B-1----:R-:W-:-:S15]  /*650c0*/  HMMA.16816.F32 R4, R32, R36, R56 ;  /* 0x000000242004723c */ /* 0x002fde0000001838 */
[----:B------:R-:W-:-:S08]  /*650d0*/  NOP ;  /* 0x0000000000007918 */ /* 0x000fd00000000000 */
[----:B------:R-:W-:Y:S04]  /*650e0*/  STL.64 [R1+0x1040], R4 ;  /* 0x0010400401007387 */ /* 0x000fe80000100a00 */
[----:B------:R-:W-:Y:S04]  /*650f0*/  STL.64 [R1+0x1048], R6 ;  /* 0x0010480601007387 */ /* 0x000fe80000100a00 */
        /* <DEDUP_REMOVED lines=23> */
[----:B------:R-:W4:Y:S04]  /*65270*/  LDL.LU R46, [R1+0x18] ;  /* 0x00001800012e7983 */ /* 0x000f280000300800 */
[----:B------:R-:W4:Y:S04]  /*65280*/  LDL.LU R47, [R1+0x1c] ;  /* 0x00001c00012f7983 */ /* 0x000f280000300800 */
[----:B0-----:R-:W4:Y:S04]  /*65290*/  LDL.LU R28, [R1+0x470] ;  /* 0x00047000011c7983 */ /* 0x001f280000300800 */
        /* <DEDUP_REMOVED lines=9> */
[----:B-1----:R-:W3:Y:S04]  /*65330*/  LDL.LU R24, [R1+0x480] ;  /* 0x0004800001187983 */ /* 0x002ee80000300800 */
[----:B------:R-:W3:Y:S04]  /*65340*/  LDL.LU R25, [R1+0x484] ;  /* 0x0004840001197983 */ /* 0x000ee80000300800 */
[----:B------:R-:W3:Y:S04]  /*65350*/  LDL.LU R26, [R1+0x488] ;  /* 0x00048800011a7983 */ /* 0x000ee80000300800 */
        /* <DEDUP_REMOVED lines=21> */
[----:B------:R0:W-:Y:S04]  /*654b0*/  STL.64 [R1+0x4a60], R38 ;  /* 0x004a602601007387 */ /* 0x0001e80000100a00 */
[----:B0-----:R-:W4:Y:S04]  /*654c0*/  LDL.LU R38, [R1] ;  /* 0x0000000001267983 */ /* 0x001f280000300800 */
[----:B------:R0:W-:Y:S04]  /*654d0*/  STL.64 [R1+0x4a58], R36 ;  /* 0x004a582401007387 */ /* 0x0001e80000100a00 */
[----:B0-----:R-:W2:Y:S02]  /*654e0*/  LDL.64 R36, [R1+0x20] ;  /* 0x0000200001247983 */ /* 0x001ea40000100a00 */
[----:B--2---:R-:W-:Y:S02]  /*654f0*/  HMMA.16816.F32 R32, R32, R36, R4 ;  /* 0x000000242020723c */ /* 0x004fe40000001804 */
[----:B------:R-:W3:Y:S04]  /*65500*/  LDL.LU.64 R6, [R1+0x4af8] ;  /* 0x004af80001067983 */ /* 0x000ee80000300a00 */
[----:B------:R-:W3:-:S15]  /*65510*/  LDL.LU.64 R4, [R1+0x4af0] ;  /* 0x004af00001047983 */ /* 0x000ede0000300a00 */
[----:B------:R-:W-:-:S02]  /*65520*/  NOP ;  /* 0x0000000000007918 */ /* 0x000fc40000000000 */
[----:B------:R0:W-:Y:S04]  /*65530*/  STL.64 [R1+0x4e0], R32 ;  /* 0x0004e02001007387 */ /* 0x0001e80000100a00 */
[----:B------:R1:W-:Y:S04]  /*65540*/  STL.64 [R1+0x4e8], R34 ;  /* 0x0004e82201007387 */ /* 0x0003e80000100a00 */
[----:B0-----:R-:W2:Y:S04]  /*65550*/  LDL.LU R32, [R1+0x410] ;  /* 0x0004100001207983 */ /* 0x001ea80000300800 */
[----:B------:R-:W2:Y:S04]  /*65560*/  LDL.LU R33, [R1+0x414] ;  /* 0x0004140001217983 */ /* 0x000ea80000300800 */
[----:B-1----:R-:W2:Y:S04]  /*65570*/  LDL.LU R34, [R1+0x418] ;  /* 0x0004180001227983 */ /* 0x002ea80000300800 */
[----:B------:R-:W2:Y:S01]  /*65580*/  LDL.LU R35, [R1+0x41c] ;  /* 0x00041c0001237983 */ /* 0x000ea20000300800 */
[C---:B---3--:R-:W-:Y:S06]  /*65590*/  HMMA.16816.F32 R24, R4.reuse, R44, R24 ;  /* 0x0000002c0418723c */ /* 0x048fec0000001818 */
[C---:B----4-:R-:W-:Y:S06]  /*655a0*/  HMMA.16816.F32 R44, R4.reuse, R46, R28 ;  /* 0x0000002e042c723c */ /* 0x050fec000000181c */
[C---:B------:R-:W-:Y:S06]  /*655b0*/  HMMA.16816.F32 R48, R4.reuse, R56, R48 ;  /* 0x000000380430723c */ /* 0x040fec0000001830 */
[----:B------:R-:W-:Y:S05]  /*655c0*/  HMMA.16816.F32 R56, R4, R58, R52 ;  /* 0x0000003a0438723c */ /* 0x000fea0000001834 */
[----:B------:R-:W-:Y:S04]  /*655d0*/  STL.64 [R1+0x4c0], R24 ;  /* 0x0004c01801007387 */ /* 0x000fe80000100a00 */
[----:B------:R0:W-:Y:S04]  /*655e0*/  STL.64 [R1+0x4c8], R26 ;  /* 0x0004c81a01007387 */ /* 0x0001e80000100a00 */
[----:B0-----:R-:W3:Y:S04]  /*655f0*/  LDL.LU.64 R26, [R1+0x4ae8] ;  /* 0x004ae800011a7983 */ /* 0x001ee80000300a00 */
[----:B------:R-:W3:Y:S04]  /*65600*/  LDL.LU.64 R24, [R1+0x4ae0] ;  /* 0x004ae00001187983 */ /* 0x000ee80000300a00 */
[----:B------:R-:W4:Y:S04]  /*65610*/  LDL.LU.64 R30, [R1+0x4ad8] ;  /* 0x004ad800011e7983 */ /* 0x000f280000300a00 */
[----:B------:R-:W4:Y:S04]  /*65620*/  LDL.LU.64 R28, [R1+0x4ad0] ;  /* 0x004ad000011c7983 */ /* 0x000f280000300a00 */
        /* <DEDUP_REMOVED lines=8> */
[----:B------:R-:W3:Y:S04]  /*656b0*/  LDL.LU.64 R54, [R1+0x4aa8] ;  /* 0x004aa80001367983 */ /* 0x000ee80000300a00 */
[----:B------:R-:W3:Y:S04]  /*656c0*/  LDL.LU.64 R52, [R1+0x4aa0] ;  /* 0x004aa00001347983 */ /* 0x000ee80000300a00 */
[----:B------:R-:W-:Y:S04]  /*656d0*/  STL.64 [R1+0x470], R56 ;  /* 0x0004703801007387 */ /* 0x000fe80000100a00 */
[----:B------:R0:W-:Y:S04]  /*656e0*/  STL.64 [R1+0x478], R58 ;  /* 0x0004783a01007387 */ /* 0x0001e80000100a00 */
[----:B0-----:R-:W3:Y:S01]  /*656f0*/  LDL.LU.64 R58, [R1+0x4a98] ;  /* 0x004a9800013a7983 */ /* 0x001ee20000300a00 */
[----:B------:R-:W-:-:S03]  /*65700*/  IMAD.MOV.U32 R39, RZ, RZ, R0 ;  /* 0x000000ffff277224 */ /* 0x000fc600078e0000 */
[----:B------:R-:W3:Y:S04]  /*65710*/  LDL.LU.64 R56, [R1+0x4a90] ;  /* 0x004a900001387983 */ /* 0x000ee80000300a00 */
[----:B--2---:R-:W-:-:S15]  /*65720*/  HMMA.16816.F32 R32, R4, R38, R32 ;  /* 0x000000260420723c */ /* 0x004fde0000001820 */
[----:B------:R-:W-:-:S08]  /*65730*/  NOP ;  /* 0x0000000000007918 */ /* 0x000fd00000000000 */
[----:B------:R0:W-:Y:S04]  /*65740*/  STL.64 [R1+0x440], R32 ;  /* 0x0004402001007387 */ /* 0x0001e80000100a00 */
[----:B------:R1:W-:Y:S04]  /*65750*/  STL.64 [R1+0x448], R34 ;  /* 0x0004482201007387 */ /* 0x0003e80000100a00 */
[----:B0-----:R-:W2:Y:S01]  /*65760*/  LDL.LU R32, [R1+0x391c] ;  /* 0x00391c0001207983 */ /* 0x001ea20000300800 */
[----:B----4-:R-:W-:-:S15]  /*65770*/  HMMA.16816.F32 R28, R4, R60, R28 ;  /* 0x0000003c041c723c */ /* 0x010fde000000181c */
[----:B------:R-:W-:-:S08]  /*65780*/  NOP ;  /* 0x0000000000007918 */ /* 0x000fd00000000000 */
[----:B------:R-:W-:Y:S04]  /*65790*/  STL.64 [R1+0x420], R28 ;  /* 0x0004201c01007387 */ /* 0x000fe80000100a00 */
[----:B------:R-:W-:Y:S04]  /*657a0*/  STL.64 [R1+0x428], R30 ;  /* 0x0004281e01007387 */ /* 0x000fe80000100a00 */
[----:B------:R-:W2:Y:S01]  /*657b0*/  LDL.LU R33, [R1+0x3924] ;  /* 0x0039240001217983 */ /* 0x000ea20000300800 */
[----:B---3--:R-:W-:-:S15]  /*657c0*/  HMMA.16816.F32 R24, R4, R58, R24 ;  /* 0x0000003a0418723c */ /* 0x008fde0000001818 */
[----:B------:R-:W-:-:S08]  /*657d0*/  NOP ;  /* 0x0000000000007918 */ /* 0x000fd00000000000 */
[----:B------:R-:W-:Y:S04]  /*657e0*/  STL.64 [R1+0x3f0], R24 ;  /* 0x0003f01801007387 */ /* 0x000fe80000100a00 */
[----:B------:R-:W-:Y:S04]  /*657f0*/  STL.64 [R1+0x3f8], R26 ;  /* 0x0003f81a01007387 */ /* 0x000fe80000100a00 */
[----:B------:R-:W3:Y:S04]  /*65800*/  LDL.LU R60, [R1+0x3930] ;  /* 0x00393000013c7983 */ /* 0x000ee80000300800 */
[----:B-1----:R-:W4:Y:S04]  /*65810*/  LDL.LU R34, [R1+0x392c] ;  /* 0x00392c0001227983 */ /* 0x002f280000300800 */
[----:B------:R-:W3:Y:S04]  /*65820*/  LDL.LU R61, [R1+0x3938] ;  /* 0x00393800013d7983 */ /* 0x000ee80000300800 */
[----:B------:R-:W4:Y:S01]  /*65830*/  LDL.LU R35, [R1+0x3934] ;  /* 0x0039340001237983 */ /* 0x000f220000300800 */
[----:B------:R-:W-:Y:S03]  /*65840*/  HMMA.16816.F32 R20, R4, R56, R20 ;  /* 0x000000380414723c */ /* 0x000fe60000001814 */
[----:B----4-:R-:W-:Y:S04]  /*65850*/  STL.64 [R1+0x4a30], R34 ;  /* 0x004a302201007387 */ /* 0x010fe80000100a00 */
[----:B--2---:R-:W-:Y:S04]  /*65860*/  STL.64 [R1+0x4a28], R32 ;  /* 0x004a282001007387 */ /* 0x004fe80000100a00 */
[----:B------:R-:W2:-:S12]  /*65870*/  LDL.LU R56, [R1+0x50] ;  /* 0x0000500001387983 */ /* 0x000e980000300800 */
[----:B------:R-:W-:Y:S04]  /*65880*/  STL.64 [R1+0x1140], R20 ;  /* 0x0011401401007387 */ /* 0x000fe80000100a00 */
[----:B------:R-:W-:Y:S04]  /*65890*/  STL.64 [R1+0x1148], R22 ;  /* 0x0011481601007387 */ /* 0x000fe80000100a00 */
[----:B------:R-:W2:Y:S04]  /*658a0*/  LDL.LU R57, [R1+0x54] ;  /* 0x0000540001397983 */ /* 0x000ea80000300800 */
[----:B------:R-:W4:Y:S04]  /*658b0*/  LDL.LU R58, [R1+0x58] ;  /* 0x00005800013a7983 */ /* 0x000f280000300800 */
[----:B------:R-:W4:Y:S01]  /*658c0*/  LDL.LU R59, [R1+0x5c] ;  /* 0x00005c00013b7983 */ /* 0x000f220000300800 */
[C---:B------:R-:W-:Y:S03]  /*658d0*/  HMMA.16816.F32 R16, R4.reuse, R54, R16 ;  /* 0x000000360410723c */ /* 0x040fe60000001810 */
[----:B----4-:R-:W-:Y:S04]  /*658e0*/  STL.64 [R1+0x4a50], R58 ;  /* 0x004a503a01007387 */ /* 0x010fe80000100a00 */
[----:B--2---:R-:W-:Y:S04]  /*658f0*/  STL.64 [R1+0x4a48], R56 ;  /* 0x004a483801007387 */ /* 0x004fe80000100a00 */
[----:B------:R-:W2:Y:S04]  /*65900*/  LDL.LU R54, [R1+0x3920] ;  /* 0x0039200001367983 */ /* 0x000ea80000300800 */
[----:B------:R-:W2:Y:S08]  /*65910*/  LDL.LU R55, [R1+0x3928] ;  /* 0x0039280001377983 */ /* 0x000eb00000300800 */
[----:B------:R-:W-:Y:S04]  /*65920*/  STL.64 [R1+0x3a0], R16 ;  /* 0x0003a01001007387 */ /* 0x000fe80000100a00 */
[----:B------:R0:W-:Y:S02]  /*65930*/  STL.64 [R1+0x3a8], R18 ;  /* 0x0003a81201007387 */ /* 0x0001e40000100a00 */
[C---:B0-----:R-:W-:Y:S06]  /*65940*/  HMMA.16816.F32 R16, R4.reuse, R52, R12 ;  /* 0x000000340410723c */ /* 0x041fec000000180c */
[C---:B------:R-:W-:Y:S06]  /*65950*/  HMMA.16816.F32 R12, R4.reuse, R50, R8 ;  /* 0x00000032040c723c */ /* 0x040fec0000001808 */
[----:B------:R-:W-:Y:S01]  /*65960*/  HMMA.16816.F32 R8, R4, R48, R40 ;  /* 0x000000300408723c */ /* 0x000fe20000001828 */
[----:B--2---:R-:W-:Y:S10]  /*65970*/  STL.64 [R1+0x4a68], R54 ;  /* 0x004a683601007387 */ /* 0x004ff40000100a00 */
[----:B------:R0:W-:Y:S04]  /*65980*/  STL.64 [R1+0x1130], R16 ;  /* 0x0011301001007387 */ /* 0x0001e80000100a00 */
[----:B------:R1:W-:Y:S04]  /*65990*/  STL.64 [R1+0x1138], R18 ;  /* 0x0011381201007387 */ /* 0x0003e80000100a00 */
[----:B0-----:R-:W2:Y:S04]  /*659a0*/  LDL.LU R16, [R1+0x1c0] ;  /* 0x0001c00001107983 */ /* 0x001ea80000300800 */
[----:B------:R0:W-:Y:S04]  /*659b0*/  STL.64 [R1+0x350], R12 ;  /* 0x0003500c01007387 */ /* 0x0001e80000100a00 */
[----:B------:R4:W-:Y:S04]  /*659c0*/  STL.64 [R1+0x358], R14 ;  /* 0x0003580e01007387 */ /* 0x0009e80000100a00 */
[----:B------:R3:W-:Y:S04]  /*659d0*/  STL.64 [R1+0x330], R8 ;  /* 0x0003300801007387 */ /* 0x0007e80000100a00 */
[----:B------:R3:W-:Y:S04]  /*659e0*/  STL.64 [R1+0x338], R10 ;  /* 0x0003380a01007387 */ /* 0x0007e80000100a00 */
[----:B------:R-:W2:Y:S04]  /*659f0*/  LDL.LU R17, [R1+0x1c4] ;  /* 0x0001c40001117983 */ /* 0x000ea80000300800 */
[----:B-1----:R-:W4:Y:S04]  /*65a00*/  LDL.LU R18, [R1+0x1c8] ;  /* 0x0001c80001127983 */ /* 0x002f280000300800 */
[----:B------:R-:W4:Y:S04]  /*65a10*/  LDL.LU R19, [R1+0x1cc] ;  /* 0x0001cc0001137983 */ /* 0x000f280000300800 */
[----:B----4-:R-:W-:Y:S04]  /*65a20*/  STL.64 [R1+0x4a88], R18 ;  /* 0x004a881201007387 */ /* 0x010fe80000100a00 */
[----:B--2---:R1:W-:Y:S04]  /*65a30*/  STL.64 [R1+0x4a80], R16 ;  /* 0x004a801001007387 */ /* 0x0043e80000100a00 */
[----:B0-----:R-:W2:Y:S04]  /*65a40*/  LDL.LU R12, [R1+0x1f0] ;  /* 0x0001f000010c7983 */ /* 0x001ea80000300800 */
[----:B------:R-:W2:Y:S04]  /*65a50*/  LDL.LU R13, [R1+0x1f4] ;  /* 0x0001f400010d7983 */ /* 0x000ea80000300800 */
[----:B------:R-:W2:Y:S04]  /*65a60*/  LDL.LU R14, [R1+0x1f8] ;  /* 0x0001f800010e7983 */ /* 0x000ea80000300800 */
[----:B------:R-:W2:Y:S04]  /*65a70*/  LDL.LU R15, [R1+0x1fc] ;  /* 0x0001fc00010f7983 */ /* 0x000ea80000300800 */
[----:B---3--:R-:W3:Y:S04]  /*65a80*/  LDL.LU R8, [R1+0x240] ;  /* 0x0002400001087983 */ /* 0x008ee80000300800 */
[----:B------:R-:W3:Y:S04]  /*65a90*/  LDL.LU R9, [R1+0x244] ;  /* 0x0002440001097983 */ /* 0x000ee80000300800 */
[----:B------:R-:W3:Y:S04]  /*65aa0*/  LDL.LU R10, [R1+0x248] ;  /* 0x00024800010a7983 */ /* 0x000ee80000300800 */
[----:B------:R-:W3:Y:S04]  /*65ab0*/  LDL.LU R11, [R1+0x24c] ;  /* 0x00024c00010b7983 */ /* 0x000ee80000300800 */
[----:B------:R-:W4:Y:S04]  /*65ac0*/  LDL.LU R40, [R1+0x2c0] ;  /* 0x0002c00001287983 */ /* 0x000f280000300800 */
[----:B------:R-:W4:Y:S04]  /*65ad0*/  LDL.LU R41, [R1+0x2c4] ;  /* 0x0002c40001297983 */ /* 0x000f280000300800 */
[----:B------:R-:W4:Y:S04]  /*65ae0*/  LDL.LU R42, [R1+0x2c8] ;  /* 0x0002c800012a7983 */ /* 0x000f280000300800 */
[----:B------:R-:W4:Y:S04]  /*65af0*/  LDL.LU R43, [R1+0x2cc] ;  /* 0x0002cc00012b7983 */ /* 0x000f280000300800 */
[----:B-1----:R-:W2:Y:S04]  /*65b00*/  LDL.LU R16, [R1+0x2e0] ;  /* 0x0002e00001107983 */ /* 0x002ea80000300800 */
[----:B------:R-:W2:Y:S04]  /*65b10*/  LDL.LU R17, [R1+0x2e4] ;  /* 0x0002e40001117983 */ /* 0x000ea80000300800 */
[----:B------:R-:W2:Y:S04]  /*65b20*/  LDL.LU R18, [R1+0x2e8] ;  /* 0x0002e80001127983 */ /* 0x000ea80000300800 */
        /* <DEDUP_REMOVED lines=34> */
[C---:B--2---:R-:W-:Y:S06]  /*65d50*/  HMMA.16816.F32 R16, R4.reuse, R46, R16 ;  /* 0x0000002e0410723c */ /* 0x044fec0000001810 */
[----:B----4-:R-:W-:-:S15]  /*65d60*/  HMMA.16816.F32 R44, R4, R44, R40 ;  /* 0x0000002c042c723c */ /* 0x010fde0000001828 */
[----:B------:R-:W-:-:S02]  /*65d70*/  NOP ;  /* 0x0000000000007918 */ /* 0x000fc40000000000 */
[----:B------:R-:W-:Y:S04]  /*65d80*/  STL.64 [R1+0x1120], R16 ;  /* 0x0011201001007387 */ /* 0x000fe80000100a00 */
[----:B------:R0:W-:Y:S04]  /*65d90*/  STL.64 [R1+0x1128], R18 ;  /* 0x0011281201007387 */ /* 0x0001e80000100a00 */
[----:B0-----:R-:W2:Y:S04]  /*65da0*/  LDL.LU.64 R18, [R1+0x4a88] ;  /* 0x004a880001127983 */ /* 0x001ea80000300a00 */
[----:B------:R-:W2:Y:S04]  /*65db0*/  LDL.LU.64 R16, [R1+0x4a80] ;  /* 0x004a800001107983 */ /* 0x000ea80000300a00 */
[----:B------:R-:W3:Y:S04]  /*65dc0*/  LDL.LU.64 R42, [R1+0x4a78] ;  /* 0x004a7800012a7983 */ /* 0x000ee80000300a00 */
[----:B------:R-:W4:Y:S04]  /*65dd0*/  LDL.LU.64 R40, [R1+0x4a70] ;  /* 0x004a700001287983 */ /* 0x000f280000300a00 */
[----:B------:R0:W-:Y:S04]  /*65de0*/  STL.64 [R1+0x1030], R44 ;  /* 0x0010302c01007387 */ /* 0x0001e80000100a00 */
[----:B------:R1:W-:Y:S04]  /*65df0*/  STL.64 [R1+0x1038], R46 ;  /* 0x0010382e01007387 */ /* 0x0003e80000100a00 */
[----:B0-----:R-:W2:Y:S04]  /*65e00*/  LDL.LU R44, [R1+0x80] ;  /* 0x00008000012c7983 */ /* 0x001ea80000300800 */
[----:B------:R-:W2:Y:S04]  /*65e10*/  LDL.LU R45, [R1+0x84] ;  /* 0x00008400012d7983 */ /* 0x000ea80000300800 */
[----:B-1----:R-:W2:Y:S04]  /*65e20*/  LDL.LU R46, [R1+0x88] ;  /* 0x00008800012e7983 */ /* 0x002ea80000300800 */
[----:B------:R-:W2:Y:S01]  /*65e30*/  LDL.LU R47, [R1+0x8c] ;  /* 0x00008c00012f7983 */ /* 0x000ea20000300800 */
[C---:B---3--:R-:W-:Y:S06]  /*65e40*/  HMMA.16816.F32 R52, R4.reuse, R42, R52 ;  /* 0x0000002a0434723c */ /* 0x048fec0000001834 */
[----:B----4-:R-:W-:-:S15]  /*65e50*/  HMMA.16816.F32 R40, R4, R40, R36 ;  /* 0x000000280428723c */ /* 0x010fde0000001824 */
[----:B------:R-:W-:-:S02]  /*65e60*/  NOP ;  /* 0x0000000000007918 */ /* 0x000fc40000000000 */
[----:B------:R-:W-:Y:S04]  /*65e70*/  STL.64 [R1+0x2c0], R52 ;  /* 0x0002c03401007387 */ /* 0x000fe80000100a00 */
[----:B------:R0:W-:Y:S04]  /*65e80*/  STL.64 [R1+0x2c8], R54 ;  /* 0x0002c83601007387 */ /* 0x0001e80000100a00 */
[----:B0-----:R-:W3:Y:S04]  /*65e90*/  LDL.LU.64 R54, [R1+0x4a68] ;  /* 0x004a680001367983 */ /* 0x001ee80000300a00 */
[----:B------:R-:W4:Y:S01]  /*65ea0*/  LDL.LU.64 R38, [R1+0x4a60] ;  /* 0x004a600001267983 */ /* 0x000f220000300a00 */
[C---:B------:R-:W-:Y:S03]  /*65eb0*/  HMMA.16816.F32 R8, R4.reuse, R2, R8 ;  /* 0x000000020408723c */ /* 0x040fe60000001808 */
[----:B------:R-:W3:Y:S04]  /*65ec0*/  LDL.LU.64 R36, [R1+0x4a58] ;  /* 0x004a580001247983 */ /* 0x000ee80000300a00 */
[----:B------:R0:W-:Y:S04]  /*65ed0*/  STL.64 [R1+0x2a0], R40 ;  /* 0x0002a02801007387 */ /* 0x0001e80000100a00 */
[----:B------:R1:W-:Y:S04]  /*65ee0*/  STL.64 [R1+0x2a8], R42 ;  /* 0x0002a82a01007387 */ /* 0x0003e80000100a00 */
[----:B0-----:R-:W3:Y:S04]  /*65ef0*/  LDL.LU R40, [R1+0xa0] ;  /* 0x0000a00001287983 */ /* 0x001ee80000300800 */
[----:B------:R-:W3:Y:S04]  /*65f00*/  LDL.LU R41, [R1+0xa4] ;  /* 0x0000a40001297983 */ /* 0x000ee80000300800 */
[----:B-1----:R-:W3:Y:S04]  /*65f10*/  LDL.LU R42, [R1+0xa8] ;  /* 0x0000a800012a7983 */ /* 0x002ee80000300800 */
        /* <DEDUP_REMOVED lines=9> */
[----:B0-----:R-:W2:Y:S04]  /*65fb0*/  LDL.LU.64 R10, [R1+0x4a40] ;  /* 0x004a4000010a7983 */ /* 0x001ea80000300a00 */
[----:B------:R-:W3:Y:S02]  /*65fc0*/  LDL.LU.64 R8, [R1+0x4a38] ;  /* 0x004a380001087983 */ /* 0x000ee40000300a00 */
[C---:B---3--:R-:W-:Y:S06]  /*65fd0*/  HMMA.16816.F32 R32, R4.reuse, R8, R32 ;  /* 0x000000080420723c */ /* 0x048fec0000001820 */
[----:B--2---:R-:W-:-:S15]  /*65fe0*/  HMMA.16816.F32 R8, R4, R10, R12 ;  /* 0x0000000a0408723c */ /* 0x004fde000000180c */
[----:B------:R-:W-:-:S02]  /*65ff0*/  NOP ;  /* 0x0000000000007918 */ /* 0x000fc40000000000 */
[----:B------:R-:W-:Y:S04]  /*66000*/  STL.64 [R1+0x3c0], R32 ;  /* 0x0003c02001007387 */ /* 0x000fe80000100a00 */
[----:B------:R0:W-:Y:S04]  /*66010*/  STL.64 [R1+0x3c8], R34 ;  /* 0x0003c82201007387 */ /* 0x0001e80000100a00 */
[----:B0-----:R-:W2:Y:S04]  /*66020*/  LDL.LU.64 R34, [R1+0x4a30] ;  /* 0x004a300001227983 */ /* 0x001ea80000300a00 */
[----:B------:R-:W3:Y:S04]  /*66030*/  LDL.LU.64 R32, [R1+0x4a28] ;  /* 0x004a280001207983 */ /* 0x000ee80000300a00 */
[----:B------:R-:W4:Y:S04]  /*66040*/  LDL.LU.64 R14, [R1+0x4a20] ;  /* 0x004a2000010e7983 */ /* 0x000f280000300a00 */
[----:B------:R-:W2:Y:S04]  /*66050*/  LDL.LU.64 R12, [R1+0x4a18] ;  /* 0x004a1800010c7983 */ /* 0x000ea80000300a00 */
[----:B------:R0:W-:Y:S04]  /*66060*/  STL.64 [R1+0x370], R8 ;  /* 0x0003700801007387 */ /* 0x0001e80000100a00 */
[----:B------:R1:W-:Y:S04]  /*66070*/  STL.64 [R1+0x378], R10 ;  /* 0x0003780a01007387 */ /* 0x0003e80000100a00 */
[----:B0-----:R-:W3:Y:S04]  /*66080*/  LDL.LU R8, [R1+0xb0] ;  /* 0x0000b00001087983 */ /* 0x001ee80000300800 */
[----:B------:R-:W3:Y:S04]  /*66090*/  LDL.LU R9, [R1+0xb4] ;  /* 0x0000b40001097983 */ /* 0x000ee80000300800 */
[----:B-1----:R-:W3:Y:S04]  /*660a0*/  LDL.LU R10, [R1+0xb8] ;  /* 0x0000b800010a7983 */ /* 0x002ee80000300800 */
[----:B------:R-:W3:Y:S01]  /*660b0*/  LDL.LU R11, [R1+0xbc] ;  /* 0x0000bc00010b7983 */ /* 0x000ee20000300800 */
[C---:B--2---:R-:W-:Y:S06]  /*660c0*/  HMMA.16816.F32 R28, R4.reuse, R12, R28 ;  /* 0x0000000c041c723c */ /* 0x044fec000000181c */
[----:B----4-:R-:W-:-:S15]  /*660d0*/  HMMA.16816.F32 R12, R4, R14, R16 ;  /* 0x0000000e040c723c */ /* 0x010fde0000001810 */
[----:B------:R-:W-:-:S02]  /*660e0*/  NOP ;  /* 0x0000000000007918 */ /* 0x000fc40000000000 */
[----:B------:R-:W-:Y:S04]  /*660f0*/  STL.64 [R1+0x1f0], R28 ;  /* 0x0001f01c01007387 */ /* 0x000fe80000100a00 */
[----:B------:R0:W-:Y:S04]  /*66100*/  STL.64 [R1+0x1f8], R30 ;  /* 0x0001f81e01007387 */ /* 0x0001e80000100a00 */
[----:B0-----:R-:W2:Y:S04]  /*66110*/  LDL.LU.64 R30, [R1+0x4a10] ;  /* 0x004a1000011e7983 */ /* 0x001ea80000300a00 */
[----:B------:R-:W4:Y:S04]  /*66120*/  LDL.LU.64 R28, [R1+0x4a08] ;  /* 0x004a0800011c7983 */ /* 0x000f280000300a00 */
[----:B------:R-:W3:Y:S04]  /*66130*/  LDL.LU.64 R18, [R1+0x4a00] ;  /* 0x004a000001127983 */ /* 0x000ee80000300a00 */
[----:B------:R-:W2:Y:S04]  /*66140*/  LDL.LU.64 R16, [R1+0x49f8] ;  /* 0x0049f80001107983 */ /* 0x000ea80000300a00 */
[----:B------:R0:W-:Y:S04]  /*66150*/  STL.64 [R1+0x2e0], R12 ;  /* 0x0002e00c01007387 */ /* 0x0001e80000100a00 */
[----:B------:R1:W-:Y:S04]  /*66160*/  STL.64 [R1+0x2e8], R14 ;  /* 0x0002e80e01007387 */ /* 0x0003e80000100a00 */
[----:B0-----:R-:W4:Y:S04]  /*66170*/  LDL.LU R12, [R1+0xf0] ;  /* 0x0000f000010c7983 */ /* 0x001f280000300800 */
[----:B------:R-:W4:Y:S04]  /*66180*/  LDL.LU R13, [R1+0xf4] ;  /* 0x0000f400010d7983 */ /* 0x000f280000300800 */
[----:B-1----:R-:W4:Y:S04]  /*66190*/  LDL.LU R14, [R1+0xf8] ;  /* 0x0000f800010e7983 */ /* 0x002f280000300800 */
        /* <DEDUP_REMOVED lines=28> */
[C---:B0-----:R-:W-:Y:S09]  /*66360*/  HMMA.16816.F32 R8, R4.reuse, R30, R48 ;  /* 0x0000001e0408723c */ /* 0x041ff20000001830 */
[----:B------:R-:W-:Y:S04]  /*66370*/  STL.64 [R1+0xc0], R16 ;  /* 0x0000c01001007387 */ /* 0x000fe80000100a00 */
        /* <DEDUP_REMOVED lines=20> */
[----:B0-----:R-:W4:Y:S04]  /*664c0*/  LDL.LU R8, [R1+0x120] ;  /* 0x0001200001087983 */ /* 0x001f280000300800 */
[----:B------:R-:W4:Y:S04]  /*664d0*/  LDL.LU R9, [R1+0x124] ;  /* 0x0001240001097983 */ /* 0x000f280000300800 */
[----:B-1----:R-:W4:Y:S04]  /*664e0*/  LDL.LU R10, [R1+0x128] ;  /* 0x00012800010a7983 */ /* 0x002f280000300800 */
[----:B------:R-:W4:Y:S04]  /*664f0*/  LDL.LU R11, [R1+0x12c] ;  /* 0x00012c00010b7983 */ /* 0x000f280000300800 */
        /* <DEDUP_REMOVED lines=8> */
[----:B------:R-:W3:Y:S04]  /*66580*/  LDL.LU R28, [R1+0x60] ;  /* 0x00006000011c7983 */ /* 0x000ee80000300800 */
[----:B------:R-:W3:Y:S04]  /*66590*/  LDL.LU R29, [R1+0x64] ;  /* 0x00006400011d7983 */ /* 0x000ee80000300800 */
[----:B------:R-:W3:Y:S04]  /*665a0*/  LDL.LU R30, [R1+0x68] ;  /* 0x00006800011e7983 */ /* 0x000ee80000300800 */
[----:B------:R-:W3:Y:S04]  /*665b0*/  LDL.LU R31, [R1+0x6c] ;  /* 0x00006c00011f7983 */ /* 0x000ee80000300800 */
[----:B------:R-:W4:Y:S04]  /*665c0*/  LDL.LU R0, [R1+0x49d0] ;  /* 0x0049d00001007983 */ /* 0x000f280000300800 */
[----:B------:R-:W3:Y:S04]  /*665d0*/  LDL.LU R37, [R1+0x24] ;  /* 0x0000240001257983 */ /* 0x000ee80000300800 */
[----:B------:R-:W3:Y:S04]  /*665e0*/  LDL R23, [R1+0x1238] ;  /* 0x0012380001177983 */ /* 0x000ee80000100800 */
[----:B------:R-:W3:Y:S04]  /*665f0*/  LDL R20, [R1+0x123c] ;  /* 0x00123c0001147983 */ /* 0x000ee80000100800 */
[----:B--2---:R-:W3:Y:S04]  /*66600*/  LDL.LU R48, [R1+0x40] ;  /* 0x0000400001307983 */ /* 0x004ee80000300800 */
[----:B------:R-:W3:Y:S04]  /*66610*/  LDL.LU R49, [R1+0x44] ;  /* 0x0000440001317983 */ /* 0x000ee80000300800 */
[----:B------:R-:W3:Y:S04]  /*66620*/  LDL.LU R50, [R1+0x48] ;  /* 0x0000480001327983 */ /* 0x000ee80000300800 */
[----:B------:R-:W2:Y:S04]  /*66630*/  LDL R21, [R1+0x1248] ;  /* 0x0012480001157983 */ /* 0x000ea80000100800 */
[----:B------:R-:W2:Y:S04]  /*66640*/  LDL R2, [R1+0x124c] ;  /* 0x00124c0001027983 */ /* 0x000ea80000100800 */
[----:B------:R-:W2:Y:S01]  /*66650*/  LDL R3, [R1+0x1258] ;  /* 0x0012580001037983 */ /* 0x000ea20000100800 */
[----:B------:R-:W-:-:S02]  /*66660*/  IMAD R34, R34, 0x100, R60 ;  /* 0x0000010022227824 */ /* 0x000fc400078e023c */
[----:B------:R-:W-:Y:S02]  /*66670*/  IMAD R35, R35, 0x100, R61 ;  /* 0x0000010023237824 */ /* 0x000fe400078e023d */
[----:B------:R-:W-:Y:S02]  /*66680*/  IMAD R32, R32, 0x100, R54 ;  /* 0x0000010020207824 */ /* 0x000fe400078e0236 */
[----:B------:R-:W-:Y:S02]  /*66690*/  IMAD R33, R33, 0x100, R55 ;  /* 0x0000010021217824 */ /* 0x000fe400078e0237 */
[----:B----4-:R-:W-:Y:S02]  /*666a0*/  IMAD.MOV.U32 R51, RZ, RZ, R0 ;  /* 0x000000ffff337224 */ /* 0x010fe400078e0000 */
[----:B------:R-:W4:Y:S04]  /*666b0*/  LDL R0, [R1+0x125c] ;  /* 0x00125c0001007983 */ /* 0x000f280000100800 */
[----:B------:R-:W4:Y:S04]  /*666c0*/  LDL.LU R24, [R1+0x90] ;  /* 0x0000900001187983 */ /* 0x000f280000300800 */
[----:B------:R-:W4:Y:S04]  /*666d0*/  LDL.LU R25, [R1+0x94] ;  /* 0x0000940001197983 */ /* 0x000f280000300800 */
[----:B------:R-:W4:Y:S04]  /*666e0*/  LDL.LU R26, [R1+0x98] ;  /* 0x00009800011a7983 */ /* 0x000f280000300800 */
[----:B------:R-:W4:Y:S04]  /*666f0*/  LDL.LU R27, [R1+0x9c] ;  /* 0x00009c00011b7983 */ /* 0x000f280000300800 */
[----:B------:R-:W4:Y:S04]  /*66700*/  LDL R38, [R1+0x1268] ;  /* 0x0012680001267983 */ /* 0x000f280000100800 */
[----:B------:R-:W4:Y:S04]  /*66710*/  LDL R39, [R1+0x126c] ;  /* 0x00126c0001277983 */ /* 0x000f280000100800 */
[----:B------:R-:W4:Y:S04]  /*66720*/  LDL R52, [R1+0x1278] ;  /* 0x0012780001347983 */ /* 0x000f280000100800 */
[----:B------:R-:W4:Y:S04]  /*66730*/  LDL R53, [R1+0x127c] ;  /* 0x00127c0001357983 */ /* 0x000f280000100800 */
[----:B------:R-:W4:Y:S04]  /*66740*/  LDL R60, [R1+0x1288] ;  /* 0x00128800013c7983 */ /* 0x000f280000100800 */
[----:B------:R-:W4:Y:S04]  /*66750*/  LDL R61, [R1+0x128c] ;  /* 0x00128c00013d7983 */ /* 0x000f280000100800 */
[----:B------:R-:W4:Y:S04]  /*66760*/  LDL R58, [R1+0x1298] ;  /* 0x00129800013a7983 */ /* 0x000f280000100800 */
[----:B------:R-:W4:Y:S04]  /*66770*/  LDL R59, [R1+0x129c] ;  /* 0x00129c00013b7983 */ /* 0x000f280000100800 */
[----:B------:R-:W4:Y:S04]  /*66780*/  LDL.LU R40, [R1+0x130] ;  /* 0x0001300001287983 */ /* 0x000f280000300800 */
[----:B------:R-:W4:Y:S04]  /*66790*/  LDL.LU R41, [R1+0x134] ;  /* 0x0001340001297983 */ /* 0x000f280000300800 */
[----:B------:R-:W4:Y:S04]  /*667a0*/  LDL.LU R42, [R1+0x138] ;  /* 0x00013800012a7983 */ /* 0x000f280000300800 */
[----:B------:R-:W4:Y:S04]  /*667b0*/  LDL.LU R43, [R1+0x13c] ;  /* 0x00013c00012b7983 */ /* 0x000f280000300800 */
[----:B------:R-:W4:Y:S04]  /*667c0*/  LDL R56, [R1+0x12a8] ;  /* 0x0012a80001387983 */ /* 0x000f280000100800 */
[----:B------:R-:W4:Y:S01]  /*667d0*/  LDL R57, [R1+0x12ac] ;  /* 0x0012ac0001397983 */ /* 0x000f220000100800 */
[----:B---3--:R-:W-:Y:S03]  /*667e0*/  HMMA.16816.F32 R4, R4, R36, R48 ;  /* 0x000000240404723c */ /* 0x008fe60000001830 */
[----:B------:R-:W3:Y:S04]  /*667f0*/  LDL R54, [R1+0x12b8] ;  /* 0x0012b80001367983 */ /* 0x000ee80000100800 */
[----:B------:R-:W3:Y:S04]  /*66800*/  LDL R55, [R1+0x12bc] ;  /* 0x0012bc0001377983 */ /* 0x000ee80000100800 */
[----:B------:R-:W3:Y:S04]  /*66810*/  LDL.LU.64 R50, [R1+0x49c8] ;  /* 0x0049c80001327983 */ /* 0x000ee80000300a00 */
[----:B------:R-:W3:Y:S01]  /*66820*/  LDL.LU.64 R48, [R1+0x49c0] ;  /* 0x0049c00001307983 */ /* 0x000ee20000300a00 */
[----:B------:R-:W-:-:S02]  /*66830*/  F2FP.F16.E5M2.UNPACK_B R22, R23 ;  /* 0x00000017ff16723e */ /* 0x000fc400020004ff */
[----:B------:R-:W-:Y:S02]  /*66840*/  F2FP.F16.E5M2.UNPACK_B R32, R32 ;  /* 0x00000020ff20723e */ /* 0x000fe400020004ff */
[----:B------:R-:W-:Y:S02]  /*66850*/  F2FP.F16.E5M2.UNPACK_B R33, R33 ;  /* 0x00000021ff21723e */ /* 0x000fe400020004ff */
[----:B------:R-:W-:Y:S02]  /*66860*/  F2FP.F16.E5M2.UNPACK_B R34, R34 ;  /* 0x00000022ff22723e */ /* 0x000fe400020004ff */
[----:B------:R-:W-:Y:S02]  /*66870*/  F2FP.F16.E5M2.UNPACK_B R35, R35 ;  /* 0x00000023ff23723e */ /* 0x000fe400020004ff */
[----:B------:R-:W-:Y:S01]  /*66880*/  F2FP.F16.E5M2.UNPACK_B R23, R20 ;  /* 0x00000014ff17723e */ /* 0x000fe200020004ff */
[----:B------:R-:W-:Y:S04]  /*66890*/  STL [R1+0x28], R22 ;  /* 0x0000281601007387 */ /* 0x000fe80000100800 */
[----:B------:R-:W-:Y:S04]  /*668a0*/  STL.64 [R1+0x40], R4 ;  /* 0x0000400401007387 */ /* 0x000fe80000100a00 */
[----:B------:R0:W-:Y:S02]  /*668b0*/  STL.64 [R1+0x48], R6 ;  /* 0x0000480601007387 */ /* 0x0001e40000100a00 */
[----:B0-----:R-:W-:Y:S01]  /*668c0*/  HMMA.16816.F32 R4, R32, R22, R28 ;  /* 0x000000162004723c */ /* 0x001fe2000000181c */
[----:B--2---:R-:W-:-:S02]  /*668d0*/  F2FP.F16.E5M2.UNPACK_B R20, R21 ;  /* 0x00000015ff14723e */ /* 0x004fc400020004ff */
[----:B------:R-:W-:-:S03]  /*668e0*/  F2FP.F16.E5M2.UNPACK_B R21, R2 ;  /* 0x00000002ff15723e */ /* 0x000fc600020004ff */
[----:B------:R-:W-:Y:S04]  /*668f0*/  STL [R1+0x2c], R23 ;  /* 0x00002c1701007387 */ /* 0x000fe80000100800 */
[----:B------:R-:W-:Y:S01]  /*66900*/  STL [R1+0x18], R20 ;  /* 0x0000181401007387 */ /* 0x000fe20000100800 */
[----:B------:R-:W-:-:S12]  /*66910*/  F2FP.F16.E5M2.UNPACK_B R2, R3 ;  /* 0x00000003ff02723e */ /* 0x000fd800020004ff */
[----:B------:R-:W-:Y:S04]  /*66920*/  STL.64 [R1+0x50], R4 ;  /* 0x0000500401007387 */ /* 0x000fe80000100a00 */
[----:B------:R0:W-:Y:S04]  /*66930*/  STL.64 [R1+0x58], R6 ;  /* 0x0000580601007387 */ /* 0x0001e80000100a00 */
[----:B------:R-:W-:Y:S01]  /*66940*/  STL [R1+0x1c], R21 ;  /* 0x00001c1501007387 */ /* 0x000fe20000100800 */
[----:B----4-:R-:W-:-:S07]  /*66950*/  F2FP.F16.E5M2.UNPACK_B R3, R0 ;  /* 0x00000000ff03723e */ /* 0x010fce00020004ff */
[C---:B------:R-:W-:Y:S06]  /*66960*/  HMMA.16816.F32 R16, R32.reuse, R2, R16 ;  /* 0x000000022010723c */ /* 0x040fec0000001810 */
[----:B0-----:R-:W-:-:S15]  /*66970*/  HMMA.16816.F32 R4, R32, R20, R24 ;  /* 0x000000142004723c */ /* 0x001fde0000001818 */
[----:B------:R-:W-:-:S08]  /*66980*/  NOP ;  /* 0x0000000000007918 */ /* 0x000fd00000000000 */
[----:B------:R0:W-:Y:S01]  /*66990*/  STL.64 [R1+0x60], R4 ;  /* 0x0000600401007387 */ /* 0x0001e20000100a00 */
[----:B------:R-:W-:-:S03]  /*669a0*/  IMAD.MOV.U32 R0, RZ, RZ, R7 ;  /* 0x000000ffff007224 */ /* 0x000fc600078e0007 */
[----:B------:R-:W-:Y:S04]  /*669b0*/  STL [R1+0x68], R6 ;  /* 0x0000680601007387 */ /* 0x000fe80000100800 */
[----:B------:R-:W-:Y:S01]  /*669c0*/  STL [R1+0x10], R2 ;  /* 0x0000100201007387 */ /* 0x000fe20000100800 */
[----:B0-----:R-:W-:-:S03]  /*669d0*/  F2FP.F16.E5M2.UNPACK_B R4, R38 ;  /* 0x00000026ff04723e */ /* 0x001fc600020004ff */
[----:B------:R-:W-:Y:S01]  /*669e0*/  STL [R1+0x42a8], R0 ;  /* 0x0042a80001007387 */ /* 0x000fe20000100800 */
[----:B------:R-:W-:-:S03]  /*669f0*/  F2FP.F16.E5M2.UNPACK_B R5, R39 ;  /* 0x00000027ff05723e */ /* 0x000fc600020004ff */
[----:B------:R-:W-:Y:S04]  /*66a00*/  STL [R1+0x14], R3 ;  /* 0x0000140301007387 */ /* 0x000fe80000100800 */
[----:B------:R-:W-:Y:S04]  /*66a10*/  STL [R1+0x8], R4 ;  /* 0x0000080401007387 */ /* 0x000fe80000100800 */
[----:B------:R-:W-:Y:S04]  /*66a20*/  STL.64 [R1+0xa0], R16 ;  /* 0x0000a01001007387 */ /* 0x000fe80000100a00 */
[----:B------:R-:W-:Y:S04]  /*66a30*/  STL.64 [R1+0xa8], R18 ;  /* 0x0000a81201007387 */ /* 0x000fe80000100a00 */
[----:B------:R0:W-:Y:S02]  /*66a40*/  STL [R1+0xc], R5 ;  /* 0x00000c0501007387 */ /* 0x0001e40000100800 */
[----:B0-----:R-:W-:Y:S01]  /*66a50*/  HMMA.16816.F32 R4, R32, R4, R12 ;  /* 0x000000042004723c */ /* 0x001fe2000000180c */
[----:B------:R-:W-:-:S02]  /*66a60*/  F2FP.F16.E5M2.UNPACK_B R2, R52 ;  /* 0x00000034ff02723e */ /* 0x000fc400020004ff */
[----:B------:R-:W-:-:S03]  /*66a70*/  F2FP.F16.E5M2.UNPACK_B R3, R53 ;  /* 0x00000035ff03723e */ /* 0x000fc600020004ff */
[----:B------:R-:W-:-:S15]  /*66a80*/  STL [R1], R2 ;  /* 0x0000000201007387 */ /* 0x000fde0000100800 */
[----:B------:R-:W-:-:S02]  /*66a90*/  NOP ;  /* 0x0000000000007918 */ /* 0x000fc40000000000 */
[----:B------:R-:W-:Y:S04]  /*66aa0*/  STL.64 [R1+0xe0], R4 ;  /* 0x0000e00401007387 */ /* 0x000fe80000100a00 */
[----:B------:R0:W-:Y:S02]  /*66ab0*/  STL.64 [R1+0xe8], R6 ;  /* 0x0000e80601007387 */ /* 0x0001e40000100a00 */
[----:B0-----:R-:W-:Y:S01]  /*66ac0*/  HMMA.16816.F32 R4, R32, R2, R8 ;  /* 0x000000022004723c */ /* 0x001fe20000001808 */
[----:B------:R-:W-:Y:S02]  /*66ad0*/  F2FP.F16.E5M2.UNPACK_B R60, R60 ;  /* 0x0000003cff3c723e */ /* 0x000fe400020004ff */
[----:B------:R-:W-:-:S03]  /*66ae0*/  F2FP.F16.E5M2.UNPACK_B R61, R61 ;  /* 0x0000003dff3d723e */ /* 0x000fc600020004ff */
[----:B------:R-:W-:-:S15]  /*66af0*/  STL [R1+0x4], R3 ;  /* 0x0000040301007387 */ /* 0x000fde0000100800 */
[----:B------:R-:W-:-:S02]  /*66b00*/  NOP ;  /* 0x0000000000007918 */ /* 0x000fc40000000000 */
[----:B------:R-:W-:Y:S04]  /*66b10*/  STL.64 [R1+0x160], R4 ;  /* 0x0001600401007387 */ /* 0x000fe80000100a00 */
[----:B------:R0:W-:Y:S02]  /*66b20*/  STL.64 [R1+0x168], R6 ;  /* 0x0001680601007387 */ /* 0x0001e40000100a00 */
[----:B0-----:R-:W-:Y:S01]  /*66b30*/  HMMA.16816.F32 R4, R32, R60, R40 ;  /* 0x0000003c2004723c */ /* 0x001fe20000001828 */
[----:B------:R-:W-:Y:S02]  /*66b40*/  F2FP.F16.E5M2.UNPACK_B R58, R58 ;  /* 0x0000003aff3a723e */ /* 0x000fe400020004ff */
[----:B------:R-:W-:-:S03]  /*66b50*/  F2FP.F16.E5M2.UNPACK_B R59, R59 ;  /* 0x0000003bff3b723e */ /* 0x000fc600020004ff */
[----:B------:R-:W-:-:S15]  /*66b60*/  STL.64 [R1+0x4978], R60 ;  /* 0x0049783c01007387 */ /* 0x000fde0000100a00 */
[----:B------:R-:W-:-:S02]  /*66b70*/  NOP ;  /* 0x0000000000007918 */ /* 0x000fc40000000000 */
[----:B------:R-:W-:Y:S04]  /*66b80*/  STL.64 [R1+0x180], R4 ;  /* 0x0001800401007387 */ /* 0x000fe80000100a00 */
[----:B------:R0:W-:Y:S02]  /*66b90*/  STL.64 [R1+0x188], R6 ;  /* 0x0001880601007387 */ /* 0x0001e40000100a00 */
[----:B0-----:R-:W-:Y:S01]  /*66ba0*/  HMMA.16816.F32 R4, R32, R58, R44 ;  /* 0x0000003a2004723c */ /* 0x001fe2000000182c */
[----:B------:R-:W-:Y:S02]  /*66bb0*/  F2FP.F16.E5M2.UNPACK_B R56, R56 ;  /* 0x00000038ff38723e */ /* 0x000fe400020004ff */
[----:B------:R-:W-:-:S15]  /*66bc0*/  F2FP.F16.E5M2.UNPACK_B R57, R57 ;  /* 0x00000039ff39723e */ /* 0x000fde00020004ff */
[----:B------:R-:W-:-:S05]  /*66bd0*/  NOP ;  /* 0x0000000000007918 */ /* 0x000fca0000000000 */
[----:B------:R-:W-:Y:S04]  /*66be0*/  STL.64 [R1+0x1a0], R4 ;  /* 0x0001a00401007387 */ /* 0x000fe80000100a00 */
[----:B------:R3:W-:Y:S04]  /*66bf0*/  STL.64 [R1+0x1a8], R6 ;  /* 0x0001a80601007387 */ /* 0x0007e80000100a00 */
[----:B------:R-:W2:Y:S01]  /*66c00*/  LDL.LU R8, [R1+0x380] ;  /* 0x0003800001087983 */ /* 0x000ea20000300800 */
[----:B---3--:R-:W-:-:S15]  /*66c10*/  HMMA.16816.F32 R4, R32, R56, R48 ;  /* 0x000000382004723c */ /* 0x008fde0000001830 */
        /* <DEDUP_REMOVED lines=16> */
[----:B-1----:R-:W2:Y:S04]  /*66d20*/  LDL.LU R6, [R1+0x1d8] ;  /* 0x0001d80001067983 */ /* 0x002ea80000300800 */
[----:B------:R-:W2:Y:S04]  /*66d30*/  LDL.LU R7, [R1+0x1dc] ;  /* 0x0001dc0001077983 */ /* 0x000ea80000300800 */
[----:B------:R-:W3:Y:S04]  /*66d40*/  LDL R52, [R1+0x12c8] ;  /* 0x0012c80001347983 */ /* 0x000ee80000100800 */
[----:B------:R-:W4:Y:S04]  /*66d50*/  LDL R53, [R1+0x12cc] ;  /* 0x0012cc0001357983 */ /* 0x000f280000100800 */
[----:B------:R-:W2:Y:S04]  /*66d60*/  LDL R50, [R1+0x12d8] ;  /* 0x0012d80001327983 */ /* 0x000ea80000100800 */
[----:B------:R-:W2:Y:S04]  /*66d70*/  LDL R51, [R1+0x12dc] ;  /* 0x0012dc0001337983 */ /* 0x000ea80000100800 */
        /* <DEDUP_REMOVED lines=24> */
[----:B------:R-:W-:Y:S04]  /*66f00*/  STL.64 [R1+0x4970], R58 ;  /* 0x0049703a01007387 */ /* 0x000fe80000100a00 */
[----:B------:R0:W-:Y:S04]  /*66f10*/  STL.64 [R1+0x4968], R56 ;  /* 0x0049683801007387 */ /* 0x0001e80000100a00 */
[----:B0-----:R-:W2:Y:S04]  /*66f20*/  LDL.LU R56, [R1+0x1b0] ;  /* 0x0001b00001387983 */ /* 0x001ea80000300800 */
[----:B------:R-:W2:Y:S04]  /*66f30*/  LDL.LU R57, [R1+0x1b4] ;  /* 0x0001b40001397983 */ /* 0x000ea80000300800 */
[----:B------:R-:W2:Y:S04]  /*66f40*/  LDL.LU R58, [R1+0x1b8] ;  /* 0x0001b800013a7983 */ /* 0x000ea80000300800 */
[----:B------:R-:W2:Y:S01]  /*66f50*/  LDL.LU R59, [R1+0x1bc] ;  /* 0x0001bc00013b7983 */ /* 0x000ea20000300800 */
[----:B------:R-:W-:-:S02]  /*66f60*/  F2FP.F16.E5M2.UNPACK_B R54, R54 ;  /* 0x00000036ff36723e */ /* 0x000fc400020004ff */
[----:B------:R-:W-:Y:S01]  /*66f70*/  F2FP.F16.E5M2.UNPACK_B R55, R55 ;  /* 0x00000037ff37723e */ /* 0x000fe200020004ff */
[----:B------:R-:W2:Y:S04]  /*66f80*/  LDL R2, [R1+0x1348] ;  /* 0x0013480001027983 */ /* 0x000ea80000100800 */
[----:B------:R-:W2:Y:S01]  /*66f90*/  LDL R3, [R1+0x134c] ;  /* 0x00134c0001037983 */ /* 0x000ea20000100800 */
[----:B---3--:R-:W-:Y:S02]  /*66fa0*/  F2FP.F16.E5M2.UNPACK_B R52, R52 ;  /* 0x00000034ff34723e */ /* 0x008fe400020004ff */
[----:B----4-:R-:W-:-:S07]  /*66fb0*/  F2FP.F16.E5M2.UNPACK_B R53, R53 ;  /* 0x00000035ff35723e */ /* 0x010fce00020004ff */
[C---:B--2---:R-:W-:Y:S01]  /*66fc0*/  HMMA.16816.F32 R4, R32.reuse, R52, R4 ;  /* 0x000000342004723c */ /* 0x044fe20000001804 */
[----:B------:R-:W-:Y:S02]  /*66fd0*/  F2FP.F16.E5M2.UNPACK_B R50, R50 ;  /* 0x00000032ff32723e */ /* 0x000fe400020004ff */
[----:B------:R-:W-:Y:S02]  /*66fe0*/  F2FP.F16.E5M2.UNPACK_B R51, R51 ;  /* 0x00000033ff33723e */ /* 0x000fe400020004ff */
[----:B------:R-:W-:Y:S02]  /*66ff0*/  F2FP.F16.E5M2.UNPACK_B R48, R48 ;  /* 0x00000030ff30723e */ /* 0x000fe400020004ff */
[----:B------:R-:W-:Y:S02]  /*67000*/  F2FP.F16.E5M2.UNPACK_B R49, R49 ;  /* 0x00000031ff31723e */ /* 0x000fe400020004ff */
[----:B------:R-:W-:Y:S02]  /*67010*/  F2FP.F16.E5M2.UNPACK_B R46, R46 ;  /* 0x0000002eff2e723e */ /* 0x000fe400020004ff */
[----:B------:R-:W-:Y:S01]  /*67020*/  F2FP.F16.E5M2.UNPACK_B R47, R47 ;  /* 0x0000002fff2f723e */ /* 0x000fe200020004ff */
[----:B------:R-:W-:-:S15]  /*67030*/  HMMA.16816.F32 R56, R32, R54, R56 ;  /* 0x000000362038723c */ /* 0x000fde0000001838 */
[----:B------:R-:W-:-:S08]  /*67040*/  NOP ;  /* 0x0000000000007918 */ /* 0x000fd00000000000 */
        /* <DEDUP_REMOVED lines=10> */
[----:B0-----:R-:W-:Y:S02]  /*670f0*/  HMMA.16816.F32 R4, R32, R48, R24 ;  /* 0x000000302004723c */ /* 0x001fe40000001818 */
[----:B------:R-:W-:Y:S04]  /*67100*/  STL.64 [R1+0x4998], R50 ;  /* 0x0049983201007387 */ /* 0x000fe80000100a00 */
        /* <DEDUP_REMOVED lines=9> */
[----:B------:R0:W-:Y:S02]  /*671a0*/  STL.64 [R1+0x268], R6 ;  /* 0x0002680601007387 */ /* 0x0001e40000100a00 */
[----:B0-----:R-:W-:Y:S01]  /*671b0*/  HMMA.16816.F32 R4, R32, R44, R16 ;  /* 0x0000002c2004723c */ /* 0x001fe20000001810 */
[----:B------:R-:W-:Y:S02]  /*671c0*/  F2FP.F16.E5M2.UNPACK_B R42, R42 ;  /* 0x0000002aff2a723e */ /* 0x000fe400020004ff */
[----:B------:R-:W-:Y:S01]  /*671d0*/  F2FP.F16.E5M2.UNPACK_B R43, R43 ;  /* 0x0000002bff2b723e */ /* 0x000fe200020004ff */
[----:B------:R-:W-:Y:S04]  /*671e0*/  STL.64 [R1+0x49a8], R46 ;  /* 0x0049a82e01007387 */ /* 0x000fe80000100a00 */
[----:B------:R-:W-:-:S15]  /*671f0*/  STL.64 [R1+0x49a0], R44 ;  /* 0x0049a02c01007387 */ /* 0x000fde0000100a00 */
        /* <DEDUP_REMOVED lines=28> */
[----:B0-----:R-:W4:Y:S04]  /*673c0*/  LDL.LU R40, [R1+0x2f0] ;  /* 0x0002f00001287983 */ /* 0x001f280000300800 */
[----:B------:R-:W4:Y:S04]  /*673d0*/  LDL.LU R41, [R1+0x2f4] ;  /* 0x0002f40001297983 */ /* 0x000f280000300800 */
[----:B------:R-:W4:Y:S04]  /*673e0*/  LDL.LU R42, [R1+0x2f8] ;  /* 0x0002f800012a7983 */ /* 0x000f280000300800 */
[----:B------:R-:W4:Y:S04]  /*673f0*/  LDL.LU R43, [R1+0x2fc] ;  /* 0x0002fc00012b7983 */ /* 0x000f280000300800 */
[----:B-1----:R-:W2:Y:S04]  /*67400*/  LDL.LU R28, [R1+0x3d0] ;  /* 0x0003d000011c7983 */ /* 0x002ea80000300800 */
[----:B------:R-:W2:Y:S04]  /*67410*/  LDL.LU R29, [R1+0x3d4] ;  /* 0x0003d400011d7983 */ /* 0x000ea80000300800 */
[----:B------:R-:W2:Y:S04]  /*67420*/  LDL.LU R30, [R1+0x3d8] ;  /* 0x0003d800011e7983 */ /* 0x000ea80000300800 */
[----:B------:R-:W2:Y:S04]  /*67430*/  LDL.LU R31, [R1+0x3dc] ;  /* 0x0003dc00011f7983 */ /* 0x000ea80000300800 */
[----:B------:R-:W3:Y:S04]  /*67440*/  LDL R8, [R1+0x1358] ;  /* 0x0013580001087983 */ /* 0x000ee80000100800 */
[----:B------:R-:W3:Y:S04]  /*67450*/  LDL R9, [R1+0x135c] ;  /* 0x00135c0001097983 */ /* 0x000ee80000100800 */
[----:B------:R-:W3:Y:S04]  /*67460*/  LDL R10, [R1+0x1368] ;  /* 0x00136800010a7983 */ /* 0x000ee80000100800 */
[----:B------:R-:W3:Y:S04]  /*67470*/  LDL R11, [R1+0x136c] ;  /* 0x00136c00010b7983 */ /* 0x000ee80000100800 */
[----:B------:R-:W3:Y:S04]  /*67480*/  LDL.LU R44, [R1+0x310] ;  /* 0x00031000012c7983 */ /* 0x000ee80000300800 */
[----:B------:R-:W3:Y:S04]  /*67490*/  LDL.LU R45, [R1+0x314] ;  /* 0x00031400012d7983 */ /* 0x000ee80000300800 */
[----:B------:R-:W3:Y:S04]  /*674a0*/  LDL.LU R46, [R1+0x318] ;  /* 0x00031800012e7983 */ /* 0x000ee80000300800 */
[----:B------:R-:W3:Y:S04]  /*674b0*/  LDL.LU R47, [R1+0x31c] ;  /* 0x00031c00012f7983 */ /* 0x000ee80000300800 */
[----:B------:R-:W3:Y:S04]  /*674c0*/  LDL R12, [R1+0x1378] ;  /* 0x00137800010c7983 */ /* 0x000ee80000100800 */
[----:B------:R-:W3:Y:S04]  /*674d0*/  LDL R13, [R1+0x137c] ;  /* 0x00137c00010d7983 */ /* 0x000ee80000100800 */
[----:B------:R-:W3:Y:S04]  /*674e0*/  LDL R14, [R1+0x1388] ;  /* 0x00138800010e7983 */ /* 0x000ee80000100800 */
[----:B------:R-:W3:Y:S04]  /*674f0*/  LDL R15, [R1+0x138c] ;  /* 0x00138c00010f7983 */ /* 0x000ee80000100800 */
[----:B------:R-:W3:Y:S04]  /*67500*/  LDL.LU R52, [R1+0x10e0] ;  /* 0x0010e00001347983 */ /* 0x000ee80000300800 */
[----:B------:R-:W3:Y:S04]  /*67510*/  LDL.LU R53, [R1+0x10e4] ;  /* 0x0010e40001357983 */ /* 0x000ee80000300800 */
[----:B------:R-:W3:Y:S04]  /*67520*/  LDL.LU R54, [R1+0x10e8] ;  /* 0x0010e80001367983 */ /* 0x000ee80000300800 */
[----:B------:R-:W3:Y:S01]  /*67530*/  LDL.LU R55, [R1+0x10ec] ;  /* 0x0010ec0001377983 */ /* 0x000ee20000300800 */
[----:B------:R-:W-:-:S02]  /*67540*/  F2FP.F16.E5M2.UNPACK_B R38, R38 ;  /* 0x00000026ff26723e */ /* 0x000fc400020004ff */
[----:B------:R-:W-:Y:S01]  /*67550*/  F2FP.F16.E5M2.UNPACK_B R39, R39 ;  /* 0x00000027ff27723e */ /* 0x000fe200020004ff */
        /* <DEDUP_REMOVED lines=22> */
[----:B------:R-:W-:-:S02]  /*676c0*/  F2FP.F16.E5M2.UNPACK_B R2, R2 ;  /* 0x00000002ff02723e */ /* 0x000fc400020004ff */
[----:B------:R-:W-:-:S07]  /*676d0*/  F2FP.F16.E5M2.UNPACK_B R3, R3 ;  /* 0x00000003ff03723e */ /* 0x000fce00020004ff */
[----:B----4-:R-:W-:Y:S01]  /*676e0*/  HMMA.16816.F32 R40, R32, R2, R40 ;  /* 0x000000022028723c */ /* 0x010fe20000001828 */
[----:B---3--:R-:W-:Y:S02]  /*676f0*/  F2FP.F16.E5M2.UNPACK_B R8, R8 ;  /* 0x00000008ff08723e */ /* 0x008fe400020004ff */
[----:B------:R-:W-:-:S15]  /*67700*/  F2FP.F16.E5M2.UNPACK_B R9, R9 ;  /* 0x00000009ff09723e */ /* 0x000fde00020004ff */
[----:B------:R-:W-:-:S05]  /*67710*/  NOP ;  /* 0x0000000000007918 */ /* 0x000fca0000000000 */
[----:B------:R-:W-:Y:S04]  /*67720*/  STL.64 [R1+0x320], R40 ;  /* 0x0003202801007387 */ /* 0x000fe80000100a00 */
[----:B------:R0:W-:Y:S02]  /*67730*/  STL.64 [R1+0x328], R42 ;  /* 0x0003282a01007387 */ /* 0x0001e40000100a00 */
[----:B0-----:R-:W-:Y:S01]  /*67740*/  HMMA.16816.F32 R40, R32, R8, R44 ;  /* 0x000000082028723c */ /* 0x001fe2000000182c */
[----:B------:R-:W-:Y:S02]  /*67750*/  F2FP.F16.E5M2.UNPACK_B R10, R10 ;  /* 0x0000000aff0a723e */ /* 0x000fe400020004ff */
[----:B------:R-:W-:Y:S02]  /*67760*/  F2FP.F16.E5M2.UNPACK_B R11, R11 ;  /* 0x0000000bff0b723e */ /* 0x000fe400020004ff */
[----:B------:R-:W-:-:S02]  /*67770*/  F2FP.F16.E5M2.UNPACK_B R12, R12 ;  /* 0x0000000cff0c723e */ /* 0x000fc400020004ff */
[----:B------:R-:W-:-:S15]  /*67780*/  F2FP.F16.E5M2.UNPACK_B R13, R13 ;  /* 0x0000000dff0d723e */ /* 0x000fde00020004ff */
[----:B------:R-:W-:-:S01]  /*67790*/  NOP ;  /* 0x0000000000007918 */ /* 0x000fc20000000000 */
[----:B------:R-:W-:Y:S04]  /*677a0*/  STL.64 [R1+0x340], R40 ;  /* 0x0003402801007387 */ /* 0x000fe80000100a00 */
[----:B------:R0:W-:Y:S04]  /*677b0*/  STL.64 [R1+0x348], R42 ;  /* 0x0003482a01007387 */ /* 0x0001e80000100a00 */
[----:B------:R-:W-:Y:S04]  /*677c0*/  STL.64 [R1+0x4910], R10 ;  /* 0x0049100a01007387 */ /* 0x000fe80000100a00 */
[----:B------:R1:W-:Y:S01]  /*677d0*/  STL.64 [R1+0x4908], R8 ;  /* 0x0049080801007387 */ /* 0x0003e20000100a00 */
[C---:B0-----:R-:W-:Y:S06]  /*677e0*/  HMMA.16816.F32 R40, R32.reuse, R10, R48 ;  /* 0x0000000a2028723c */ /* 0x041fec0000001830 */
[----:B-1----:R-:W-:Y:S01]  /*677f0*/  HMMA.16816.F32 R8, R32, R12, R52 ;  /* 0x0000000c2008723c */ /* 0x002fe20000001834 */
[----:B------:R-:W-:-:S02]  /*67800*/  F2FP.F16.E5M2.UNPACK_B R14, R14 ;  /* 0x0000000eff0e723e */ /* 0x000fc400020004ff */
[----:B------:R-:W-:Y:S02]  /*67810*/  F2FP.F16.E5M2.UNPACK_B R15, R15 ;  /* 0x0000000fff0f723e */ /* 0x000fe400020004ff */
[----:B------:R-:W-:Y:S02]  /*67820*/  F2FP.F16.E5M2.UNPACK_B R16, R16 ;  /* 0x00000010ff10723e */ /* 0x000fe400020004ff */
[----:B------:R-:W-:-:S10]  /*67830*/  F2FP.F16.E5M2.UNPACK_B R17, R17 ;  /* 0x00000011ff11723e */ /* 0x000fd400020004ff */
[----:B------:R-:W-:Y:S04]  /*67840*/  STL.64 [R1+0x360], R40 ;  /* 0x0003602801007387 */ /* 0x000fe80000100a00 */
[----:B------:R-:W-:Y:S04]  /*67850*/  STL.64 [R1+0x368], R42 ;  /* 0x0003682a01007387 */ /* 0x000fe80000100a00 */
[----:B------:R-:W-:Y:S01]  /*67860*/  STL.64 [R1+0x390], R8 ;  /* 0x0003900801007387 */ /* 0x000fe20000100a00 */
[C---:B------:R-:W-:Y:S03]  /*67870*/  HMMA.16816.F32 R4, R32.reuse, R16, R4 ;  /* 0x000000102004723c */ /* 0x040fe60000001804 */
[----:B------:R0:W-:Y:S03]  /*67880*/  STL.64 [R1+0x398], R10 ;  /* 0x0003980a01007387 */ /* 0x0001e60000100a00 */
[----:B0-----:R-:W-:Y:S01]  /*67890*/  HMMA.16816.F32 R8, R32, R14, R56 ;  /* 0x0000000e2008723c */ /* 0x001fe20000001838 */
[----:B------:R-:W-:-:S05]  /*678a0*/  F2FP.F16.E5M2.UNPACK_B R18, R18 ;  /* 0x00000012ff12723e */ /* 0x000fca00020004ff */
[----:B------:R-:W-:Y:S01]  /*678b0*/  STL.64 [R1+0x4900], R14 ;  /* 0x0049000e01007387 */ /* 0x000fe20000100a00 */
[----:B------:R-:W-:-:S03]  /*678c0*/  F2FP.F16.E5M2.UNPACK_B R19, R19 ;  /* 0x00000013ff13723e */ /* 0x000fc600020004ff */
[----:B------:R-:W-:-:S13]  /*678d0*/  STL.64 [R1+0x48f8], R12 ;  /* 0x0048f80c01007387 */ /* 0x000fda0000100a00 */
[----:B------:R-:W-:Y:S04]  /*678e0*/  STL.64 [R1+0x3b0], R8 ;  /* 0x0003b00801007387 */ /* 0x000fe80000100a00 */
[----:B------:R-:W-:Y:S04]  /*678f0*/  STL.64 [R1+0x3b8], R10 ;  /* 0x0003b80a01007387 */ /* 0x000fe80000100a00 */
[----:B------:R-:W-:Y:S04]  /*67900*/  STL.64 [R1+0x3e0], R4 ;  /* 0x0003e00401007387 */ /* 0x000fe80000100a00 */
[----:B------:R2:W-:Y:S01]  /*67910*/  STL.64 [R1+0x3e8], R6 ;  /* 0x0003e80601007387 */ /* 0x0005e20000100a00 */
[----:B------:R-:W-:-:S02]  /*67920*/  F2FP.F16.E5M2.UNPACK_B R20, R20 ;  /* 0x00000014ff14723e */ /* 0x000fc400020004ff */
[----:B------:R-:W-:Y:S01]  /*67930*/  F2FP.F16.E5M2.UNPACK_B R21, R21 ;  /* 0x00000015ff15723e */ /* 0x000fe200020004ff */
[----:B------:R-:W-:Y:S04]  /*67940*/  STL.64 [R1+0x4920], R18 ;  /* 0x0049201201007387 */ /* 0x000fe80000100a00 */
[----:B------:R-:W-:Y:S01]  /*67950*/  STL.64 [R1+0x4918], R16 ;  /* 0x0049181001007387 */ /* 0x000fe20000100a00 */
        /* <DEDUP_REMOVED lines=20> */
[----:B------:R-:W2:Y:S04]  /*67aa0*/  LDL R24, [R1+0x13d8] ;  /* 0x0013d80001187983 */ /* 0x000ea80000100800 */
[----:B------:R-:W3:Y:S04]  /*67ab0*/  LDL R25, [R1+0x13dc] ;  /* 0x0013dc0001197983 */ /* 0x000ee80000100800 */
[----:B------:R-:W4:Y:S04]  /*67ac0*/  LDL R26, [R1+0x13e8] ;  /* 0x0013e800011a7983 */ /* 0x000f280000100800 */
[----:B------:R-:W4:Y:S04]  /*67ad0*/  LDL R27, [R1+0x13ec] ;  /* 0x0013ec00011b7983 */ /* 0x000f280000100800 */
[----:B------:R-:W4:Y:S04]  /*67ae0*/  LDL.LU R41, [R1+0x3940] ;  /* 0x0039400001297983 */ /* 0x000f280000300800 */
[----:B0-----:R-:W4:Y:S04]  /*67af0*/  LDL.LU R4, [R1+0x393c] ;  /* 0x00393c0001047983 */ /* 0x001f280000300800 */
[----:B------:R-:W4:Y:S04]  /*67b00*/  LDL.LU R42, [R1+0x3948] ;  /* 0x00394800012a7983 */ /* 0x000f280000300800 */
[----:B------:R-:W4:Y:S04]  /*67b10*/  LDL.LU R5, [R1+0x3944] ;  /* 0x0039440001057983 */ /* 0x000f280000300800 */
[----:B------:R-:W4:Y:S04]  /*67b20*/  LDL.LU R43, [R1+0x3950] ;  /* 0x00395000012b7983 */ /* 0x000f280000300800 */
[----:B-1----:R-:W4:Y:S04]  /*67b30*/  LDL.LU R6, [R1+0x394c] ;  /* 0x00394c0001067983 */ /* 0x002f280000300800 */
        /* <DEDUP_REMOVED lines=8> */
[----:B------:R-:W4:Y:S04]  /*67bc0*/  LDL R30, [R1+0x1408] ;  /* 0x00140800011e7983 */ /* 0x000f280000100800 */
        /* <DEDUP_REMOVED lines=9> */
[----:B------:R-:W4:Y:S04]  /*67c60*/  LDL.LU R56, [R1+0x1210] ;  /* 0x0012100001387983 */ /* 0x000f280000300800 */
[----:B------:R-:W4:Y:S04]  /*67c70*/  LDL.LU R57, [R1+0x1214] ;  /* 0x0012140001397983 */ /* 0x000f280000300800 */
[----:B------:R-:W4:Y:S04]  /*67c80*/  LDL.LU R58, [R1+0x1218] ;  /* 0x00121800013a7983 */ /* 0x000f280000300800 */
[----:B------:R-:W4:Y:S01]  /*67c90*/  LDL.LU R59, [R1+0x121c] ;  /* 0x00121c00013b7983 */ /* 0x000f220000300800 */
[----:B------:R-:W-:-:S02]  /*67ca0*/  F2FP.F16.E5M2.UNPACK_B R22, R22 ;  /* 0x00000016ff16723e */ /* 0x000fc400020004ff */
[----:B------:R-:W-:-:S05]  /*67cb0*/  F2FP.F16.E5M2.UNPACK_B R23, R23 ;  /* 0x00000017ff17723e */ /* 0x000fca00020004ff */
[----:B------:R-:W-:Y:S04]  /*67cc0*/  STL.64 [R1+0x4930], R22 ;  /* 0x0049301601007387 */ /* 0x000fe80000100a00 */
[----:B------:R-:W-:Y:S01]  /*67cd0*/  STL.64 [R1+0x4928], R20 ;  /* 0x0049281401007387 */ /* 0x000fe20000100a00 */
[----:B--2---:R-:W-:Y:S02]  /*67ce0*/  F2FP.F16.E5M2.UNPACK_B R24, R24 ;  /* 0x00000018ff18723e */ /* 0x004fe400020004ff */
[----:B---3--:R-:W-:Y:S01]  /*67cf0*/  F2FP.F16.E5M2.UNPACK_B R25, R25 ;  /* 0x00000019ff19723e */ /* 0x008fe200020004ff */
[C---:B----4-:R-:W-:Y:S06]  /*67d00*/  HMMA.16816.F32 R12, R32.reuse, R22, R12 ;  /* 0x00000016200c723c */ /* 0x050fec000000180c */
[----:B------:R-:W-:Y:S01]  /*67d10*/  HMMA.16816.F32 R8, R32, R24, R8 ;  /* 0x000000182008723c */ /* 0x000fe20000001808 */
[----:B------:R-:W-:-:S02]  /*67d20*/  F2FP.F16.E5M2.UNPACK_B R26, R26 ;  /* 0x0000001aff1a723e */ /* 0x000fc400020004ff */
[----:B------:R-:W-:-:S14]  /*67d30*/  F2FP.F16.E5M2.UNPACK_B R27, R27 ;  /* 0x0000001bff1b723e */ /* 0x000fdc00020004ff */
[----:B------:R-:W-:Y:S04]  /*67d40*/  STL.64 [R1+0x450], R12 ;  /* 0x0004500c01007387 */ /* 0x000fe80000100a00 */
[----:B------:R-:W-:Y:S04]  /*67d50*/  STL.64 [R1+0x458], R14 ;  /* 0x0004580e01007387 */ /* 0x000fe80000100a00 */
[----:B------:R-:W-:Y:S04]  /*67d60*/  STL.64 [R1+0x480], R8 ;  /* 0x0004800801007387 */ /* 0x000fe80000100a00 */
[----:B------:R0:W-:Y:S02]  /*67d70*/  STL.64 [R1+0x488], R10 ;  /* 0x0004880a01007387 */ /* 0x0001e40000100a00 */
[----:B0-----:R-:W-:Y:S01]  /*67d80*/  HMMA.16816.F32 R8, R32, R26, R44 ;  /* 0x0000001a2008723c */ /* 0x001fe2000000182c */
[----:B------:R-:W-:-:S02]  /*67d90*/  F2FP.F16.E5M2.UNPACK_B R28, R28 ;  /* 0x0000001cff1c723e */ /* 0x000fc400020004ff */
        /* <DEDUP_REMOVED lines=8> */
[----:B------:R-:W-:Y:S01]  /*67e20*/  STL [R1+0x48e0], R28 ;  /* 0x0048e01c01007387 */ /* 0x000fe20000100800 */
[----:B------:R-:W-:-:S03]  /*67e30*/  F2FP.F16.E5M2.UNPACK_B R36, R36 ;  /* 0x00000024ff24723e */ /* 0x000fc600020004ff */
[----:B------:R-:W-:Y:S01]  /*67e40*/  STL [R1+0x48b8], R29 ;  /* 0x0048b81d01007387 */ /* 0x000fe20000100800 */
[----:B------:R-:W-:-:S12]  /*67e50*/  F2FP.F16.E5M2.UNPACK_B R37, R37 ;  /* 0x00000025ff25723e */ /* 0x000fd800020004ff */
[----:B------:R-:W-:Y:S04]  /*67e60*/  STL.64 [R1+0x4d0], R8 ;  /* 0x0004d00801007387 */ /* 0x000fe80000100a00 */
[----:B------:R0:W-:Y:S01]  /*67e70*/  STL.64 [R1+0x4d8], R10 ;  /* 0x0004d80a01007387 */ /* 0x0001e20000100a00 */
[C---:B------:R-:W-:Y:S06]  /*67e80*/  HMMA.16816.F32 R12, R32.reuse, R36, R56 ;  /* 0x00000024200c723c */ /* 0x040fec0000001838 */
[----:B0-----:R-:W-:Y:S01]  /*67e90*/  HMMA.16816.F32 R8, R32, R30, R52 ;  /* 0x0000001e2008723c */ /* 0x001fe20000001834 */
[----:B------:R-:W-:-:S02]  /*67ea0*/  F2FP.F16.E5M2.UNPACK_B R28, R61 ;  /* 0x0000003dff1c723e */ /* 0x000fc400020004ff */
[----:B------:R-:W-:-:S03]  /*67eb0*/  F2FP.F16.E5M2.UNPACK_B R29, R0 ;  /* 0x00000000ff1d723e */ /* 0x000fc600020004ff */
[----:B------:R-:W-:-:S15]  /*67ec0*/  STL [R1+0x20], R28 ;  /* 0x0000201c01007387 */ /* 0x000fde0000100800 */
[----:B------:R-:W-:-:S02]  /*67ed0*/  NOP ;  /* 0x0000000000007918 */ /* 0x000fc40000000000 */
[----:B------:R0:W-:Y:S04]  /*67ee0*/  STL.64 [R1+0x1110], R8 ;  /* 0x0011100801007387 */ /* 0x0001e80000100a00 */
[----:B------:R1:W-:Y:S04]  /*67ef0*/  STL.64 [R1+0x1118], R10 ;  /* 0x0011180a01007387 */ /* 0x0003e80000100a00 */
[----:B------:R-:W-:Y:S04]  /*67f00*/  STL [R1+0x24], R29 ;  /* 0x0000241d01007387 */ /* 0x000fe80000100800 */
[----:B0-----:R-:W2:Y:S04]  /*67f10*/  LDL.LU R8, [R1+0xfa0] ;  /* 0x000fa00001087983 */ /* 0x001ea80000300800 */
[----:B------:R0:W-:Y:S04]  /*67f20*/  STL.64 [R1+0x1100], R12 ;  /* 0x0011000c01007387 */ /* 0x0001e80000100a00 */
[----:B------:R3:W-:Y:S04]  /*67f30*/  STL.64 [R1+0x1108], R14 ;  /* 0x0011080e01007387 */ /* 0x0007e80000100a00 */
[----:B------:R-:W2:Y:S04]  /*67f40*/  LDL.LU R9, [R1+0xfa4] ;  /* 0x000fa40001097983 */ /* 0x000ea80000300800 */
[----:B-1----:R-:W2:Y:S04]  /*67f50*/  LDL.LU R10, [R1+0xfa8] ;  /* 0x000fa800010a7983 */ /* 0x002ea80000300800 */
[----:B------:R-:W2:Y:S04]  /*67f60*/  LDL.LU R11, [R1+0xfac] ;  /* 0x000fac00010b7983 */ /* 0x000ea80000300800 */
[----:B------:R-:W4:Y:S04]  /*67f70*/  LDL.LU R44, [R1+0x11b0] ;  /* 0x0011b000012c7983 */ /* 0x000f280000300800 */
[----:B------:R-:W4:Y:S04]  /*67f80*/  LDL.LU R45, [R1+0x11b4] ;  /* 0x0011b400012d7983 */ /* 0x000f280000300800 */
[----:B------:R-:W4:Y:S04]  /*67f90*/  LDL.LU R46, [R1+0x11b8] ;  /* 0x0011b800012e7983 */ /* 0x000f280000300800 */
[----:B------:R-:W4:Y:S01]  /*67fa0*/  LDL.LU R47, [R1+0x11bc] ;  /* 0x0011bc00012f7983 */ /* 0x000f220000300800 */
[----:B------:R-:W-:-:S03]  /*67fb0*/  IMAD R5, R5, 0x100, R42 ;  /* 0x0000010005057824 */ /* 0x000fc600078e022a */
[----:B------:R-:W2:Y:S01]  /*67fc0*/  LDL.LU R16, [R1+0x11a0] ;  /* 0x0011a00001107983 */ /* 0x000ea20000300800 */
[----:B------:R-:W-:-:S03]  /*67fd0*/  IMAD R6, R6, 0x100, R43 ;  /* 0x0000010006067824 */ /* 0x000fc600078e022b */
[----:B------:R-:W2:Y:S04]  /*67fe0*/  LDL.LU R17, [R1+0x11a4] ;  /* 0x0011a40001117983 */ /* 0x000ea80000300800 */
[----:B------:R-:W2:Y:S04]  /*67ff0*/  LDL.LU R18, [R1+0x11a8] ;  /* 0x0011a80001127983 */ /* 0x000ea80000300800 */
[----:B------:R-:W2:Y:S04]  /*68000*/  LDL.LU R19, [R1+0x11ac] ;  /* 0x0011ac0001137983 */ /* 0x000ea80000300800 */
[----:B------:R-:W2:Y:S01]  /*68010*/  LDL.64 R42, [R1+0x28] ;  /* 0x00002800012a7983 */ /* 0x000ea20000100a00 */
[----:B------:R-:W-:-:S02]  /*68020*/  IMAD R4, R4, 0x100, R41 ;  /* 0x0000010004047824 */ /* 0x000fc400078e0229 */
[----:B------:R-:W-:Y:S01]  /*68030*/  IMAD R7, R7, 0x100, R60 ;  /* 0x0000010007077824 */ /* 0x000fe200078e023c */
[----:B0-----:R-:W2:Y:S01]  /*68040*/  LDL.LU R12, [R1+0xfb0] ;  /* 0x000fb000010c7983 */ /* 0x001ea20000300800 */
[----:B------:R-:W-:-:S03]  /*68050*/  F2FP.F16.E5M2.UNPACK_B R5, R5 ;  /* 0x00000005ff05723e */ /* 0x000fc600020004ff */
[----:B------:R-:W2:Y:S01]  /*68060*/  LDL.LU R13, [R1+0xfb4] ;  /* 0x000fb400010d7983 */ /* 0x000ea20000300800 */
[----:B------:R-:W-:Y:S02]  /*68070*/  F2FP.F16.E5M2.UNPACK_B R4, R4 ;  /* 0x00000004ff04723e */ /* 0x000fe400020004ff */
[----:B------:R-:W-:Y:S01]  /*68080*/  F2FP.F16.E5M2.UNPACK_B R6, R6 ;  /* 0x00000006ff06723e */ /* 0x000fe200020004ff */
[----:B---3--:R-:W3:Y:S01]  /*68090*/  LDL.LU R14, [R1+0xfb8] ;  /* 0x000fb800010e7983 */ /* 0x008ee20000300800 */
[----:B------:R-:W-:-:S03]  /*680a0*/  F2FP.F16.E5M2.UNPACK_B R7, R7 ;  /* 0x00000007ff07723e */ /* 0x000fc600020004ff */
        /* <DEDUP_REMOVED lines=18> */
[----:B------:R0:W-:Y:S04]  /*681d0*/  STL.64 [R1+0x4940], R38 ;  /* 0x0049402601007387 */ /* 0x0001e80000100a00 */
[----:B0-----:R-:W3:Y:S04]  /*681e0*/  LDL.64 R38, [R1] ;  /* 0x0000000001267983 */ /* 0x001ee80000100a00 */
[----:B------:R0:W-:Y:S04]  /*681f0*/  STL.64 [R1+0x4938], R36 ;  /* 0x0049382401007387 */ /* 0x0001e80000100a00 */
[----:B0-----:R-:W3:Y:S01]  /*68200*/  LDL.64 R36, [R1+0x8] ;  /* 0x0000080001247983 */ /* 0x001ee20000100a00 */
[----:B----4-:R-:W-:Y:S03]  /*68210*/  HMMA.16816.F32 R32, R32, R28, R44 ;  /* 0x0000001c2020723c */ /* 0x010fe6000000182c */
[----:B------:R-:W4:Y:S04]  /*68220*/  LDL.LU.64 R46, [R1+0x49a8] ;  /* 0x0049a800012e7983 */ /* 0x000f280000300a00 */
[----:B------:R-:W4:Y:S01]  /*68230*/  LDL.LU.64 R44, [R1+0x49a0] ;  /* 0x0049a000012c7983 */ /* 0x000f220000300a00 */
[----:B--2---:R-:W-:-:S15]  /*68240*/  HMMA.16816.F32 R16, R4, R42, R16 ;  /* 0x0000002a0410723c */ /* 0x004fde0000001810 */
[----:B------:R0:W-:Y:S04]  /*68250*/  STL.64 [R1+0x1020], R32 ;  /* 0x0010202001007387 */ /* 0x0001e80000100a00 */
[----:B------:R1:W-:Y:S04]  /*68260*/  STL.64 [R1+0x1028], R34 ;  /* 0x0010282201007387 */ /* 0x0003e80000100a00 */
[----:B0-----:R-:W2:Y:S04]  /*68270*/  LDL.LU R32, [R1+0xfd0] ;  /* 0x000fd00001207983 */ /* 0x001ea80000300800 */
[----:B------:R-:W2:Y:S04]  /*68280*/  LDL.LU R33, [R1+0xfd4] ;  /* 0x000fd40001217983 */ /* 0x000ea80000300800 */
[----:B-1----:R-:W2:Y:S04]  /*68290*/  LDL.LU R34, [R1+0xfd8] ;  /* 0x000fd80001227983 */ /* 0x002ea80000300800 */
[----:B------:R-:W2:Y:S04]  /*682a0*/  LDL.LU R35, [R1+0xfdc] ;  /* 0x000fdc0001237983 */ /* 0x000ea80000300800 */
[----:B------:R0:W-:Y:S04]  /*682b0*/  STL.64 [R1+0x1010], R16 ;  /* 0x0010101001007387 */ /* 0x0001e80000100a00 */
[----:B------:R1:W-:Y:S01]  /*682c0*/  STL.64 [R1+0x1018], R18 ;  /* 0x0010181201007387 */ /* 0x0003e20000100a00 */
[----:B------:R-:W-:-:S03]  /*682d0*/  IMAD.MOV.U32 R27, RZ, RZ, R42 ;  /* 0x000000ffff1b7224 */ /* 0x000fc600078e002a */
[----:B0-----:R-:W4:Y:S04]  /*682e0*/  LDL.LU R16, [R1+0xf90] ;  /* 0x000f900001107983 */ /* 0x001f280000300800 */
[----:B------:R-:W4:Y:S04]  /*682f0*/  LDL.LU R17, [R1+0xf94] ;  /* 0x000f940001117983 */ /* 0x000f280000300800 */
[----:B-1----:R-:W4:Y:S01]  /*68300*/  LDL.LU R18, [R1+0xf98] ;  /* 0x000f980001127983 */ /* 0x002f220000300800 */
[----:B------:R-:W-:-:S03]  /*68310*/  IMAD.MOV.U32 R28, RZ, RZ, R43 ;  /* 0x000000ffff1c7224 */ /* 0x000fc600078e002b */
[----:B------:R-:W4:Y:S04]  /*68320*/  LDL.LU R19, [R1+0xf9c] ;  /* 0x000f9c0001137983 */ /* 0x000f280000300800 */
[----:B------:R-:W4:Y:S04]  /*68330*/  LDL.LU R40, [R1+0xf80] ;  /* 0x000f800001287983 */ /* 0x000f280000300800 */
[----:B------:R-:W4:Y:S04]  /*68340*/  LDL.LU R41, [R1+0xf84] ;  /* 0x000f840001297983 */ /* 0x000f280000300800 */
[----:B------:R-:W4:Y:S04]  /*68350*/  LDL.LU R42, [R1+0xf88] ;  /* 0x000f8800012a7983 */ /* 0x000f280000300800 */
[----:B------:R-:W4:Y:S04]  /*68360*/  LDL.LU R43, [R1+0xf8c] ;  /* 0x000f8c00012b7983 */ /* 0x000f280000300800 */
[----:B------:R0:W-:Y:S04]  /*68370*/  STL.64 [R1+0x48f0], R26 ;  /* 0x0048f01a01007387 */ /* 0x0001e80000100a00 */
[----:B0-----:R-:W2:Y:S01]  /*68380*/  LDL.64 R26, [R1+0x18] ;  /* 0x00001800011a7983 */ /* 0x001ea20000100a00 */
[C---:B---3--:R-:W-:Y:S03]  /*68390*/  HMMA.16816.F32 R52, R4.reuse, R60, R52 ;  /* 0x0000003c0434723c */ /* 0x048fe60000001834 */
[----:B------:R0:W-:Y:S03]  /*683a0*/  STL.64 [R1+0x48e8], R24 ;  /* 0x0048e81801007387 */ /* 0x0001e60000100a00 */
[----:B------:R-:W-:Y:S01]  /*683b0*/  HMMA.16816.F32 R56, R4, R36, R56 ;  /* 0x000000240438723c */ /* 0x000fe20000001838 */
[----:B0-----:R-:W-:-:S05]  /*683c0*/  IMAD.MOV.U32 R25, RZ, RZ, R61 ;  /* 0x000000ffff197224 */ /* 0x001fca00078e003d */
[----:B--2---:R-:W-:Y:S06]  /*683d0*/  HMMA.16816.F32 R48, R4, R26, R48 ;  /* 0x0000001a0430723c */ /* 0x004fec0000001830 */
[----:B------:R-:W-:Y:S02]  /*683e0*/  IMAD.MOV.U32 R24, RZ, RZ, R26 ;  /* 0x000000ffff187224 */ /* 0x000fe400078e001a */
[----:B------:R-:W-:-:S15]  /*683f0*/  IMAD.MOV.U32 R26, RZ, RZ, R60 ;  /* 0x000000ffff1a7224 */ /* 0x000fde00078e003c */
        /* <DEDUP_REMOVED lines=9> */
[----:B------:R-:W-:Y:S04]  /*68490*/  STL.64 [R1+0xfe0], R56 ;  /* 0x000fe03801007387 */ /* 0x000fe80000100a00 */
[----:B------:R0:W-:Y:S04]  /*684a0*/  STL.64 [R1+0xfe8], R58 ;  /* 0x000fe83a01007387 */ /* 0x0001e80000100a00 */
[----:B0-----:R-:W4:Y:S04]  /*684b0*/  LDL.LU.64 R58, [R1+0x4970] ;  /* 0x00497000013a7983 */ /* 0x001f280000300a00 */
[----:B------:R-:W2:Y:S01]  /*684c0*/  LDL.LU.64 R56, [R1+0x4968] ;  /* 0x0049680001387983 */ /* 0x000ea20000300a00 */
[----:B------:R-:W-:-:S03]  /*684d0*/  IMAD.MOV.U32 R29, RZ, RZ, R36 ;  /* 0x000000ffff1d7224 */ /* 0x000fc600078e0024 */
[----:B------:R-:W-:Y:S04]  /*684e0*/  STL.64 [R1+0x4960], R30 ;  /* 0x0049601e01007387 */ /* 0x000fe80000100a00 */
[----:B------:R0:W-:Y:S02]  /*684f0*/  STL.64 [R1+0x4958], R28 ;  /* 0x0049581c01007387 */ /* 0x0001e40000100a00 */
[----:B0-----:R-:W-:-:S15]  /*68500*/  HMMA.16816.F32 R28, R4, R38, R32 ;  /* 0x00000026041c723c */ /* 0x001fde0000001820 */
[----:B------:R-:W-:-:S08]  /*68510*/  NOP ;  /* 0x0000000000007918 */ /* 0x000fd00000000000 */
[----:B------:R-:W-:Y:S04]  /*68520*/  STL.64 [R1+0xfd0], R28 ;  /* 0x000fd01c01007387 */ /* 0x000fe80000100a00 */
[----:B------:R3:W-:Y:S02]  /*68530*/  STL.64 [R1+0xfd8], R30 ;  /* 0x000fd81e01007387 */ /* 0x0007e40000100a00 */
[C---:B---3--:R-:W-:Y:S06]  /*68540*/  HMMA.16816.F32 R28, R4.reuse, R60, R20 ;  /* 0x0000003c041c723c */ /* 0x048fec0000001814 */
[C---:B----4-:R-:W-:Y:S06]  /*68550*/  HMMA.16816.F32 R20, R4.reuse, R58, R12 ;  /* 0x0000003a0414723c */ /* 0x050fec000000180c */
[C---:B--2---:R-:W-:Y:S11]  /*68560*/  HMMA.16816.F32 R12, R4.reuse, R56, R8 ;  /* 0x00000038040c723c */ /* 0x044ff60000001808 */
[----:B------:R-:W-:Y:S04]  /*68570*/  STL.64 [R1+0xfc0], R28 ;  /* 0x000fc01c01007387 */ /* 0x000fe80000100a00 */
[----:B------:R-:W-:Y:S04]  /*68580*/  STL.64 [R1+0xfc8], R30 ;  /* 0x000fc81e01007387 */ /* 0x000fe80000100a00 */
[----:B------:R-:W2:Y:S04]  /*68590*/  LDL.LU R8, [R1+0xf60] ;  /* 0x000f600001087983 */ /* 0x000ea80000300800 */
[----:B------:R-:W-:Y:S04]  /*685a0*/  STL.64 [R1+0xfb0], R20 ;  /* 0x000fb01401007387 */ /* 0x000fe80000100a00 */
[----:B------:R0:W-:Y:S02]  /*685b0*/  STL.64 [R1+0xfb8], R22 ;  /* 0x000fb81601007387 */ /* 0x0001e40000100a00 */
[C---:B0-----:R-:W-:Y:S06]  /*685c0*/  HMMA.16816.F32 R20, R4.reuse, R54, R16 ;  /* 0x000000360414723c */ /* 0x041fec0000001810 */
[----:B------:R-:W-:Y:S01]  /*685d0*/  HMMA.16816.F32 R16, R4, R52, R40 ;  /* 0x000000340410723c */ /* 0x000fe20000001828 */
        /* <DEDUP_REMOVED lines=9> */
[----:B------:R-:W-:Y:S04]  /*68670*/  STL.64 [R1+0x4890], R58 ;  /* 0x0048903a01007387 */ /* 0x000fe80000100a00 */
[----:B------:R0:W-:Y:S04]  /*68680*/  STL.64 [R1+0x4888], R56 ;  /* 0x0048883801007387 */ /* 0x0001e80000100a00 */
[----:B0-----:R-:W4:Y:S04]  /*68690*/  LDL.LU R56, [R1+0xe90] ;  /* 0x000e900001387983 */ /* 0x001f280000300800 */
[----:B------:R0:W-:Y:S04]  /*686a0*/  STL.64 [R1+0xf90], R20 ;  /* 0x000f901401007387 */ /* 0x0001e80000100a00 */
[----:B------:R1:W-:Y:S04]  /*686b0*/  STL.64 [R1+0xf98], R22 ;  /* 0x000f981601007387 */ /* 0x0003e80000100a00 */
[----:B------:R-:W-:Y:S04]  /*686c0*/  STL.64 [R1+0xf80], R16 ;  /* 0x000f801001007387 */ /* 0x000fe80000100a00 */
[----:B------:R-:W-:Y:S04]  /*686d0*/  STL.64 [R1+0xf88], R18 ;  /* 0x000f881201007387 */ /* 0x000fe80000100a00 */
[----:B------:R-:W4:Y:S04]  /*686e0*/  LDL.LU R57, [R1+0xe94] ;  /* 0x000e940001397983 */ /* 0x000f280000300800 */
[----:B------:R-:W4:Y:S04]  /*686f0*/  LDL.LU R58, [R1+0xe98] ;  /* 0x000e9800013a7983 */ /* 0x000f280000300800 */
[----:B------:R-:W4:Y:S04]  /*68700*/  LDL.LU R59, [R1+0xe9c] ;  /* 0x000e9c00013b7983 */ /* 0x000f280000300800 */
        /* <DEDUP_REMOVED lines=12> */
[----:B------:R-:W-:-:S02]  /*687d0*/  IMAD.MOV.U32 R0, RZ, RZ, R27 ;  /* 0x000000ffff007224 */ /* 0x000fc400078e001b */
[----:B------:R-:W-:Y:S01]  /*687e0*/  IMAD.MOV.U32 R27, RZ, RZ, R37 ;  /* 0x000000ffff1b7224 */ /* 0x000fe200078e0025 */
[----:B------:R-:W4:Y:S01]  /*687f0*/  LDL.LU R36, [R1+0xf30] ;  /* 0x000f300001247983 */ /* 0x000f220000300800 */
[----:B------:R-:W-:Y:S02]  /*68800*/  IMAD.MOV.U32 R33, RZ, RZ, R38 ;  /* 0x000000ffff217224 */ /* 0x000fe400078e0026 */
[----:B------:R-:W-:Y:S01]  /*68810*/  IMAD.MOV.U32 R32, RZ, RZ, R39 ;  /* 0x000000ffff207224 */ /* 0x000fe200078e0027 */
        /* <DEDUP_REMOVED lines=8> */
[----:B------:R-:W4:Y:S04]  /*688a0*/  LDL.LU R55, [R1+0xeac] ;  /* 0x000eac0001377983 */ /* 0x000f280000300800 */
[----:B------:R-:W4:Y:S01]  /*688b0*/  LDL.LU R16, [R1+0xf10] ;  /* 0x000f100001107983 */ /* 0x000f220000300800 */
[C---:B--2---:R-:W-:Y:S06]  /*688c0*/  HMMA.16816.F32 R8, R4.reuse, R48, R8 ;  /* 0x000000300408723c */ /* 0x044fec0000001808 */
[----:B---3--:R-:W-:-:S15]  /*688d0*/  HMMA.16816.F32 R12, R4, R50, R12 ;  /* 0x00000032040c723c */ /* 0x008fde000000180c */
[----:B------:R-:W-:-:S08]  /*688e0*/  NOP ;  /* 0x0000000000007918 */ /* 0x000fd00000000000 */
[----:B------:R-:W-:Y:S04]  /*688f0*/  STL.64 [R1+0xf70], R12 ;  /* 0x000f700c01007387 */ /* 0x000fe80000100a00 */
[----:B------:R-:W-:Y:S04]  /*68900*/  STL.64 [R1+0xf78], R14 ;  /* 0x000f780e01007387 */ /* 0x000fe80000100a00 */
        /* <DEDUP_REMOVED lines=9> */
[----:B------:R-:W2:Y:S04]  /*689a0*/  LDL.LU R12, [R1+0xef0] ;  /* 0x000ef000010c7983 */ /* 0x000ea80000300800 */
[----:B------:R-:W2:Y:S04]  /*689b0*/  LDL.LU R13, [R1+0xef4] ;  /* 0x000ef400010d7983 */ /* 0x000ea80000300800 */
[----:B------:R-:W2:Y:S04]  /*689c0*/  LDL.LU R14, [R1+0xef8] ;  /* 0x000ef800010e7983 */ /* 0x000ea80000300800 */
[----:B------:R-:W2:Y:S01]  /*689d0*/  LDL.LU R15, [R1+0xefc] ;  /* 0x000efc00010f7983 */ /* 0x000ea20000300800 */
[C---:B----4-:R-:W-:Y:S06]  /*689e0*/  HMMA.16816.F32 R40, R4.reuse, R44, R40 ;  /* 0x0000002c0428723c */ /* 0x050fec0000001828 */
[C---:B------:R-:W-:Y:S01]  /*689f0*/  HMMA.16816.F32 R28, R4.reuse, R46, R28 ;  /* 0x0000002e041c723c */ /* 0x040fe2000000181c */
        /* <DEDUP_REMOVED lines=25> */
[----:B------:R-:W4:Y:S01]  /*68b90*/  LDL.LU.64 R36, [R1+0x4938] ;  /* 0x0049380001247983 */ /* 0x000f220000300a00 */
[C---:B--2---:R-:W-:Y:S06]  /*68ba0*/  HMMA.16816.F32 R20, R4.reuse, R40, R20 ;  /* 0x000000280414723c */ /* 0x044fec0000001814 */
[----:B------:R-:W-:-:S15]  /*68bb0*/  HMMA.16816.F32 R8, R4, R2, R8 ;  /* 0x000000020408723c */ /* 0x000fde0000001808 */
[----:B------:R-:W-:-:S02]  /*68bc0*/  NOP ;  /* 0x0000000000007918 */ /* 0x000fc40000000000 */
        /* <DEDUP_REMOVED lines=15> */
[----:B------:R-:W3:Y:S04]  /*68cc0*/  LDL.LU.64 R16, [R1+0x4918] ;  /* 0x0049180001107983 */ /* 0x000ee80000300a00 */
[----:B------:R-:W-:Y:S04]  /*68cd0*/  STL.64 [R1+0x48a0], R38 ;  /* 0x0048a02601007387 */ /* 0x000fe80000100a00 */
[----:B----4-:R0:W-:Y:S04]  /*68ce0*/  STL.64 [R1+0x4898], R36 ;  /* 0x0048982401007387 */ /* 0x0101e80000100a00 */
[----:B0-----:R-:W4:Y:S04]  /*68cf0*/  LDL.LU R36, [R1+0xee0] ;  /* 0x000ee00001247983 */ /* 0x001f280000300800 */
[----:B------:R-:W4:Y:S04]  /*68d00*/  LDL.LU R37, [R1+0xee4] ;  /* 0x000ee40001257983 */ /* 0x000f280000300800 */
[----:B------:R-:W4:Y:S04]  /*68d10*/  LDL.LU R38, [R1+0xee8] ;  /* 0x000ee80001267983 */ /* 0x000f280000300800 */
[----:B------:R-:W4:Y:S04]  /*68d20*/  LDL.LU R39, [R1+0xeec] ;  /* 0x000eec0001277983 */ /* 0x000f280000300800 */
[----:B------:R-:W-:Y:S04]  /*68d30*/  STL.64 [R1+0xf00], R8 ;  /* 0x000f000801007387 */ /* 0x000fe80000100a00 */
[----:B------:R0:W-:Y:S04]  /*68d40*/  STL.64 [R1+0xf08], R10 ;  /* 0x000f080a01007387 */ /* 0x0001e80000100a00 */
[----:B0-----:R-:W4:Y:S04]  /*68d50*/  LDL.LU.64 R10, [R1+0x4910] ;  /* 0x00491000010a7983 */ /* 0x001f280000300a00 */
[----:B------:R-:W2:Y:S02]  /*68d60*/  LDL.LU.64 R8, [R1+0x4908] ;  /* 0x0049080001087983 */ /* 0x000ea40000300a00 */
        /* <DEDUP_REMOVED lines=8> */
[----:B------:R2:W-:-:S13]  /*68df0*/  STL.64 [R1+0x4808], R8 ;  /* 0x0048080801007387 */ /* 0x0005da0000100a00 */
[----:B------:R-:W-:Y:S04]  /*68e00*/  STL.64 [R1+0xee0], R36 ;  /* 0x000ee02401007387 */ /* 0x000fe80000100a00 */
[----:B------:R3:W-:Y:S01]  /*68e10*/  STL.64 [R1+0xee8], R38 ;  /* 0x000ee82601007387 */ /* 0x0007e20000100a00 */
[C---:B--2---:R-:W-:Y:S06]  /*68e20*/  HMMA.16816.F32 R8, R4.reuse, R14, R44 ;  /* 0x0000000e0408723c */ /* 0x044fec000000182c */
[----:B---3--:R-:W-:Y:S01]  /*68e30*/  HMMA.16816.F32 R36, R4, R12, R40 ;  /* 0x0000000c0424723c */ /* 0x008fe20000001828 */
        /* <DEDUP_REMOVED lines=17> */
[----:B------:R0:W-:Y:S04]  /*68f50*/  STL.64 [R1+0xe90], R8 ;  /* 0x000e900801007387 */ /* 0x0001e80000100a00 */
[----:B------:R1:W-:Y:S04]  /*68f60*/  STL.64 [R1+0xe98], R10 ;  /* 0x000e980a01007387 */ /* 0x0003e80000100a00 */
[----:B------:R-:W2:Y:S04]  /*68f70*/  LDL.LU R44, [R1+0xdf0] ;  /* 0x000df000012c7983 */ /* 0x000ea80000300800 */
[----:B------:R-:W2:Y:S04]  /*68f80*/  LDL.LU R45, [R1+0xdf4] ;  /* 0x000df400012d7983 */ /* 0x000ea80000300800 */
[----:B------:R-:W3:Y:S04]  /*68f90*/  LDL.LU R46, [R1+0xdf8] ;  /* 0x000df800012e7983 */ /* 0x000ee80000300800 */
[----:B------:R-:W3:Y:S01]  /*68fa0*/  LDL.LU R47, [R1+0xdfc] ;  /* 0x000dfc00012f7983 */ /* 0x000ee20000300800 */
[----:B------:R-:W-:-:S02]  /*68fb0*/  IMAD.MOV.U32 R50, RZ, RZ, R33 ;  /* 0x000000ffff327224 */ /* 0x000fc400078e0021 */
[----:B------:R-:W-:Y:S02]  /*68fc0*/  IMAD.MOV.U32 R51, RZ, RZ, R32 ;  /* 0x000000ffff337224 */ /* 0x000fe400078e0020 */
[----:B------:R-:W-:Y:S02]  /*68fd0*/  IMAD.MOV.U32 R48, RZ, RZ, R29 ;  /* 0x000000ffff307224 */ /* 0x000fe400078e001d */
[----:B------:R-:W-:Y:S01]  /*68fe0*/  IMAD.MOV.U32 R49, RZ, RZ, R27 ;  /* 0x000000ffff317224 */ /* 0x000fe200078e001b */
[----:B---3--:R-:W-:Y:S04]  /*68ff0*/  STL.64 [R1+0x48b0], R46 ;  /* 0x0048b02e01007387 */ /* 0x008fe80000100a00 */
[----:B--2---:R2:W-:Y:S04]  /*69000*/  STL.64 [R1+0x48a8], R44 ;  /* 0x0048a82c01007387 */ /* 0x0045e80000100a00 */
[----:B------:R-:W-:Y:S04]  /*69010*/  STL.64 [R1+0x48c8], R50 ;  /* 0x0048c83201007387 */ /* 0x000fe80000100a00 */
[----:B------:R-:W-:Y:S04]  /*69020*/  STL.64 [R1+0x48c0], R48 ;  /* 0x0048c03001007387 */ /* 0x000fe80000100a00 */
[----:B------:R-:W3:Y:S04]  /*69030*/  LDL.LU R40, [R1+0xe00] ;  /* 0x000e000001287983 */ /* 0x000ee80000300800 */
[----:B------:R-:W3:Y:S04]  /*69040*/  LDL.LU R41, [R1+0xe04] ;  /* 0x000e040001297983 */ /* 0x000ee80000300800 */
[----:B------:R-:W4:Y:S04]  /*69050*/  LDL.LU R42, [R1+0xe08] ;  /* 0x000e0800012a7983 */ /* 0x000f280000300800 */
[----:B------:R-:W4:Y:S01]  /*69060*/  LDL.LU R43, [R1+0xe0c] ;  /* 0x000e0c00012b7983 */ /* 0x000f220000300800 */
[----:B0-----:R-:W-:-:S02]  /*69070*/  IMAD.MOV.U32 R8, RZ, RZ, R24 ;  /* 0x000000ffff087224 */ /* 0x001fc400078e0018 */
[----:B-1----:R-:W-:Y:S02]  /*69080*/  IMAD.MOV.U32 R11, RZ, RZ, R25 ;  /* 0x000000ffff0b7224 */ /* 0x002fe400078e0019 */
[----:B------:R-:W-:Y:S01]  /*69090*/  IMAD.MOV.U32 R10, RZ, RZ, R26 ;  /* 0x000000ffff0a7224 */ /* 0x000fe200078e001a */
[----:B----4-:R-:W-:Y:S04]  /*690a0*/  STL.64 [R1+0x48d8], R42 ;  /* 0x0048d82a01007387 */ /* 0x010fe80000100a00 */
[----:B---3--:R0:W-:Y:S04]  /*690b0*/  STL.64 [R1+0x48d0], R40 ;  /* 0x0048d02801007387 */ /* 0x0081e80000100a00 */
[----:B------:R-:W3:Y:S04]  /*690c0*/  LDL.LU R12, [R1+0xe10] ;  /* 0x000e1000010c7983 */ /* 0x000ee80000300800 */
[----:B------:R-:W3:Y:S04]  /*690d0*/  LDL.LU R13, [R1+0xe14] ;  /* 0x000e1400010d7983 */ /* 0x000ee80000300800 */
[----:B------:R-:W3:Y:S04]  /*690e0*/  LDL.LU R14, [R1+0xe18] ;  /* 0x000e1800010e7983 */ /* 0x000ee80000300800 */
[----:B------:R-:W3:Y:S04]  /*690f0*/  LDL.LU R15, [R1+0xe1c] ;  /* 0x000e1c00010f7983 */ /* 0x000ee80000300800 */
[----:B--2---:R-:W2:Y:S04]  /*69100*/  LDL.LU R44, [R1+0xe50] ;  /* 0x000e5000012c7983 */ /* 0x004ea80000300800 */
[----:B------:R-:W2:Y:S04]  /*69110*/  LDL.LU R45, [R1+0xe54] ;  /* 0x000e5400012d7983 */ /* 0x000ea80000300800 */
[----:B------:R-:W2:Y:S04]  /*69120*/  LDL.LU R46, [R1+0xe58] ;  /* 0x000e5800012e7983 */ /* 0x000ea80000300800 */
[----:B------:R-:W2:Y:S04]  /*69130*/  LDL.LU R47, [R1+0xe5c] ;  /* 0x000e5c00012f7983 */ /* 0x000ea80000300800 */
        /* <DEDUP_REMOVED lines=8> */
[----:B------:R-:W2:Y:S04]  /*691c0*/  LDL.LU R48, [R1+0xe60] ;  /* 0x000e600001307983 */ /* 0x000ea80000300800 */
[----:B------:R-:W2:Y:S04]  /*691d0*/  LDL.LU R49, [R1+0xe64] ;  /* 0x000e640001317983 */ /* 0x000ea80000300800 */
[----:B------:R-:W2:Y:S04]  /*691e0*/  LDL.LU R50, [R1+0xe68] ;  /* 0x000e680001327983 */ /* 0x000ea80000300800 */
[----:B------:R-:W2:Y:S04]  /*691f0*/  LDL.LU R51, [R1+0xe6c] ;  /* 0x000e6c0001337983 */ /* 0x000ea80000300800 */
[----:B------:R-:W2:Y:S01]  /*69200*/  LDL.LU R29, [R1+0x3960] ;  /* 0x00396000011d7983 */ /* 0x000ea20000300800 */
        /* <DEDUP_REMOVED lines=27> */
[----:B------:R-:W3:Y:S04]  /*693c0*/  LDL.LU.64 R24, [R1+0x48e8] ;  /* 0x0048e80001187983 */ /* 0x000ee80000300a00 */
[----:B------:R4:W-:Y:S02]  /*693d0*/  STL.64 [R1+0x47f0], R22 ;  /* 0x0047f01601007387 */ /* 0x0009e40000100a00 */
[----:B----4-:R-:W-:-:S02]  /*693e0*/  IMAD.MOV.U32 R22, RZ, RZ, R27 ;  /* 0x000000ffff167224 */ /* 0x010fc400078e001b */
[----:B------:R-:W4:Y:S01]  /*693f0*/  LDL.LU R27, [R1+0x48e4] ;  /* 0x0048e400011b7983 */ /* 0x000f220000300800 */
[----:B---3--:R-:W-:Y:S01]  /*69400*/  HMMA.16816.F32 R40, R4, R24, R40 ;  /* 0x000000180428723c */ /* 0x008fe20000001828 */
[----:B------:R-:W-:Y:S02]  /*69410*/  IMAD.MOV.U32 R23, RZ, RZ, R28 ;  /* 0x000000ffff177224 */ /* 0x000fe400078e001c */
[----:B------:R-:W3:Y:S04]  /*69420*/  LDL.LU R28, [R1+0x48e0] ;  /* 0x0048e000011c7983 */ /* 0x000ee80000300800 */
[----:B------:R0:W-:Y:S04]  /*69430*/  STL.64 [R1+0x47e8], R20 ;  /* 0x0047e81401007387 */ /* 0x0001e80000100a00 */
[----:B0-----:R-:W3:Y:S04]  /*69440*/  LDL.LU R20, [R1+0x3968] ;  /* 0x0039680001147983 */ /* 0x001ee80000300800 */
[----:B------:R-:W3:Y:S08]  /*69450*/  LDL.LU R21, [R1+0x3970] ;  /* 0x0039700001157983 */ /* 0x000ef00000300800 */
[----:B------:R-:W-:Y:S04]  /*69460*/  STL.64 [R1+0xe70], R40 ;  /* 0x000e702801007387 */ /* 0x000fe80000100a00 */
[----:B------:R0:W-:Y:S01]  /*69470*/  STL.64 [R1+0xe78], R42 ;  /* 0x000e782a01007387 */ /* 0x0001e20000100a00 */
[----:B--2---:R-:W-:-:S03]  /*69480*/  IMAD R32, R32, 0x100, R29 ;  /* 0x0000010020207824 */ /* 0x004fc600078e021d */
[----:B0-----:R-:W2:Y:S04]  /*69490*/  LDL.LU.64 R42, [R1+0x48d8] ;  /* 0x0048d800012a7983 */ /* 0x001ea80000300a00 */
[----:B------:R-:W2:Y:S01]  /*694a0*/  LDL.LU.64 R40, [R1+0x48d0] ;  /* 0x0048d00001287983 */ /* 0x000ea20000300a00 */
[----:B----4-:R-:W-:-:S15]  /*694b0*/  HMMA.16816.F32 R48, R4, R26, R48 ;  /* 0x0000001a0430723c */ /* 0x010fde0000001830 */
[----:B------:R-:W-:-:S08]  /*694c0*/  NOP ;  /* 0x0000000000007918 */ /* 0x000fd00000000000 */
        /* <DEDUP_REMOVED lines=9> */
[----:B------:R-:W4:Y:S04]  /*69560*/  LDL.LU R27, [R1+0xe3c] ;  /* 0x000e3c00011b7983 */ /* 0x000f280000300800 */
[----:B------:R-:W3:Y:S01]  /*69570*/  LDL.LU R29, [R1+0x48b8] ;  /* 0x0048b800011d7983 */ /* 0x000ee20000300800 */
[C---:B------:R-:W-:Y:S06]  /*69580*/  HMMA.16816.F32 R36, R4.reuse, R30, R36 ;  /* 0x0000001e0424723c */ /* 0x040fec0000001824 */
[----:B---3--:R-:W-:-:S15]  /*69590*/  HMMA.16816.F32 R44, R4, R28, R44 ;  /* 0x0000001c042c723c */ /* 0x008fde000000182c */
[----:B------:R-:W-:-:S08]  /*695a0*/  NOP ;  /* 0x0000000000007918 */ /* 0x000fd00000000000 */
[----:B------:R-:W-:Y:S04]  /*695b0*/  STL.64 [R1+0xe50], R44 ;  /* 0x000e502c01007387 */ /* 0x000fe80000100a00 */
[----:B------:R0:W-:Y:S04]  /*695c0*/  STL.64 [R1+0xe58], R46 ;  /* 0x000e582e01007387 */ /* 0x0001e80000100a00 */
[----:B0-----:R-:W3:Y:S04]  /*695d0*/  LDL.LU.64 R46, [R1+0x48b0] ;  /* 0x0048b000012e7983 */ /* 0x001ee80000300a00 */
[----:B------:R-:W3:Y:S04]  /*695e0*/  LDL.LU.64 R44, [R1+0x48a8] ;  /* 0x0048a800012c7983 */ /* 0x000ee80000300a00 */
[----:B------:R-:W-:Y:S04]  /*695f0*/  STL.64 [R1+0x10f0], R36 ;  /* 0x0010f02401007387 */ /* 0x000fe80000100a00 */
[----:B------:R0:W-:Y:S04]  /*69600*/  STL.64 [R1+0x10f8], R38 ;  /* 0x0010f82601007387 */ /* 0x0001e80000100a00 */
[----:B0-----:R-:W2:Y:S04]  /*69610*/  LDL.LU.64 R38, [R1+0x48a0] ;  /* 0x0048a00001267983 */ /* 0x001ea80000300a00 */
[----:B------:R-:W4:Y:S04]  /*69620*/  LDL.LU.64 R36, [R1+0x4898] ;  /* 0x0048980001247983 */ /* 0x000f280000300a00 */
[----:B------:R0:W-:Y:S04]  /*69630*/  STL.64 [R1+0x47e0], R30 ;  /* 0x0047e01e01007387 */ /* 0x0001e80000100a00 */
[----:B0-----:R-:W3:Y:S04]  /*69640*/  LDL.64 R30, [R1+0x20] ;  /* 0x00002000011e7983 */ /* 0x001ee80000100a00 */
[----:B------:R-:W-:Y:S01]  /*69650*/  STL.64 [R1+0x47d8], R28 ;  /* 0x0047d81c01007387 */ /* 0x000fe20000100a00 */
[----:B----4-:R-:W-:-:S15]  /*69660*/  HMMA.16816.F32 R56, R4, R36, R56 ;  /* 0x000000240438723c */ /* 0x010fde0000001838 */
[----:B------:R-:W-:-:S08]  /*69670*/  NOP ;  /* 0x0000000000007918 */ /* 0x000fd00000000000 */
[----:B------:R-:W-:Y:S04]  /*69680*/  STL.64 [R1+0x10e0], R56 ;  /* 0x0010e03801007387 */ /* 0x000fe80000100a00 */
[----:B------:R0:W-:Y:S04]  /*69690*/  STL.64 [R1+0x10e8], R58 ;  /* 0x0010e83a01007387 */ /* 0x0001e80000100a00 */
[----:B0-----:R-:W4:Y:S04]  /*696a0*/  LDL.LU.64 R58, [R1+0x4890] ;  /* 0x00489000013a7983 */ /* 0x001f280000300a00 */
[----:B------:R-:W4:Y:S04]  /*696b0*/  LDL.LU.64 R56, [R1+0x4888] ;  /* 0x0048880001387983 */ /* 0x000f280000300a00 */
[----:B--2---:R-:W-:Y:S04]  /*696c0*/  STL.64 [R1+0x4870], R38 ;  /* 0x0048702601007387 */ /* 0x004fe80000100a00 */
[----:B------:R0:W-:Y:S04]  /*696d0*/  STL.64 [R1+0x4868], R36 ;  /* 0x0048682401007387 */ /* 0x0001e80000100a00 */
[----:B0-----:R-:W2:Y:S04]  /*696e0*/  LDL.LU R36, [R1+0xe40] ;  /* 0x000e400001247983 */ /* 0x001ea80000300800 */
[----:B------:R-:W2:Y:S04]  /*696f0*/  LDL.LU R37, [R1+0xe44] ;  /* 0x000e440001257983 */ /* 0x000ea80000300800 */
[----:B------:R-:W2:Y:S04]  /*69700*/  LDL.LU R38, [R1+0xe48] ;  /* 0x000e480001267983 */ /* 0x000ea80000300800 */
[----:B------:R-:W2:Y:S01]  /*69710*/  LDL.LU R39, [R1+0xe4c] ;  /* 0x000e4c0001277983 */ /* 0x000ea20000300800 */
[----:B------:R-:W-:-:S02]  /*69720*/  IMAD R33, R33, 0x100, R20 ;  /* 0x0000010021217824 */ /* 0x000fc400078e0214 */
[----:B------:R-:W-:Y:S02]  /*69730*/  IMAD R34, R34, 0x100, R21 ;  /* 0x0000010022227824 */ /* 0x000fe400078e0215 */
[----:B------:R-:W-:Y:S01]  /*69740*/  IMAD R35, R0, 0x100, R35 ;  /* 0x0000010000237824 */ /* 0x000fe200078e0223 */
[----:B------:R-:W-:Y:S02]  /*69750*/  F2FP.F16.E5M2.UNPACK_B R32, R32 ;  /* 0x00000020ff20723e */ /* 0x000fe400020004ff */
[----:B------:R-:W-:Y:S02]  /*69760*/  F2FP.F16.E5M2.UNPACK_B R33, R33 ;  /* 0x00000021ff21723e */ /* 0x000fe400020004ff */
[----:B------:R-:W-:Y:S02]  /*69770*/  F2FP.F16.E5M2.UNPACK_B R34, R34 ;  /* 0x00000022ff22723e */ /* 0x000fe400020004ff */
[----:B------:R-:W-:-:S07]  /*69780*/  F2FP.F16.E5M2.UNPACK_B R35, R35 ;  /* 0x00000023ff23723e */ /* 0x000fce00020004ff */
[C---:B------:R-:W-:Y:S06]  /*69790*/  HMMA.16816.F32 R24, R32.reuse, R22, R24 ;  /* 0x000000162018723c */ /* 0x040fec0000001818 */
[----:B------:R-:W-:Y:S01]  /*697a0*/  HMMA.16816.F32 R16, R32, R8, R16 ;  /* 0x000000082010723c */ /* 0x000fe20000001810 */
[----:B---3--:R-:W-:Y:S02]  /*697b0*/  IMAD.MOV.U32 R20, RZ, RZ, R30 ;  /* 0x000000ffff147224 */ /* 0x008fe400078e001e */
[----:B------:R-:W-:-:S03]  /*697c0*/  IMAD.MOV.U32 R0, RZ, RZ, R31 ;  /* 0x000000ffff007224 */ /* 0x000fc600078e001f */
[----:B--2---:R-:W-:-:S15]  /*697d0*/  HMMA.16816.F32 R4, R4, R30, R36 ;  /* 0x0000001e0404723c */ /* 0x004fde0000001824 */
[----:B------:R-:W-:-:S08]  /*697e0*/  NOP ;  /* 0x0000000000007918 */ /* 0x000fd00000000000 */
[----:B------:R-:W-:Y:S04]  /*697f0*/  STL.64 [R1+0xe40], R4 ;  /* 0x000e400401007387 */ /* 0x000fe80000100a00 */
[----:B------:R0:W-:Y:S02]  /*69800*/  STL.64 [R1+0xe48], R6 ;  /* 0x000e480601007387 */ /* 0x0001e40000100a00 */
[C---:B0-----:R-:W-:Y:S02]  /*69810*/  HMMA.16816.F32 R4, R32.reuse, R10, R12 ;  /* 0x0000000a2004723c */ /* 0x041fe4000000180c */
[----:B------:R-:W-:Y:S04]  /*69820*/  STL.64 [R1+0xe30], R24 ;  /* 0x000e301801007387 */ /* 0x000fe80000100a00 */
[----:B------:R-:W-:Y:S01]  /*69830*/  STL.64 [R1+0xe38], R26 ;  /* 0x000e381a01007387 */ /* 0x000fe20000100a00 */
[C---:B------:R-:W-:Y:S03]  /*69840*/  HMMA.16816.F32 R12, R32.reuse, R48, R40 ;  /* 0x00000030200c723c */ /* 0x040fe60000001828 */
[----:B------:R-:W-:Y:S03]  /*69850*/  STL.64 [R1+0xe20], R16 ;  /* 0x000e201001007387 */ /* 0x000fe60000100a00 */
[C---:B------:R-:W-:Y:S01]  /*69860*/  HMMA.16816.F32 R8, R32.reuse, R50, R44 ;  /* 0x000000322008723c */ /* 0x040fe2000000182c */
[----:B------:R-:W-:Y:S09]  /*69870*/  STL.64 [R1+0xe28], R18 ;  /* 0x000e281201007387 */ /* 0x000ff20000100a00 */
[----:B------:R-:W-:Y:S04]  /*69880*/  STL.64 [R1+0xe10], R4 ;  /* 0x000e100401007387 */ /* 0x000fe80000100a00 */
[----:B------:R0:W-:Y:S02]  /*69890*/  STL.64 [R1+0xe18], R6 ;  /* 0x000e180601007387 */ /* 0x0001e40000100a00 */
[C---:B0-----:R-:W-:Y:S02]  /*698a0*/  HMMA.16816.F32 R4, R32.reuse, R60, R52 ;  /* 0x0000003c2004723c */ /* 0x041fe40000001834 */
[----:B------:R-:W-:Y:S04]  /*698b0*/  STL.64 [R1+0xe00], R12 ;  /* 0x000e000c01007387 */ /* 0x000fe80000100a00 */
[----:B------:R-:W-:Y:S04]  /*698c0*/  STL.64 [R1+0xe08], R14 ;  /* 0x000e080e01007387 */ /* 0x000fe80000100a00 */
[----:B------:R-:W2:Y:S04]  /*698d0*/  LDL.LU R28, [R1+0xcf0] ;  /* 0x000cf000011c7983 */ /* 0x000ea80000300800 */
[----:B------:R-:W-:Y:S04]  /*698e0*/  STL.64 [R1+0xdf0], R8 ;  /* 0x000df00801007387 */ /* 0x000fe80000100a00 */
[----:B------:R-:W-:Y:S05]  /*698f0*/  STL.64 [R1+0xdf8], R10 ;  /* 0x000df80a01007387 */ /* 0x000fea0000100a00 */
        /* <DEDUP_REMOVED lines=45> */
[----:B------:R-:W-:Y:S01]  /*69bd0*/  STL.64 [R1+0x47a0], R60 ;  /* 0x0047a03c01007387 */ /* 0x000fe20000100a00 */
[----:B----4-:R-:W-:-:S15]  /*69be0*/  HMMA.16816.F32 R52, R32, R58, R52 ;  /* 0x0000003a2034723c */ /* 0x010fde0000001834 */
[----:B------:R-:W-:-:S08]  /*69bf0*/  NOP ;  /* 0x0000000000007918 */ /* 0x000fd00000000000 */
[----:B------:R-:W-:Y:S04]  /*69c00*/  STL.64 [R1+0xdd0], R52 ;  /* 0x000dd03401007387 */ /* 0x000fe80000100a00 */
[----:B------:R0:W-:Y:S04]  /*69c10*/  STL.64 [R1+0xdd8], R54 ;  /* 0x000dd83601007387 */ /* 0x0001e80000100a00 */
[----:B0-----:R-:W3:Y:S04]  /*69c20*/  LDL.LU.64 R54, [R1+0x4880] ;  /* 0x0048800001367983 */ /* 0x001ee80000300a00 */
[----:B------:R-:W4:Y:S01]  /*69c30*/  LDL.LU.64 R52, [R1+0x4878] ;  /* 0x0048780001347983 */ /* 0x000f220000300a00 */
[----:B--2---:R-:W-:-:S15]  /*69c40*/  HMMA.16816.F32 R8, R32, R56, R8 ;  /* 0x000000382008723c */ /* 0x004fde0000001808 */
[----:B------:R-:W-:-:S08]  /*69c50*/  NOP ;  /* 0x0000000000007918 */ /* 0x000fd00000000000 */
[----:B------:R0:W-:Y:S04]  /*69c60*/  STL.64 [R1+0xdc0], R8 ;  /* 0x000dc00801007387 */ /* 0x0001e80000100a00 */
[----:B------:R1:W-:Y:S04]  /*69c70*/  STL.64 [R1+0xdc8], R10 ;  /* 0x000dc80a01007387 */ /* 0x0003e80000100a00 */
[----:B0-----:R-:W2:Y:S04]  /*69c80*/  LDL.LU R8, [R1+0xd50] ;  /* 0x000d500001087983 */ /* 0x001ea80000300800 */
[----:B------:R-:W2:Y:S04]  /*69c90*/  LDL.LU R9, [R1+0xd54] ;  /* 0x000d540001097983 */ /* 0x000ea80000300800 */
[----:B-1----:R-:W2:Y:S04]  /*69ca0*/  LDL.LU R10, [R1+0xd58] ;  /* 0x000d5800010a7983 */ /* 0x002ea80000300800 */
[----:B------:R-:W2:Y:S04]  /*69cb0*/  LDL.LU R11, [R1+0xd5c] ;  /* 0x000d5c00010b7983 */ /* 0x000ea80000300800 */
        /* <DEDUP_REMOVED lines=62> */
[----:B------:R-:W4:Y:S01]  /*6a0a0*/  LDL.LU.64 R8, [R1+0x4808] ;  /* 0x0048080001087983 */ /* 0x000f220000300a00 */
[C---:B--2---:R-:W-:Y:S03]  /*6a0b0*/  HMMA.16816.F32 R44, R32.reuse, R40, R44 ;  /* 0x00000028202c723c */ /* 0x044fe6000000182c */
[----:B------:R-:W-:Y:S04]  /*6a0c0*/  STL.64 [R1+0x46f8], R42 ;  /* 0x0046f82a01007387 */ /* 0x000fe80000100a00 */
[----:B------:R0:W-:Y:S02]  /*6a0d0*/  STL.64 [R1+0x46f0], R40 ;  /* 0x0046f02801007387 */ /* 0x0001e40000100a00 */
[----:B0-----:R-:W-:-:S14]  /*6a0e0*/  HMMA.16816.F32 R40, R32, R38, R48 ;  /* 0x000000262028723c */ /* 0x001fdc0000001830 */
        /* <DEDUP_REMOVED lines=9> */
[----:B------:R-:W-:Y:S01]  /*6a180*/  STL.64 [R1+0xd28], R42 ;  /* 0x000d282a01007387 */ /* 0x000fe20000100a00 */
[----:B------:R-:W-:Y:S01]  /*6a190*/  IMAD.MOV.U32 R54, RZ, RZ, R20 ;  /* 0x000000ffff367224 */ /* 0x000fe200078e0014 */
[C---:B---3--:R-:W-:Y:S06]  /*6a1a0*/  HMMA.16816.F32 R4, R32.reuse, R10, R4 ;  /* 0x0000000a2004723c */ /* 0x048fec0000001804 */
[----:B----4-:R-:W-:Y:S01]  /*6a1b0*/  HMMA.16816.F32 R36, R32, R8, R56 ;  /* 0x000000082024723c */ /* 0x010fe20000001838 */
[----:B------:R-:W-:-:S15]  /*6a1c0*/  STL.64 [R1+0x4718], R10 ;  /* 0x0047180a01007387 */ /* 0x000fde0000100a00 */
[----:B------:R-:W-:-:S07]  /*6a1d0*/  NOP ;  /* 0x0000000000007918 */ /* 0x000fce0000000000 */
[----:B------:R-:W-:Y:S04]  /*6a1e0*/  STL.64 [R1+0xd10], R36 ;  /* 0x000d102401007387 */ /* 0x000fe80000100a00 */
[----:B------:R-:W-:Y:S04]  /*6a1f0*/  STL.64 [R1+0xd18], R38 ;  /* 0x000d182601007387 */ /* 0x000fe80000100a00 */
[----:B------:R0:W-:Y:S04]  /*6a200*/  STL.64 [R1+0x4710], R8 ;  /* 0x0047100801007387 */ /* 0x0001e80000100a00 */
[----:B------:R-:W-:Y:S04]  /*6a210*/  STL.64 [R1+0xd00], R4 ;  /* 0x000d000401007387 */ /* 0x000fe80000100a00 */
[----:B------:R1:W-:Y:S01]  /*6a220*/  STL.64 [R1+0xd08], R6 ;  /* 0x000d080601007387 */ /* 0x0003e20000100a00 */
[C---:B0-----:R-:W-:Y:S03]  /*6a230*/  HMMA.16816.F32 R8, R32.reuse, R12, R28 ;  /* 0x0000000c2008723c */ /* 0x041fe6000000181c */
[----:B------:R-:W2:Y:S03]  /*6a240*/  LDL.LU R56, [R1+0xc50] ;  /* 0x000c500001387983 */ /* 0x000ea60000300800 */
[----:B-1----:R-:W-:-:S15]  /*6a250*/  HMMA.16816.F32 R4, R32, R14, R24 ;  /* 0x0000000e2004723c */ /* 0x002fde0000001818 */
        /* <DEDUP_REMOVED lines=29> */
[----:B------:R-:W3:Y:S01]  /*6a430*/  LDL.LU R52, [R1+0x3988] ;  /* 0x0039880001347983 */ /* 0x000ee20000300800 */
[----:B------:R-:W-:-:S03]  /*6a440*/  IMAD.MOV.U32 R55, RZ, RZ, R0 ;  /* 0x000000ffff377224 */ /* 0x000fc600078e0000 */
[----:B------:R-:W3:Y:S04]  /*6a450*/  LDL.LU R5, [R1+0x3984] ;  /* 0x0039840001057983 */ /* 0x000ee80000300800 */
[----:B------:R-:W3:Y:S04]  /*6a460*/  LDL.LU R53, [R1+0x3990] ;  /* 0x0039900001357983 */ /* 0x000ee80000300800 */
[----:B----4-:R-:W4:Y:S04]  /*6a470*/  LDL.LU R6, [R1+0x398c] ;  /* 0x00398c0001067983 */ /* 0x010f280000300800 */
        /* <DEDUP_REMOVED lines=14> */
[----:B------:R-:W4:Y:S04]  /*6a560*/  LDL.64 R60, [R1+0x28] ;  /* 0x00002800013c7983 */ /* 0x000f280000100a00 */
[----:B------:R0:W-:Y:S04]  /*6a570*/  STL.64 [R1+0x4738], R14 ;  /* 0x0047380e01007387 */ /* 0x0001e80000100a00 */
[----:B0-----:R-:W3:Y:S04]  /*6a580*/  LDL.LU R15, [R1+0x3980] ;  /* 0x00398000010f7983 */ /* 0x001ee80000300800 */
[----:B------:R-:W-:Y:S01]  /*6a590*/  STL.64 [R1+0x4730], R12 ;  /* 0x0047300c01007387 */ /* 0x000fe20000100a00 */
        /* <DEDUP_REMOVED lines=42> */
[C---:B------:R-:W-:Y:S06]  /*6a840*/  HMMA.16816.F32 R12, R32.reuse, R54, R48 ;  /* 0x00000036200c723c */ /* 0x040fec0000001830 */
[C---:B----4-:R-:W-:Y:S06]  /*6a850*/  HMMA.16816.F32 R8, R32.reuse, R28, R8 ;  /* 0x0000001c2008723c */ /* 0x050fec0000001808 */
        /* <DEDUP_REMOVED lines=12> */
[----:B------:R-:W-:Y:S04]  /*6a920*/  STL.64 [R1+0x4758], R30 ;  /* 0x0047581e01007387 */ /* 0x000fe80000100a00 */
[----:B------:R-:W-:-:S13]  /*6a930*/  STL.64 [R1+0x4750], R28 ;  /* 0x0047501c01007387 */ /* 0x000fda0000100a00 */
        /* <DEDUP_REMOVED lines=42> */
[----:B------:R-:W4:Y:S04]  /*6abe0*/  LDL R38, [R1] ;  /* 0x0000000001267983 */ /* 0x000f280000100800 */
[----:B------:R-:W4:Y:S04]  /*6abf0*/  LDL R39, [R1+0x4] ;  /* 0x0000040001277983 */ /* 0x000f280000100800 */
[----:B0-----:R-:W4:Y:S04]  /*6ac00*/  LDL.LU R16, [R1+0xc10] ;  /* 0x000c100001107983 */ /* 0x001f280000300800 */
[----:B------:R-:W4:Y:S04]  /*6ac10*/  LDL.LU R17, [R1+0xc14] ;  /* 0x000c140001117983 */ /* 0x000f280000300800 */
[----:B------:R-:W4:Y:S04]  /*6ac20*/  LDL.LU R18, [R1+0xc18] ;  /* 0x000c180001127983 */ /* 0x000f280000300800 */
[----:B------:R-:W4:Y:S04]  /*6ac30*/  LDL.LU R19, [R1+0xc1c] ;  /* 0x000c1c0001137983 */ /* 0x000f280000300800 */
[----:B------:R-:W3:Y:S04]  /*6ac40*/  LDL R36, [R1+0x8] ;  /* 0x0000080001247983 */ /* 0x000ee80000100800 */
        /* <DEDUP_REMOVED lines=15> */
[----:B------:R-:W2:Y:S04]  /*6ad40*/  LDL.64 R60, [R1+0x10] ;  /* 0x00001000013c7983 */ /* 0x000ea80000100a00 */
        /* <DEDUP_REMOVED lines=24> */
[----:B------:R0:W-:Y:S01]  /*6aed0*/  STL [R1+0x46b8], R0 ;  /* 0x0046b80001007387 */ /* 0x0001e20000100800 */
[C---:B----4-:R-:W-:Y:S03]  /*6aee0*/  HMMA.16816.F32 R40, R4.reuse, R42, R52 ;  /* 0x0000002a0428723c */ /* 0x050fe60000001834 */
[----:B------:R-:W4:Y:S04]  /*6aef0*/  LDL.LU.64 R54, [R1+0x47c0] ;  /* 0x0047c00001367983 */ /* 0x000f280000300a00 */
[----:B------:R-:W4:Y:S01]  /*6af00*/  LDL.LU.64 R52, [R1+0x47b8] ;  /* 0x0047b80001347983 */ /* 0x000f220000300a00 */
[----:B--2---:R-:W-:-:S15]  /*6af10*/  HMMA.16816.F32 R32, R4, R60, R32 ;  /* 0x0000003c0420723c */ /* 0x004fde0000001820 */
[----:B------:R1:W-:Y:S04]  /*6af20*/  STL.64 [R1+0xc40], R40 ;  /* 0x000c402801007387 */ /* 0x0003e80000100a00 */
[----:B------:R2:W-:Y:S01]  /*6af30*/  STL.64 [R1+0xc48], R42 ;  /* 0x000c482a01007387 */ /* 0x0005e20000100a00 */
[----:B0-----:R-:W-:-:S03]  /*6af40*/  IMAD.MOV.U32 R0, RZ, RZ, R61 ;  /* 0x000000ffff007224 */ /* 0x001fc600078e003d */
[----:B-1----:R-:W4:Y:S04]  /*6af50*/  LDL.LU R40, [R1+0xb90] ;  /* 0x000b900001287983 */ /* 0x002f280000300800 */
[----:B------:R-:W4:Y:S04]  /*6af60*/  LDL.LU R41, [R1+0xb94] ;  /* 0x000b940001297983 */ /* 0x000f280000300800 */
[----:B--2---:R-:W2:Y:S04]  /*6af70*/  LDL.LU R42, [R1+0xb98] ;  /* 0x000b9800012a7983 */ /* 0x004ea80000300800 */
[----:B------:R-:W2:Y:S04]  /*6af80*/  LDL.LU R43, [R1+0xb9c] ;  /* 0x000b9c00012b7983 */ /* 0x000ea80000300800 */
[----:B------:R-:W-:Y:S04]  /*6af90*/  STL.64 [R1+0xc30], R32 ;  /* 0x000c302001007387 */ /* 0x000fe80000100a00 */
[----:B------:R0:W-:Y:S04]  /*6afa0*/  STL.64 [R1+0xc38], R34 ;  /* 0x000c382201007387 */ /* 0x0001e80000100a00 */
[----:B0-----:R-:W2:Y:S04]  /*6afb0*/  LDL.LU.64 R34, [R1+0x47b0] ;  /* 0x0047b00001227983 */ /* 0x001ea80000300a00 */
[----:B------:R-:W2:Y:S04]  /*6afc0*/  LDL.LU.64 R32, [R1+0x47a8] ;  /* 0x0047a80001207983 */ /* 0x000ea80000300a00 */
[----:B------:R-:W4:Y:S01]  /*6afd0*/  LDL.LU.64 R60, [R1+0x47a0] ;  /* 0x0047a000013c7983 */ /* 0x000f220000300a00 */
[C---:B---3--:R-:W-:Y:S06]  /*6afe0*/  HMMA.16816.F32 R24, R4.reuse, R36, R24 ;  /* 0x000000240418723c */ /* 0x048fec0000001818 */
[----:B------:R-:W-:-:S15]  /*6aff0*/  HMMA.16816.F32 R36, R4, R38, R16 ;  /* 0x000000260424723c */ /* 0x000fde0000001810 */
[----:B------:R-:W-:-:S02]  /*6b000*/  NOP ;  /* 0x0000000000007918 */ /* 0x000fc40000000000 */
        /* <DEDUP_REMOVED lines=8> */
[----:B0-----:R-:W3:Y:S04]  /*6b090*/  LDL.LU.64 R38, [R1+0x4778] ;  /* 0x0047780001267983 */ /* 0x001ee80000300a00 */
[----:B------:R-:W3:Y:S01]  /*6b0a0*/  LDL.LU.64 R36, [R1+0x4770] ;  /* 0x0047700001247983 */ /* 0x000ee20000300a00 */
[----:B----4-:R-:W-:-:S15]  /*6b0b0*/  HMMA.16816.F32 R56, R4, R60, R56 ;  /* 0x0000003c0438723c */ /* 0x010fde0000001838 */
[----:B------:R-:W-:-:S08]  /*6b0c0*/  NOP ;  /* 0x0000000000007918 */ /* 0x000fd00000000000 */
[----:B------:R-:W-:Y:S04]  /*6b0d0*/  STL.64 [R1+0xc00], R56 ;  /* 0x000c003801007387 */ /* 0x000fe80000100a00 */
[----:B------:R0:W-:Y:S04]  /*6b0e0*/  STL.64 [R1+0xc08], R58 ;  /* 0x000c083a01007387 */ /* 0x0001e80000100a00 */
[----:B0-----:R-:W4:Y:S04]  /*6b0f0*/  LDL.LU.64 R58, [R1+0x4768] ;  /* 0x00476800013a7983 */ /* 0x001f280000300a00 */
[----:B------:R-:W2:Y:S04]  /*6b100*/  LDL.LU.64 R56, [R1+0x4760] ;  /* 0x0047600001387983 */ /* 0x000ea80000300a00 */
[----:B------:R-:W-:Y:S01]  /*6b110*/  STL.64 [R1+0x4660], R60 ;  /* 0x0046603c01007387 */ /* 0x000fe20000100a00 */
        /* <DEDUP_REMOVED lines=56> */
[----:B------:R-:W3:Y:S01]  /*6b4a0*/  LDL.LU.64 R40, [R1+0x46f0] ;  /* 0x0046f00001287983 */ /* 0x000ee20000300a00 */
[C---:B--2---:R-:W-:Y:S03]  /*6b4b0*/  HMMA.16816.F32 R48, R4.reuse, R44, R48 ;  /* 0x0000002c0430723c */ /* 0x044fe60000001830 */
[----:B------:R-:W-:Y:S04]  /*6b4c0*/  STL.64 [R1+0x46a0], R46 ;  /* 0x0046a02e01007387 */ /* 0x000fe80000100a00 */
[----:B------:R-:W-:Y:S01]  /*6b4d0*/  STL.64 [R1+0x4698], R44 ;  /* 0x0046982c01007387 */ /* 0x000fe20000100a00 */
[C---:B------:R-:W-:Y:S06]  /*6b4e0*/  HMMA.16816.F32 R32, R4.reuse, R38, R32 ;  /* 0x000000260420723c */ /* 0x040fec0000001820 */
[C---:B------:R-:W-:Y:S09]  /*6b4f0*/  HMMA.16816.F32 R24, R4.reuse, R2, R24 ;  /* 0x000000020418723c */ /* 0x040ff20000001818 */
[----:B------:R-:W-:Y:S04]  /*6b500*/  STL.64 [R1+0xb80], R48 ;  /* 0x000b803001007387 */ /* 0x000fe80000100a00 */
[----:B------:R3:W-:Y:S01]  /*6b510*/  STL.64 [R1+0xb88], R50 ;  /* 0x000b883201007387 */ /* 0x0007e20000100a00 */
[C---:B----4-:R-:W-:Y:S06]  /*6b520*/  HMMA.16816.F32 R20, R4.reuse, R8, R20 ;  /* 0x000000080414723c */ /* 0x050fec0000001814 */
[C---:B------:R-:W-:Y:S06]  /*6b530*/  HMMA.16816.F32 R16, R4.reuse, R10, R16 ;  /* 0x0000000a0410723c */ /* 0x040fec0000001810 */
[C---:B---3--:R-:W-:Y:S06]  /*6b540*/  HMMA.16816.F32 R48, R4.reuse, R42, R52 ;  /* 0x0000002a0430723c */ /* 0x048fec0000001834 */
[----:B------:R-:W-:Y:S01]  /*6b550*/  HMMA.16816.F32 R44, R4, R40, R56 ;  /* 0x00000028042c723c */ /* 0x000fe20000001838 */
[----:B------:R-:W-:-:S15]  /*6b560*/  STL.64 [R1+0x4650], R42 ;  /* 0x0046502a01007387 */ /* 0x000fde0000100a00 */
[----:B------:R-:W-:-:S01]  /*6b570*/  NOP ;  /* 0x0000000000007918 */ /* 0x000fc20000000000 */
[----:B------:R0:W-:Y:S04]  /*6b580*/  STL.64 [R1+0xb70], R48 ;  /* 0x000b703001007387 */ /* 0x0001e80000100a00 */
[----:B------:R1:W-:Y:S04]  /*6b590*/  STL.64 [R1+0xb78], R50 ;  /* 0x000b783201007387 */ /* 0x0003e80000100a00 */
[----:B------:R2:W-:Y:S04]  /*6b5a0*/  STL.64 [R1+0x4648], R40 ;  /* 0x0046482801007387 */ /* 0x0005e80000100a00 */
[----:B------:R-:W-:Y:S04]  /*6b5b0*/  STL.64 [R1+0xb60], R44 ;  /* 0x000b602c01007387 */ /* 0x000fe80000100a00 */
[----:B------:R-:W-:Y:S04]  /*6b5c0*/  STL.64 [R1+0xb68], R46 ;  /* 0x000b682e01007387 */ /* 0x000fe80000100a00 */
[----:B------:R-:W-:Y:S04]  /*6b5d0*/  STL.64 [R1+0xb50], R32 ;  /* 0x000b502001007387 */ /* 0x000fe80000100a00 */
[----:B------:R-:W-:Y:S04]  /*6b5e0*/  STL.64 [R1+0xb58], R34 ;  /* 0x000b582201007387 */ /* 0x000fe80000100a00 */
[----:B------:R-:W-:Y:S04]  /*6b5f0*/  STL.64 [R1+0xb40], R24 ;  /* 0x000b401801007387 */ /* 0x000fe80000100a00 */
[----:B------:R-:W-:Y:S04]  /*6b600*/  STL.64 [R1+0xb48], R26 ;  /* 0x000b481a01007387 */ /* 0x000fe80000100a00 */
[----:B0-----:R-:W3:Y:S04]  /*6b610*/  LDL.LU R48, [R1+0xa90] ;  /* 0x000a900001307983 */ /* 0x001ee80000300800 */
[----:B------:R-:W-:Y:S04]  /*6b620*/  STL.64 [R1+0xb30], R20 ;  /* 0x000b301401007387 */ /* 0x000fe80000100a00 */
[----:B------:R-:W-:Y:S04]  /*6b630*/  STL.64 [R1+0xb38], R22 ;  /* 0x000b381601007387 */ /* 0x000fe80000100a00 */
[----:B------:R0:W-:Y:S04]  /*6b640*/  STL.64 [R1+0xb20], R16 ;  /* 0x000b201001007387 */ /* 0x0001e80000100a00 */
[----:B------:R4:W-:Y:S04]  /*6b650*/  STL.64 [R1+0xb28], R18 ;  /* 0x000b281201007387 */ /* 0x0009e80000100a00 */
[----:B------:R-:W3:Y:S04]  /*6b660*/  LDL.LU R49, [R1+0xa94] ;  /* 0x000a940001317983 */ /* 0x000ee80000300800 */
[----:B-1----:R-:W3:Y:S04]  /*6b670*/  LDL.LU R50, [R1+0xa98] ;  /* 0x000a980001327983 */ /* 0x002ee80000300800 */
[----:B------:R-:W3:Y:S04]  /*6b680*/  LDL.LU R51, [R1+0xa9c] ;  /* 0x000a9c0001337983 */ /* 0x000ee80000300800 */
[----:B--2---:R-:W2:Y:S04]  /*6b690*/  LDL.LU R40, [R1+0xaa0] ;  /* 0x000aa00001287983 */ /* 0x004ea80000300800 */
[----:B------:R-:W2:Y:S04]  /*6b6a0*/  LDL.LU R41, [R1+0xaa4] ;  /* 0x000aa40001297983 */ /* 0x000ea80000300800 */
[----:B------:R-:W2:Y:S04]  /*6b6b0*/  LDL.LU R42, [R1+0xaa8] ;  /* 0x000aa800012a7983 */ /* 0x000ea80000300800 */
[----:B------:R-:W2:Y:S04]  /*6b6c0*/  LDL.LU R43, [R1+0xaac] ;  /* 0x000aac00012b7983 */ /* 0x000ea80000300800 */
[----:B------:R-:W3:Y:S04]  /*6b6d0*/  LDL.LU R56, [R1+0xb10] ;  /* 0x000b100001387983 */ /* 0x000ee80000300800 */
[----:B------:R-:W3:Y:S04]  /*6b6e0*/  LDL.LU R57, [R1+0xb14] ;  /* 0x000b140001397983 */ /* 0x000ee80000300800 */
[----:B------:R-:W3:Y:S04]  /*6b6f0*/  LDL.LU R58, [R1+0xb18] ;  /* 0x000b1800013a7983 */ /* 0x000ee80000300800 */
[----:B------:R-:W3:Y:S04]  /*6b700*/  LDL.LU R59, [R1+0xb1c] ;  /* 0x000b1c00013b7983 */ /* 0x000ee80000300800 */
[----:B0-----:R-:W2:Y:S04]  /*6b710*/  LDL.LU R16, [R1+0xb00] ;  /* 0x000b000001107983 */ /* 0x001ea80000300800 */
[----:B------:R-:W2:Y:S04]  /*6b720*/  LDL.LU R17, [R1+0xb04] ;  /* 0x000b040001117983 */ /* 0x000ea80000300800 */
[----:B----4-:R-:W2:Y:S04]  /*6b730*/  LDL.LU R18, [R1+0xb08] ;  /* 0x000b080001127983 */ /* 0x010ea80000300800 */
[----:B------:R-:W2:Y:S04]  /*6b740*/  LDL.LU R19, [R1+0xb0c] ;  /* 0x000b0c0001137983 */ /* 0x000ea80000300800 */
        /* <DEDUP_REMOVED lines=92> */
[----:B0-----:R-:W-:Y:S06]  /*6bd10*/  HMMA.16816.F32 R8, R4, R30, R52 ;  /* 0x0000001e0408723c */ /* 0x001fec0000001834 */
[----:B------:R-:W-:-:S15]  /*6bd20*/  STL [R1+0x45a8], R31 ;  /* 0x0045a81f01007387 */ /* 0x000fde0000100800 */
[----:B------:R-:W-:-:S02]  /*6bd30*/  NOP ;  /* 0x0000000000007918 */ /* 0x000fc40000000000 */
[----:B------:R-:W-:Y:S04]  /*6bd40*/  STL.64 [R1+0x10b0], R8 ;  /* 0x0010b00801007387 */ /* 0x000fe80000100a00 */
[----:B------:R0:W-:Y:S02]  /*6bd50*/  STL.64 [R1+0x10b8], R10 ;  /* 0x0010b80a01007387 */ /* 0x0001e40000100a00 */
[----:B0-----:R-:W-:Y:S02]  /*6bd60*/  HMMA.16816.F32 R8, R4, R36, R56 ;  /* 0x000000240408723c */ /* 0x001fe40000001838 */
[----:B------:R-:W-:Y:S04]  /*6bd70*/  STL.64 [R1+0x46b0], R34 ;  /* 0x0046b02201007387 */ /* 0x000fe80000100a00 */
[----:B------:R0:W-:Y:S04]  /*6bd80*/  STL.64 [R1+0x46a8], R32 ;  /* 0x0046a82001007387 */ /* 0x0001e80000100a00 */
[----:B------:R-:W2:Y:S01]  /*6bd90*/  LDL.LU R16, [R1+0x9f0] ;  /* 0x0009f00001107983 */ /* 0x000ea20000300800 */
[----:B------:R-:W-:-:S12]  /*6bda0*/  IMAD.MOV.U32 R51, RZ, RZ, R0 ;  /* 0x000000ffff337224 */ /* 0x000fd800078e0000 */
[----:B------:R1:W-:Y:S04]  /*6bdb0*/  STL.64 [R1+0x10a0], R8 ;  /* 0x0010a00801007387 */ /* 0x0003e80000100a00 */
        /* <DEDUP_REMOVED lines=12> */
[----:B------:R-:W4:Y:S04]  /*6be80*/  LDL R50, [R1+0x10] ;  /* 0x0000100001327983 */ /* 0x000f280000100800 */
[----:B------:R-:W2:Y:S04]  /*6be90*/  LDL.LU R0, [R1+0x46b8] ;  /* 0x0046b80001007983 */ /* 0x000ea80000300800 */
[----:B------:R-:W4:Y:S04]  /*6bea0*/  LDL R40, [R1+0x20] ;  /* 0x0000200001287983 */ /* 0x000f280000100800 */
[----:B------:R-:W4:Y:S04]  /*6beb0*/  LDL R41, [R1+0x24] ;  /* 0x0000240001297983 */ /* 0x000f280000100800 */
[----:B0-----:R-:W4:Y:S04]  /*6bec0*/  LDL.LU R32, [R1+0xa80] ;  /* 0x000a800001207983 */ /* 0x001f280000300800 */
[----:B------:R-:W4:Y:S04]  /*6bed0*/  LDL.LU R33, [R1+0xa84] ;  /* 0x000a840001217983 */ /* 0x000f280000300800 */
[----:B------:R-:W4:Y:S04]  /*6bee0*/  LDL.LU R34, [R1+0xa88] ;  /* 0x000a880001227983 */ /* 0x000f280000300800 */
[----:B------:R-:W4:Y:S04]  /*6bef0*/  LDL.LU R35, [R1+0xa8c] ;  /* 0x000a8c0001237983 */ /* 0x000f280000300800 */
[----:B------:R-:W2:Y:S04]  /*6bf00*/  LDL R42, [R1+0x28] ;  /* 0x00002800012a7983 */ /* 0x000ea80000100800 */
[----:B-1----:R-:W2:Y:S04]  /*6bf10*/  LDL.LU R8, [R1+0xa70] ;  /* 0x000a700001087983 */ /* 0x002ea80000300800 */
[----:B------:R-:W2:Y:S04]  /*6bf20*/  LDL.LU R9, [R1+0xa74] ;  /* 0x000a740001097983 */ /* 0x000ea80000300800 */
[----:B---3--:R-:W3:Y:S04]  /*6bf30*/  LDL.LU R10, [R1+0xa78] ;  /* 0x000a7800010a7983 */ /* 0x008ee80000300800 */
[----:B------:R-:W3:Y:S04]  /*6bf40*/  LDL.LU R11, [R1+0xa7c] ;  /* 0x000a7c00010b7983 */ /* 0x000ee80000300800 */
[----:B------:R-:W3:Y:S04]  /*6bf50*/  LDL.LU R44, [R1+0xa50] ;  /* 0x000a5000012c7983 */ /* 0x000ee80000300800 */
[----:B------:R-:W3:Y:S04]  /*6bf60*/  LDL.LU R45, [R1+0xa54] ;  /* 0x000a5400012d7983 */ /* 0x000ee80000300800 */
[----:B------:R-:W3:Y:S04]  /*6bf70*/  LDL.LU R46, [R1+0xa58] ;  /* 0x000a5800012e7983 */ /* 0x000ee80000300800 */
[----:B------:R-:W3:Y:S04]  /*6bf80*/  LDL.LU R47, [R1+0xa5c] ;  /* 0x000a5c00012f7983 */ /* 0x000ee80000300800 */
[----:B------:R-:W3:Y:S04]  /*6bf90*/  LDL.64 R48, [R1+0x18] ;  /* 0x0000180001307983 */ /* 0x000ee80000100a00 */
[----:B------:R-:W3:Y:S04]  /*6bfa0*/  LDL.64 R28, [R1+0x8] ;  /* 0x00000800011c7983 */ /* 0x000ee80000100a00 */
[----:B------:R-:W3:Y:S04]  /*6bfb0*/  LDL.LU R56, [R1+0xa30] ;  /* 0x000a300001387983 */ /* 0x000ee80000300800 */
[----:B------:R-:W3:Y:S04]  /*6bfc0*/  LDL.LU R57, [R1+0xa34] ;  /* 0x000a340001397983 */ /* 0x000ee80000300800 */
[----:B------:R-:W3:Y:S04]  /*6bfd0*/  LDL.LU R58, [R1+0xa38] ;  /* 0x000a3800013a7983 */ /* 0x000ee80000300800 */
        /* <DEDUP_REMOVED lines=10> */
[----:B------:R-:W-:Y:S04]  /*6c080*/  STL.64 [R1+0x4640], R38 ;  /* 0x0046402601007387 */ /* 0x000fe80000100a00 */
[----:B------:R0:W-:Y:S04]  /*6c090*/  STL.64 [R1+0x4638], R36 ;  /* 0x0046382401007387 */ /* 0x0001e80000100a00 */
[----:B0-----:R-:W3:Y:S04]  /*6c0a0*/  LDL.LU R36, [R1+0xa20] ;  /* 0x000a200001247983 */ /* 0x001ee80000300800 */
[----:B------:R-:W3:Y:S04]  /*6c0b0*/  LDL.LU R37, [R1+0xa24] ;  /* 0x000a240001257983 */ /* 0x000ee80000300800 */
[----:B------:R-:W3:Y:S04]  /*6c0c0*/  LDL.LU R38, [R1+0xa28] ;  /* 0x000a280001267983 */ /* 0x000ee80000300800 */
[----:B------:R-:W3:Y:S01]  /*6c0d0*/  LDL.LU R39, [R1+0xa2c] ;  /* 0x000a2c0001277983 */ /* 0x000ee20000300800 */
[----:B----4-:R-:W-:Y:S03]  /*6c0e0*/  HMMA.16816.F32 R4, R4, R40, R32 ;  /* 0x000000280404723c */ /* 0x010fe60000001820 */
[----:B------:R-:W4:Y:S04]  /*6c0f0*/  LDL.LU.64 R34, [R1+0x46b0] ;  /* 0x0046b00001227983 */ /* 0x000f280000300a00 */
[----:B------:R-:W4:-:S15]  /*6c100*/  LDL.LU.64 R32, [R1+0x46a8] ;  /* 0x0046a80001207983 */ /* 0x000f1e0000300a00 */
[----:B------:R-:W-:-:S01]  /*6c110*/  NOP ;  /* 0x0000000000007918 */ /* 0x000fc20000000000 */
[----:B------:R0:W-:Y:S04]  /*6c120*/  STL.64 [R1+0xa80], R4 ;  /* 0x000a800401007387 */ /* 0x0001e80000100a00 */
[----:B------:R1:W-:Y:S04]  /*6c130*/  STL.64 [R1+0xa88], R6 ;  /* 0x000a880601007387 */ /* 0x0003e80000100a00 */
[----:B0-----:R-:W4:Y:S04]  /*6c140*/  LDL.LU R4, [R1+0xa60] ;  /* 0x000a600001047983 */ /* 0x001f280000300800 */
[----:B------:R-:W4:Y:S04]  /*6c150*/  LDL.LU R5, [R1+0xa64] ;  /* 0x000a640001057983 */ /* 0x000f280000300800 */
[----:B-1----:R-:W4:Y:S04]  /*6c160*/  LDL.LU R6, [R1+0xa68] ;  /* 0x000a680001067983 */ /* 0x002f280000300800 */
[----:B------:R-:W4:Y:S01]  /*6c170*/  LDL.LU R7, [R1+0xa6c] ;  /* 0x000a6c0001077983 */ /* 0x000f220000300800 */
[----:B--2---:R-:W-:-:S02]  /*6c180*/  IMAD.MOV.U32 R43, RZ, RZ, R0 ;  /* 0x000000ffff2b7224 */ /* 0x004fc400078e0000 */
[----:B---3--:R-:W-:-:S05]  /*6c190*/  IMAD.MOV.U32 R0, RZ, RZ, R49 ;  /* 0x000000ffff007224 */ /* 0x008fca00078e0031 */
[C---:B----4-:R-:W-:Y:S01]  /*6c1a0*/  HMMA.16816.F32 R40, R32.reuse, R42, R8 ;  /* 0x0000002a2028723c */ /* 0x050fe20000001808 */
[----:B------:R-:W2:Y:S05]  /*6c1b0*/  LDL.LU R8, [R1+0x9d0] ;  /* 0x0009d00001087983 */ /* 0x000eaa0000300800 */
[----:B------:R-:W-:-:S15]  /*6c1c0*/  HMMA.16816.F32 R52, R32, R28, R52 ;  /* 0x0000001c2034723c */ /* 0x000fde0000001834 */
[----:B------:R-:W-:-:S02]  /*6c1d0*/  NOP ;  /* 0x0000000000007918 */ /* 0x000fc40000000000 */
[----:B------:R0:W-:Y:S04]  /*6c1e0*/  STL.64 [R1+0xa70], R40 ;  /* 0x000a702801007387 */ /* 0x0001e80000100a00 */
[----:B------:R1:W-:Y:S04]  /*6c1f0*/  STL.64 [R1+0xa78], R42 ;  /* 0x000a782a01007387 */ /* 0x0003e80000100a00 */
[----:B------:R-:W2:Y:S04]  /*6c200*/  LDL.LU R9, [R1+0x9d4] ;  /* 0x0009d40001097983 */ /* 0x000ea80000300800 */
[----:B------:R-:W2:Y:S04]  /*6c210*/  LDL.LU R10, [R1+0x9d8] ;  /* 0x0009d800010a7983 */ /* 0x000ea80000300800 */
[----:B------:R-:W2:Y:S01]  /*6c220*/  LDL.LU R11, [R1+0x9dc] ;  /* 0x0009dc00010b7983 */ /* 0x000ea20000300800 */
[C---:B------:R-:W-:Y:S03]  /*6c230*/  HMMA.16816.F32 R4, R32.reuse, R48, R4 ;  /* 0x000000302004723c */ /* 0x040fe60000001804 */
[----:B0-----:R-:W3:Y:S04]  /*6c240*/  LDL.LU R40, [R1+0x9c0] ;  /* 0x0009c00001287983 */ /* 0x001ee80000300800 */
[----:B------:R-:W3:Y:S04]  /*6c250*/  LDL.LU R41, [R1+0x9c4] ;  /* 0x0009c40001297983 */ /* 0x000ee80000300800 */
[----:B-1----:R-:W3:Y:S04]  /*6c260*/  LDL.LU R42, [R1+0x9c8] ;  /* 0x0009c800012a7983 */ /* 0x002ee80000300800 */
[----:B------:R-:W3:Y:S08]  /*6c270*/  LDL.LU R43, [R1+0x9cc] ;  /* 0x0009cc00012b7983 */ /* 0x000ef00000300800 */
[----:B------:R0:W-:Y:S01]  /*6c280*/  STL.64 [R1+0xa60], R4 ;  /* 0x000a600401007387 */ /* 0x0001e20000100a00 */
[----:B------:R-:W-:Y:S01]  /*6c290*/  HMMA.16816.F32 R56, R32, R60, R56 ;  /* 0x0000003c2038723c */ /* 0x000fe20000001838 */
[----:B0-----:R-:W-:-:S05]  /*6c2a0*/  IMAD.MOV.U32 R4, RZ, RZ, R48 ;  /* 0x000000ffff047224 */ /* 0x001fca00078e0030 */
[----:B------:R-:W-:Y:S01]  /*6c2b0*/  HMMA.16816.F32 R48, R32, R50, R44 ;  /* 0x000000322030723c */ /* 0x000fe2000000182c */
[----:B------:R0:W-:Y:S04]  /*6c2c0*/  STL.64 [R1+0xa68], R6 ;  /* 0x000a680601007387 */ /* 0x0001e80000100a00 */
[----:B------:R-:W4:Y:S04]  /*6c2d0*/  LDL.LU.64 R46, [R1+0x46a0] ;  /* 0x0046a000012e7983 */ /* 0x000f280000300a00 */
[----:B------:R-:W4:Y:S01]  /*6c2e0*/  LDL.LU.64 R44, [R1+0x4698] ;  /* 0x00469800012c7983 */ /* 0x000f220000300a00 */
[----:B0-----:R-:W-:-:S13]  /*6c2f0*/  IMAD.MOV.U32 R6, RZ, RZ, R28 ;  /* 0x000000ffff067224 */ /* 0x001fda00078e001c */
[----:B------:R-:W-:Y:S04]  /*6c300*/  STL.64 [R1+0xa50], R48 ;  /* 0x000a503001007387 */ /* 0x000fe80000100a00 */
[----:B------:R0:W-:Y:S01]  /*6c310*/  STL.64 [R1+0xa58], R50 ;  /* 0x000a583201007387 */ /* 0x0001e20000100a00 */
[----:B------:R-:W-:Y:S02]  /*6c320*/  IMAD.MOV.U32 R28, RZ, RZ, R60 ;  /* 0x000000ffff1c7224 */ /* 0x000fe400078e003c */
[----:B------:R-:W-:Y:S01]  /*6c330*/  IMAD.MOV.U32 R7, RZ, RZ, R61 ;  /* 0x000000ffff077224 */ /* 0x000fe200078e003d */
        /* <DEDUP_REMOVED lines=8> */
[----:B0-----:R-:W3:Y:S04]  /*6c3c0*/  LDL.LU.64 R58, [R1+0x4670] ;  /* 0x00467000013a7983 */ /* 0x001ee80000300a00 */
[----:B------:R-:W3:Y:S04]  /*6c3d0*/  LDL.LU.64 R56, [R1+0x4668] ;  /* 0x0046680001387983 */ /* 0x000ee80000300a00 */
[----:B------:R-:W3:Y:S01]  /*6c3e0*/  LDL.LU.64 R60, [R1+0x4660] ;  /* 0x00466000013c7983 */ /* 0x000ee20000300a00 */
[----:B------:R-:W-:-:S03]  /*6c3f0*/  IMAD.MOV.U32 R5, RZ, RZ, R29 ;  /* 0x000000ffff057224 */ /* 0x000fc600078e001d */
[----:B------:R-:W-:Y:S04]  /*6c400*/  STL [R1+0x465c], R30 ;  /* 0x00465c1e01007387 */ /* 0x000fe80000100800 */
[----:B------:R0:W-:Y:S01]  /*6c410*/  STL [R1+0x4658], R28 ;  /* 0x0046581c01007387 */ /* 0x0001e20000100800 */
[C---:B----4-:R-:W-:Y:S06]  /*6c420*/  HMMA.16816.F32 R16, R32.reuse, R54, R16 ;  /* 0x000000362010723c */ /* 0x050fec0000001810 */
[C---:B--2---:R-:W-:Y:S06]  /*6c430*/  HMMA.16816.F32 R12, R32.reuse, R52, R12 ;  /* 0x00000034200c723c */ /* 0x044fec000000180c */
[C---:B---3--:R-:W-:Y:S06]  /*6c440*/  HMMA.16816.F32 R24, R32.reuse, R58, R24 ;  /* 0x0000003a2018723c */ /* 0x048fec0000001818 */
[C---:B0-----:R-:W-:Y:S06]  /*6c450*/  HMMA.16816.F32 R28, R32.reuse, R60, R36 ;  /* 0x0000003c201c723c */ /* 0x041fec0000001824 */
[----:B------:R-:W-:-:S15]  /*6c460*/  HMMA.16816.F32 R20, R32, R56, R20 ;  /* 0x000000382014723c */ /* 0x000fde0000001814 */
[----:B------:R-:W-:-:S02]  /*6c470*/  NOP ;  /* 0x0000000000007918 */ /* 0x000fc40000000000 */
[----:B------:R-:W-:Y:S04]  /*6c480*/  STL.64 [R1+0xa20], R28 ;  /* 0x000a201c01007387 */ /* 0x000fe80000100a00 */
[----:B------:R-:W-:Y:S04]  /*6c490*/  STL.64 [R1+0xa28], R30 ;  /* 0x000a281e01007387 */ /* 0x000fe80000100a00 */
[----:B------:R-:W-:Y:S04]  /*6c4a0*/  STL.64 [R1+0x4590], R58 ;  /* 0x0045903a01007387 */ /* 0x000fe80000100a00 */
[----:B------:R-:W-:Y:S04]  /*6c4b0*/  STL.64 [R1+0xa10], R24 ;  /* 0x000a101801007387 */ /* 0x000fe80000100a00 */
[----:B------:R-:W-:Y:S04]  /*6c4c0*/  STL.64 [R1+0xa18], R26 ;  /* 0x000a181a01007387 */ /* 0x000fe80000100a00 */
[----:B------:R0:W-:Y:S04]  /*6c4d0*/  STL.64 [R1+0x4588], R56 ;  /* 0x0045883801007387 */ /* 0x0001e80000100a00 */
[----:B------:R-:W-:Y:S04]  /*6c4e0*/  STL.64 [R1+0xa00], R20 ;  /* 0x000a001401007387 */ /* 0x000fe80000100a00 */
[----:B------:R-:W-:Y:S04]  /*6c4f0*/  STL.64 [R1+0xa08], R22 ;  /* 0x000a081601007387 */ /* 0x000fe80000100a00 */
[----:B0-----:R-:W2:Y:S04]  /*6c500*/  LDL.LU R56, [R1+0x8e0] ;  /* 0x0008e00001387983 */ /* 0x001ea80000300800 */
[----:B------:R-:W-:Y:S04]  /*6c510*/  STL.64 [R1+0x9f0], R16 ;  /* 0x0009f01001007387 */ /* 0x000fe80000100a00 */
[----:B------:R-:W-:Y:S04]  /*6c520*/  STL.64 [R1+0x9f8], R18 ;  /* 0x0009f81201007387 */ /* 0x000fe80000100a00 */
[----:B------:R-:W-:Y:S04]  /*6c530*/  STL.64 [R1+0x9e0], R12 ;  /* 0x0009e00c01007387 */ /* 0x000fe80000100a00 */
[----:B------:R0:W-:Y:S04]  /*6c540*/  STL.64 [R1+0x9e8], R14 ;  /* 0x0009e80e01007387 */ /* 0x0001e80000100a00 */
[----:B------:R-:W2:Y:S04]  /*6c550*/  LDL.LU R57, [R1+0x8e4] ;  /* 0x0008e40001397983 */ /* 0x000ea80000300800 */
[----:B------:R-:W2:Y:S01]  /*6c560*/  LDL.LU R58, [R1+0x8e8] ;  /* 0x0008e800013a7983 */ /* 0x000ea20000300800 */
[C---:B0-----:R-:W-:Y:S03]  /*6c570*/  HMMA.16816.F32 R12, R32.reuse, R50, R8 ;  /* 0x00000032200c723c */ /* 0x041fe60000001808 */
[----:B------:R-:W2:Y:S03]  /*6c580*/  LDL.LU R59, [R1+0x8ec] ;  /* 0x0008ec00013b7983 */ /* 0x000ea60000300800 */
[C---:B------:R-:W-:Y:S01]  /*6c590*/  HMMA.16816.F32 R8, R32.reuse, R48, R40 ;  /* 0x000000302008723c */ /* 0x040fe20000001828 */
[----:B------:R-:W-:Y:S04]  /*6c5a0*/  STL.64 [R1+0x4580], R54 ;  /* 0x0045803601007387 */ /* 0x000fe80000100a00 */
[----:B------:R0:W-:Y:S04]  /*6c5b0*/  STL.64 [R1+0x4578], R52 ;  /* 0x0045783401007387 */ /* 0x0001e80000100a00 */
[----:B0-----:R-:W3:Y:S04]  /*6c5c0*/  LDL.LU R52, [R1+0x8f0] ;  /* 0x0008f00001347983 */ /* 0x001ee80000300800 */
[----:B------:R-:W3:Y:S04]  /*6c5d0*/  LDL.LU R53, [R1+0x8f4] ;  /* 0x0008f40001357983 */ /* 0x000ee80000300800 */
[----:B------:R-:W3:Y:S04]  /*6c5e0*/  LDL.LU R54, [R1+0x8f8] ;  /* 0x0008f80001367983 */ /* 0x000ee80000300800 */
[----:B------:R-:W3:Y:S04]  /*6c5f0*/  LDL.LU R55, [R1+0x8fc] ;  /* 0x0008fc0001377983 */ /* 0x000ee80000300800 */
[----:B------:R-:W4:Y:S04]  /*6c600*/  LDL.LU R40, [R1+0x9a0] ;  /* 0x0009a00001287983 */ /* 0x000f280000300800 */
[----:B------:R0:W-:Y:S04]  /*6c610*/  STL.64 [R1+0x9d0], R12 ;  /* 0x0009d00c01007387 */ /* 0x0001e80000100a00 */
[----:B------:R1:W-:Y:S04]  /*6c620*/  STL.64 [R1+0x9d8], R14 ;  /* 0x0009d80e01007387 */ /* 0x0003e80000100a00 */
[----:B------:R1:W-:Y:S04]  /*6c630*/  STL.64 [R1+0x9c0], R8 ;  /* 0x0009c00801007387 */ /* 0x0003e80000100a00 */
[----:B------:R1:W-:Y:S04]  /*6c640*/  STL.64 [R1+0x9c8], R10 ;  /* 0x0009c80a01007387 */ /* 0x0003e80000100a00 */
        /* <DEDUP_REMOVED lines=42> */
[----:B0-----:R-:W2:Y:S04]  /*6c8f0*/  LDL.LU R30, [R1+0x465c] ;  /* 0x00465c00011e7983 */ /* 0x001ea80000300800 */
[----:B------:R-:W4:Y:S04]  /*6c900*/  LDL.LU R28, [R1+0x4658] ;  /* 0x00465800011c7983 */ /* 0x000f280000300800 */
        /* <DEDUP_REMOVED lines=43> */
[----:B0-----:R-:W2:Y:S04]  /*6cbc0*/  LDL.LU.64 R10, [R1+0x4610] ;  /* 0x00461000010a7983 */ /* 0x001ea80000300a00 */
[----:B------:R-:W3:Y:S01]  /*6cbd0*/  LDL.LU.64 R8, [R1+0x4608] ;  /* 0x0046080001087983 */ /* 0x000ee20000300a00 */
        /* <DEDUP_REMOVED lines=12> */
[----:B------:R4:W-:Y:S02]  /*6cca0*/  STL.64 [R1+0x4508], R8 ;  /* 0x0045080801007387 */ /* 0x0009e40000100a00 */
[C---:B----4-:R-:W-:Y:S06]  /*6ccb0*/  HMMA.16816.F32 R8, R32.reuse, R14, R40 ;  /* 0x0000000e2008723c */ /* 0x050fec0000001828 */
[----:B--2---:R-:W-:Y:S01]  /*6ccc0*/  HMMA.16816.F32 R36, R32, R12, R36 ;  /* 0x0000000c2024723c */ /* 0x004fe20000001824 */
[----:B------:R-:W-:-:S15]  /*6ccd0*/  STL.64 [R1+0x4530], R14 ;  /* 0x0045300e01007387 */ /* 0x000fde0000100a00 */
[----:B------:R-:W-:-:S07]  /*6cce0*/  NOP ;  /* 0x0000000000007918 */ /* 0x000fce0000000000 */
[----:B------:R-:W-:Y:S04]  /*6ccf0*/  STL.64 [R1+0x930], R36 ;  /* 0x0009302401007387 */ /* 0x000fe80000100a00 */
[----:B------:R-:W-:Y:S04]  /*6cd00*/  STL.64 [R1+0x938], R38 ;  /* 0x0009382601007387 */ /* 0x000fe80000100a00 */
[----:B------:R3:W-:Y:S04]  /*6cd10*/  STL.64 [R1+0x4528], R12 ;  /* 0x0045280c01007387 */ /* 0x0007e80000100a00 */
[----:B------:R-:W-:Y:S04]  /*6cd20*/  STL.64 [R1+0x920], R8 ;  /* 0x0009200801007387 */ /* 0x000fe80000100a00 */
[----:B------:R0:W-:Y:S01]  /*6cd30*/  STL.64 [R1+0x928], R10 ;  /* 0x0009280a01007387 */ /* 0x0001e20000100a00 */
[C---:B---3--:R-:W-:Y:S06]  /*6cd40*/  HMMA.16816.F32 R12, R32.reuse, R16, R44 ;  /* 0x00000010200c723c */ /* 0x048fec000000182c */
        /* <DEDUP_REMOVED lines=8> */
[----:B0-----:R-:W-:-:S15]  /*6cdd0*/  HMMA.16816.F32 R8, R32, R22, R56 ;  /* 0x000000162008723c */ /* 0x001fde0000001838 */
[----:B------:R-:W-:-:S02]  /*6cde0*/  NOP ;  /* 0x0000000000007918 */ /* 0x000fc40000000000 */
[----:B------:R-:W-:Y:S04]  /*6cdf0*/  STL.64 [R1+0x8f0], R12 ;  /* 0x0008f00c01007387 */ /* 0x000fe80000100a00 */
[----:B------:R-:W-:Y:S04]  /*6ce00*/  STL.64 [R1+0x8f8], R14 ;  /* 0x0008f80e01007387 */ /* 0x000fe80000100a00 */
[----:B------:R-:W-:Y:S04]  /*6ce10*/  STL.64 [R1+0x8e0], R8 ;  /* 0x0008e00801007387 */ /* 0x000fe80000100a00 */
[----:B------:R-:W-:Y:S04]  /*6ce20*/  STL.64 [R1+0x8e8], R10 ;  /* 0x0008e80a01007387 */ /* 0x000fe80000100a00 */
        /* <DEDUP_REMOVED lines=12> */
[----:B------:R-:W2:Y:S04]  /*6cef0*/  LDL.LU R40, [R1+0x870] ;  /* 0x0008700001287983 */ /* 0x000ea80000300800 */
[----:B------:R-:W2:Y:S04]  /*6cf00*/  LDL.LU R41, [R1+0x874] ;  /* 0x0008740001297983 */ /* 0x000ea80000300800 */
[----:B------:R-:W3:Y:S04]  /*6cf10*/  LDL.LU R42, [R1+0x878] ;  /* 0x00087800012a7983 */ /* 0x000ee80000300800 */
[----:B------:R-:W3:Y:S01]  /*6cf20*/  LDL.LU R43, [R1+0x87c] ;  /* 0x00087c00012b7983 */ /* 0x000ee20000300800 */
[----:B------:R-:W-:-:S03]  /*6cf30*/  IMAD.MOV.U32 R44, RZ, RZ, R4 ;  /* 0x000000ffff2c7224 */ /* 0x000fc600078e0004 */
[----:B---3--:R-:W-:Y:S04]  /*6cf40*/  STL.64 [R1+0x45e0], R42 ;  /* 0x0045e02a01007387 */ /* 0x008fe80000100a00 */
[----:B--2---:R1:W-:Y:S04]  /*6cf50*/  STL.64 [R1+0x45d8], R40 ;  /* 0x0045d82801007387 */ /* 0x0043e80000100a00 */
        /* <DEDUP_REMOVED lines=50> */
[----:B------:R0:W-:Y:S01]  /*6d280*/  STL.64 [R1+0x8d8], R42 ;  /* 0x0008d82a01007387 */ /* 0x0001e20000100a00 */
[----:B---3--:R-:W-:-:S03]  /*6d290*/  IMAD R4, R4, 0x100, R28 ;  /* 0x0000010004047824 */ /* 0x008fc600078e021c */
[----:B0-----:R-:W2:Y:S04]  /*6d2a0*/  LDL.LU.64 R42, [R1+0x45e0] ;  /* 0x0045e000012a7983 */ /* 0x001ea80000300a00 */
[----:B------:R-:W2:Y:S04]  /*6d2b0*/  LDL.LU.64 R40, [R1+0x45d8] ;  /* 0x0045d80001287983 */ /* 0x000ea80000300a00 */
[----:B------:R-:W-:Y:S04]  /*6d2c0*/  STL.64 [R1+0x8c0], R56 ;  /* 0x0008c03801007387 */ /* 0x000fe80000100a00 */
[----:B------:R0:W-:Y:S01]  /*6d2d0*/  STL.64 [R1+0x8c8], R58 ;  /* 0x0008c83a01007387 */ /* 0x0001e20000100a00 */
[----:B------:R-:W-:-:S03]  /*6d2e0*/  IMAD R5, R5, 0x100, R29 ;  /* 0x0000010005057824 */ /* 0x000fc600078e021d */
[----:B0-----:R-:W3:Y:S04]  /*6d2f0*/  LDL.LU.64 R58, [R1+0x45d0] ;  /* 0x0045d000013a7983 */ /* 0x001ee80000300a00 */
[----:B------:R-:W4:Y:S04]  /*6d300*/  LDL.LU.64 R56, [R1+0x45c8] ;  /* 0x0045c80001387983 */ /* 0x000f280000300a00 */
[----:B------:R-:W-:Y:S04]  /*6d310*/  STL.64 [R1+0x44d0], R26 ;  /* 0x0044d01a01007387 */ /* 0x000fe80000100a00 */
[----:B------:R0:W-:Y:S04]  /*6d320*/  STL.64 [R1+0x44c8], R24 ;  /* 0x0044c81801007387 */ /* 0x0001e80000100a00 */
[----:B0-----:R-:W2:Y:S04]  /*6d330*/  LDL.LU R24, [R1+0x1080] ;  /* 0x0010800001187983 */ /* 0x001ea80000300800 */
[----:B------:R-:W2:Y:S04]  /*6d340*/  LDL.LU R25, [R1+0x1084] ;  /* 0x0010840001197983 */ /* 0x000ea80000300800 */
[----:B------:R-:W2:Y:S04]  /*6d350*/  LDL.LU R26, [R1+0x1088] ;  /* 0x00108800011a7983 */ /* 0x000ea80000300800 */
[----:B------:R-:W2:Y:S04]  /*6d360*/  LDL.LU R27, [R1+0x108c] ;  /* 0x00108c00011b7983 */ /* 0x000ea80000300800 */
[----:B------:R-:W3:Y:S04]  /*6d370*/  LDL.LU R28, [R1+0x45c4] ;  /* 0x0045c400011c7983 */ /* 0x000ee80000300800 */
[----:B------:R-:W3:Y:S01]  /*6d380*/  LDL.LU R29, [R1+0x45c0] ;  /* 0x0045c000011d7983 */ /* 0x000ee20000300800 */
[----:B------:R-:W-:Y:S01]  /*6d390*/  IMAD R6, R6, 0x100, R31 ;  /* 0x0000010006067824 */ /* 0x000fe200078e021f */
[----:B---3--:R-:W-:-:S15]  /*6d3a0*/  HMMA.16816.F32 R52, R32, R28, R52 ;  /* 0x0000001c2034723c */ /* 0x008fde0000001834 */
[----:B------:R-:W-:-:S08]  /*6d3b0*/  NOP ;  /* 0x0000000000007918 */ /* 0x000fd00000000000 */
[----:B------:R-:W-:Y:S04]  /*6d3c0*/  STL.64 [R1+0x8b0], R52 ;  /* 0x0008b03401007387 */ /* 0x000fe80000100a00 */
[----:B------:R0:W-:Y:S04]  /*6d3d0*/  STL.64 [R1+0x8b8], R54 ;  /* 0x0008b83601007387 */ /* 0x0001e80000100a00 */
[----:B0-----:R-:W3:Y:S04]  /*6d3e0*/  LDL.LU.64 R54, [R1+0x45b8] ;  /* 0x0045b80001367983 */ /* 0x001ee80000300a00 */
[----:B------:R-:W3:Y:S04]  /*6d3f0*/  LDL.LU.64 R52, [R1+0x45b0] ;  /* 0x0045b00001347983 */ /* 0x000ee80000300a00 */
[----:B------:R-:W4:Y:S02]  /*6d400*/  LDL.LU R31, [R1+0x45a8] ;  /* 0x0045a800011f7983 */ /* 0x000f240000300800 */
[----:B----4-:R-:W-:-:S15]  /*6d410*/  HMMA.16816.F32 R36, R32, R30, R36 ;  /* 0x0000001e2024723c */ /* 0x010fde0000001824 */
[----:B------:R-:W-:-:S08]  /*6d420*/  NOP ;  /* 0x0000000000007918 */ /* 0x000fd00000000000 */
[----:B------:R-:W-:Y:S04]  /*6d430*/  STL.64 [R1+0x1090], R36 ;  /* 0x0010902401007387 */ /* 0x000fe80000100a00 */
[----:B------:R0:W-:Y:S04]  /*6d440*/  STL.64 [R1+0x1098], R38 ;  /* 0x0010982601007387 */ /* 0x0001e80000100a00 */
[----:B0-----:R-:W4:Y:S04]  /*6d450*/  LDL.LU.64 R38, [R1+0x45a0] ;  /* 0x0045a00001267983 */ /* 0x001f280000300a00 */
[----:B------:R-:W2:Y:S01]  /*6d460*/  LDL.LU.64 R36, [R1+0x4598] ;  /* 0x0045980001247983 */ /* 0x000ea20000300a00 */
[----:B------:R-:W-:Y:S01]  /*6d470*/  IMAD R7, R0, 0x100, R7 ;  /* 0x0000010000077824 */ /* 0x000fe200078e0207 */
[----:B------:R-:W-:-:S02]  /*6d480*/  F2FP.F16.E5M2.UNPACK_B R4, R4 ;  /* 0x00000004ff04723e */ /* 0x000fc400020004ff */
[----:B------:R-:W-:Y:S01]  /*6d490*/  STL.64 [R1+0x44e0], R30 ;  /* 0x0044e01e01007387 */ /* 0x000fe20000100a00 */
[----:B------:R-:W-:Y:S02]  /*6d4a0*/  F2FP.F16.E5M2.UNPACK_B R5, R5 ;  /* 0x00000005ff05723e */ /* 0x000fe400020004ff */
[----:B------:R-:W-:Y:S01]  /*6d4b0*/  F2FP.F16.E5M2.UNPACK_B R6, R6 ;  /* 0x00000006ff06723e */ /* 0x000fe200020004ff */
[----:B------:R-:W-:Y:S01]  /*6d4c0*/  STL.64 [R1+0x44d8], R28 ;  /* 0x0044d81c01007387 */ /* 0x000fe20000100a00 */
[----:B------:R-:W-:Y:S01]  /*6d4d0*/  F2FP.F16.E5M2.UNPACK_B R7, R7 ;  /* 0x00000007ff07723e */ /* 0x000fe200020004ff */
[----:B------:R-:W-:-:S06]  /*6d4e0*/  IMAD.MOV.U32 R0, RZ, RZ, R15 ;  /* 0x000000ffff007224 */ /* 0x000fcc00078e000f */
[----:B------:R-:W-:Y:S06]  /*6d4f0*/  HMMA.16816.F32 R16, R4, R14, R16 ;  /* 0x0000000e0410723c */ /* 0x000fec0000001810 */
[----:B--2---:R-:W-:Y:S01]  /*6d500*/  HMMA.16816.F32 R24, R32, R36, R24 ;  /* 0x000000242018723c */ /* 0x004fe20000001818 */
[----:B----4-:R-:W-:Y:S05]  /*6d510*/  STL.64 [R1+0x4570], R38 ;  /* 0x0045702601007387 */ /* 0x010fea0000100a00 */
[----:B------:R-:W-:-:S15]  /*6d520*/  STL.64 [R1+0x4568], R36 ;  /* 0x0045682401007387 */ /* 0x000fde0000100a00 */
[----:B------:R-:W-:-:S02]  /*6d530*/  NOP ;  /* 0x0000000000007918 */ /* 0x000fc40000000000 */
[----:B------:R-:W-:Y:S04]  /*6d540*/  STL.64 [R1+0x1080], R24 ;  /* 0x0010801801007387 */ /* 0x000fe80000100a00 */
[----:B------:R0:W-:Y:S02]  /*6d550*/  STL.64 [R1+0x1088], R26 ;  /* 0x0010881a01007387 */ /* 0x0001e40000100a00 */
[----:B0-----:R-:W-:Y:S07]  /*6d560*/  HMMA.16816.F32 R24, R32, R12, R20 ;  /* 0x0000000c2018723c */ /* 0x001fee0000001814 */
[----:B------:R-:W-:-:S02]  /*6d570*/  IMAD.MOV.U32 R21, RZ, RZ, R12 ;  /* 0x000000ffff157224 */ /* 0x000fc400078e000c */
[----:B------:R-:W-:Y:S02]  /*6d580*/  IMAD.MOV.U32 R20, RZ, RZ, R13 ;  /* 0x000000ffff147224 */ /* 0x000fe400078e000d */
[C---:B------:R-:W-:Y:S06]  /*6d590*/  HMMA.16816.F32 R12, R4.reuse, R44, R8 ;  /* 0x0000002c040c723c */ /* 0x040fec0000001808 */
[C---:B------:R-:W-:Y:S06]  /*6d5a0*/  HMMA.16816.F32 R8, R4.reuse, R46, R40 ;  /* 0x0000002e0408723c */ /* 0x040fec0000001828 */
[----:B------:R-:W-:Y:S04]  /*6d5b0*/  STL.64 [R1+0x8a0], R24 ;  /* 0x0008a01801007387 */ /* 0x000fe80000100a00 */
[----:B------:R-:W-:Y:S04]  /*6d5c0*/  STL.64 [R1+0x8a8], R26 ;  /* 0x0008a81a01007387 */ /* 0x000fe80000100a00 */
[----:B------:R-:W-:Y:S04]  /*6d5d0*/  STL [R1+0x44c0], R0 ;  /* 0x0044c00001007387 */ /* 0x000fe80000100800 */
[----:B------:R-:W-:Y:S04]  /*6d5e0*/  STL.64 [R1+0x890], R16 ;  /* 0x0008901001007387 */ /* 0x000fe80000100a00 */
[----:B------:R-:W-:Y:S04]  /*6d5f0*/  STL.64 [R1+0x898], R18 ;  /* 0x0008981201007387 */ /* 0x000fe80000100a00 */
[----:B------:R-:W-:Y:S04]  /*6d600*/  STL.64 [R1+0x880], R12 ;  /* 0x0008800c01007387 */ /* 0x000fe80000100a00 */
[----:B------:R0:W-:Y:S04]  /*6d610*/  STL.64 [R1+0x888], R14 ;  /* 0x0008880e01007387 */ /* 0x0001e80000100a00 */
[----:B------:R-:W-:Y:S04]  /*6d620*/  STL.64 [R1+0x870], R8 ;  /* 0x0008700801007387 */ /* 0x000fe80000100a00 */
[----:B------:R3:W-:Y:S01]  /*6d630*/  STL.64 [R1+0x878], R10 ;  /* 0x0008780a01007387 */ /* 0x0007e20000100a00 */
[C---:B0-----:R-:W-:Y:S03]  /*6d640*/  HMMA.16816.F32 R12, R4.reuse, R56, R48 ;  /* 0x00000038040c723c */ /* 0x041fe60000001830 */
[----:B------:R-:W2:Y:S03]  /*6d650*/  LDL.LU R28, [R1+0x750] ;  /* 0x00075000011c7983 */ /* 0x000ea60000300800 */
[----:B---3--:R-:W-:-:S15]  /*6d660*/  HMMA.16816.F32 R8, R4, R58, R52 ;  /* 0x0000003a0408723c */ /* 0x008fde0000001834 */
[----:B------:R-:W-:-:S02]  /*6d670*/  NOP ;  /* 0x0000000000007918 */ /* 0x000fc40000000000 */
[----:B------:R-:W-:Y:S04]  /*6d680*/  STL.64 [R1+0x860], R12 ;  /* 0x0008600c01007387 */ /* 0x000fe80000100a00 */
[----:B------:R-:W-:Y:S04]  /*6d690*/  STL.64 [R1+0x868], R14 ;  /* 0x0008680e01007387 */ /* 0x000fe80000100a00 */
        /* <DEDUP_REMOVED lines=54> */
[----:B0-----:R-:W4:Y:S04]  /*6da00*/  LDL.LU.64 R58, [R1+0x4590] ;  /* 0x00459000013a7983 */ /* 0x001f280000300a00 */
[----:B------:R-:W3:Y:S01]  /*6da10*/  LDL.LU.64 R56, [R1+0x4588] ;  /* 0x0045880001387983 */ /* 0x000ee20000300a00 */
[----:B----4-:R-:W-:-:S15]  /*6da20*/  HMMA.16816.F32 R52, R4, R58, R52 ;  /* 0x0000003a0434723c */ /* 0x010fde0000001834 */
[----:B------:R-:W-:-:S08]  /*6da30*/  NOP ;  /* 0x0000000000007918 */ /* 0x000fd00000000000 */
[----:B------:R-:W-:Y:S04]  /*6da40*/  STL.64 [R1+0x830], R52 ;  /* 0x0008303401007387 */ /* 0x000fe80000100a00 */
[----:B------:R0:W-:Y:S04]  /*6da50*/  STL.64 [R1+0x838], R54 ;  /* 0x0008383601007387 */ /* 0x0001e80000100a00 */
[----:B0-----:R-:W2:Y:S04]  /*6da60*/  LDL.LU.64 R54, [R1+0x4580] ;  /* 0x0045800001367983 */ /* 0x001ea80000300a00 */
[----:B------:R-:W4:Y:S01]  /*6da70*/  LDL.LU.64 R52, [R1+0x4578] ;  /* 0x0045780001347983 */ /* 0x000f220000300a00 */
[----:B---3--:R-:W-:-:S15]  /*6da80*/  HMMA.16816.F32 R8, R4, R56, R8 ;  /* 0x000000380408723c */ /* 0x008fde0000001808 */
[----:B------:R-:W-:-:S08]  /*6da90*/  NOP ;  /* 0x0000000000007918 */ /* 0x000fd00000000000 */
[----:B------:R0:W-:Y:S04]  /*6daa0*/  STL.64 [R1+0x820], R8 ;  /* 0x0008200801007387 */ /* 0x0001e80000100a00 */
[----:B------:R1:W-:Y:S04]  /*6dab0*/  STL.64 [R1+0x828], R10 ;  /* 0x0008280a01007387 */ /* 0x0003e80000100a00 */
[----:B0-----:R-:W3:Y:S04]  /*6dac0*/  LDL.LU R8, [R1+0x7b0] ;  /* 0x0007b00001087983 */ /* 0x001ee80000300800 */
[----:B------:R-:W3:Y:S04]  /*6dad0*/  LDL.LU R9, [R1+0x7b4] ;  /* 0x0007b40001097983 */ /* 0x000ee80000300800 */
[----:B-1----:R-:W3:Y:S04]  /*6dae0*/  LDL.LU R10, [R1+0x7b8] ;  /* 0x0007b800010a7983 */ /* 0x002ee80000300800 */
[----:B------:R-:W3:Y:S04]  /*6daf0*/  LDL.LU R11, [R1+0x7bc] ;  /* 0x0007bc00010b7983 */ /* 0x000ee80000300800 */
[----:B------:R-:W-:Y:S04]  /*6db00*/  STL.64 [R1+0x4450], R58 ;  /* 0x0044503a01007387 */ /* 0x000fe80000100a00 */
[----:B------:R0:W-:Y:S04]  /*6db10*/  STL.64 [R1+0x4448], R56 ;  /* 0x0044483801007387 */ /* 0x0001e80000100a00 */
[----:B0-----:R-:W3:Y:S04]  /*6db20*/  LDL.LU R56, [R1+0x770] ;  /* 0x0007700001387983 */ /* 0x001ee80000300800 */
        /* <DEDUP_REMOVED lines=70> */
[C---:B0-----:R-:W-:Y:S06]  /*6df90*/  HMMA.16816.F32 R40, R4.reuse, R2, R52 ;  /* 0x000000020428723c */ /* 0x041fec0000001834 */
[----:B----4-:R-:W-:-:S15]  /*6dfa0*/  HMMA.16816.F32 R28, R4, R12, R28 ;  /* 0x0000000c041c723c */ /* 0x010fde000000181c */
[----:B------:R-:W-:-:S02]  /*6dfb0*/  NOP ;  /* 0x0000000000007918 */ /* 0x000fc40000000000 */
[----:B------:R-:W-:Y:S04]  /*6dfc0*/  STL.64 [R1+0x780], R40 ;  /* 0x0007802801007387 */ /* 0x000fe80000100a00 */
[----:B------:R-:W-:Y:S01]  /*6dfd0*/  STL.64 [R1+0x788], R42 ;  /* 0x0007882a01007387 */ /* 0x000fe20000100a00 */
[C---:B---3--:R-:W-:Y:S03]  /*6dfe0*/  HMMA.16816.F32 R36, R4.reuse, R8, R56 ;  /* 0x000000080424723c */ /* 0x048fe60000001838 */
[----:B------:R-:W-:Y:S03]  /*6dff0*/  STL.64 [R1+0x4400], R10 ;  /* 0x0044000a01007387 */ /* 0x000fe60000100a00 */
[----:B------:R-:W-:-:S15]  /*6e000*/  HMMA.16816.F32 R32, R4, R10, R32 ;  /* 0x0000000a0420723c */ /* 0x000fde0000001820 */
[----:B------:R-:W-:-:S02]  /*6e010*/  NOP ;  /* 0x0000000000007918 */ /* 0x000fc40000000000 */
[----:B------:R-:W-:Y:S04]  /*6e020*/  STL.64 [R1+0x770], R36 ;  /* 0x0007702401007387 */ /* 0x000fe80000100a00 */
[----:B------:R-:W-:Y:S04]  /*6e030*/  STL.64 [R1+0x778], R38 ;  /* 0x0007782601007387 */ /* 0x000fe80000100a00 */
[----:B------:R0:W-:Y:S02]  /*6e040*/  STL.64 [R1+0x43f8], R8 ;  /* 0x0043f80801007387 */ /* 0x0001e40000100a00 */
[----:B0-----:R-:W-:Y:S02]  /*6e050*/  HMMA.16816.F32 R8, R4, R14, R24 ;  /* 0x0000000e0408723c */ /* 0x001fe40000001818 */
[----:B------:R-:W-:Y:S04]  /*6e060*/  STL.64 [R1+0x760], R32 ;  /* 0x0007602001007387 */ /* 0x000fe80000100a00 */
[----:B------:R-:W-:Y:S04]  /*6e070*/  STL.64 [R1+0x768], R34 ;  /* 0x0007682201007387 */ /* 0x000fe80000100a00 */
[----:B------:R0:W-:Y:S04]  /*6e080*/  STL.64 [R1+0x750], R28 ;  /* 0x0007501c01007387 */ /* 0x0001e80000100a00 */
[----:B------:R1:W-:Y:S01]  /*6e090*/  STL.64 [R1+0x758], R30 ;  /* 0x0007581e01007387 */ /* 0x0003e20000100a00 */
[----:B------:R-:W-:-:S08]  /*6e0a0*/  IMAD.MOV.U32 R59, RZ, RZ, R20 ;  /* 0x000000ffff3b7224 */ /* 0x000fd000078e0014 */
[----:B------:R-:W-:Y:S04]  /*6e0b0*/  STL.64 [R1+0x740], R8 ;  /* 0x0007400801007387 */ /* 0x000fe80000100a00 */
[----:B------:R2:W-:Y:S04]  /*6e0c0*/  STL.64 [R1+0x748], R10 ;  /* 0x0007480a01007387 */ /* 0x0005e80000100a00 */
[----:B------:R-:W3:Y:S04]  /*6e0d0*/  LDL.LU R40, [R1+0x6d0] ;  /* 0x0006d00001287983 */ /* 0x000ee80000300800 */
[----:B------:R-:W3:Y:S04]  /*6e0e0*/  LDL.LU R41, [R1+0x6d4] ;  /* 0x0006d40001297983 */ /* 0x000ee80000300800 */
[----:B------:R-:W3:Y:S04]  /*6e0f0*/  LDL.LU R42, [R1+0x6d8] ;  /* 0x0006d800012a7983 */ /* 0x000ee80000300800 */
[----:B------:R-:W3:Y:S04]  /*6e100*/  LDL.LU R43, [R1+0x6dc] ;  /* 0x0006dc00012b7983 */ /* 0x000ee80000300800 */
[----:B------:R-:W4:Y:S01]  /*6e110*/  LDL.LU R24, [R1+0x700] ;  /* 0x0007000001187983 */ /* 0x000f220000300800 */
[----:B------:R-:W-:-:S03]  /*6e120*/  IMAD.MOV.U32 R58, RZ, RZ, R21 ;  /* 0x000000ffff3a7224 */ /* 0x000fc600078e0015 */
        /* <DEDUP_REMOVED lines=11> */
[----:B0-----:R-:W4:Y:S04]  /*6e1e0*/  LDL.LU R28, [R1+0x710] ;  /* 0x00071000011c7983 */ /* 0x001f280000300800 */
[----:B------:R-:W4:Y:S04]  /*6e1f0*/  LDL.LU R29, [R1+0x714] ;  /* 0x00071400011d7983 */ /* 0x000f280000300800 */
[----:B-1----:R-:W4:Y:S04]  /*6e200*/  LDL.LU R30, [R1+0x718] ;  /* 0x00071800011e7983 */ /* 0x002f280000300800 */
[----:B------:R-:W4:Y:S04]  /*6e210*/  LDL.LU R31, [R1+0x71c] ;  /* 0x00071c00011f7983 */ /* 0x000f280000300800 */
[----:B--2---:R-:W2:Y:S04]  /*6e220*/  LDL.LU R10, [R1+0x39e0] ;  /* 0x0039e000010a7983 */ /* 0x004ea80000300800 */
        /* <DEDUP_REMOVED lines=53> */
[----:B------:R-:W-:-:S02]  /*6e580*/  IMAD R32, R32, 0x100, R10 ;  /* 0x0000010020207824 */ /* 0x000fc400078e020a */
[----:B------:R-:W-:Y:S01]  /*6e590*/  IMAD R33, R33, 0x100, R11 ;  /* 0x0000010021217824 */ /* 0x000fe200078e020b */
        /* <DEDUP_REMOVED lines=22> */
[----:B------:R-:W-:Y:S04]  /*6e700*/  STL.64 [R1+0x4420], R38 ;  /* 0x0044202601007387 */ /* 0x000fe80000100a00 */
[----:B------:R0:W-:Y:S08]  /*6e710*/  STL.64 [R1+0x4418], R36 ;  /* 0x0044182401007387 */ /* 0x0001f00000100a00 */
[----:B------:R-:W-:Y:S04]  /*6e720*/  STL.64 [R1+0x1060], R8 ;  /* 0x0010600801007387 */ /* 0x000fe80000100a00 */
[----:B------:R-:W-:Y:S04]  /*6e730*/  STL.64 [R1+0x1068], R10 ;  /* 0x0010680a01007387 */ /* 0x000fe80000100a00 */
[----:B------:R-:W2:Y:S04]  /*6e740*/  LDL.LU R12, [R1+0x5f0] ;  /* 0x0005f000010c7983 */ /* 0x000ea80000300800 */
[----:B------:R-:W-:Y:S04]  /*6e750*/  STL.64 [R1+0x6c0], R4 ;  /* 0x0006c00401007387 */ /* 0x000fe80000100a00 */
[----:B------:R-:W-:Y:S04]  /*6e760*/  STL.64 [R1+0x6c8], R6 ;  /* 0x0006c80601007387 */ /* 0x000fe80000100a00 */
        /* <DEDUP_REMOVED lines=9> */
[----:B---3--:R1:W-:Y:S04]  /*6e800*/  STL.64 [R1+0x44a8], R22 ;  /* 0x0044a81601007387 */ /* 0x0083e80000100a00 */
[----:B--2---:R-:W-:Y:S04]  /*6e810*/  STL.64 [R1+0x44a0], R20 ;  /* 0x0044a01401007387 */ /* 0x004fe80000100a00 */
[----:B0-----:R-:W2:Y:S04]  /*6e820*/  LDL.LU R36, [R1+0x630] ;  /* 0x0006300001247983 */ /* 0x001ea80000300800 */
        /* <DEDUP_REMOVED lines=10> */
[----:B------:R-:W3:Y:S04]  /*6e8d0*/  LDL R42, [R1+0x10] ;  /* 0x00001000012a7983 */ /* 0x000ee80000100800 */
[----:B------:R-:W4:Y:S04]  /*6e8e0*/  LDL.LU R0, [R1+0x44c0] ;  /* 0x0044c00001007983 */ /* 0x000f280000300800 */
[----:B------:R-:W2:Y:S04]  /*6e8f0*/  LDL.LU R28, [R1+0x6a0] ;  /* 0x0006a000011c7983 */ /* 0x000ea80000300800 */
[----:B------:R-:W2:Y:S04]  /*6e900*/  LDL.LU R29, [R1+0x6a4] ;  /* 0x0006a400011d7983 */ /* 0x000ea80000300800 */
[----:B------:R-:W2:Y:S04]  /*6e910*/  LDL.LU R30, [R1+0x6a8] ;  /* 0x0006a800011e7983 */ /* 0x000ea80000300800 */
[----:B------:R-:W2:Y:S04]  /*6e920*/  LDL.LU R31, [R1+0x6ac] ;  /* 0x0006ac00011f7983 */ /* 0x000ea80000300800 */
[----:B-1----:R-:W3:Y:S04]  /*6e930*/  LDL R22, [R1+0x28] ;  /* 0x0000280001167983 */ /* 0x002ee80000100800 */
[----:B0-----:R-:W3:Y:S04]  /*6e940*/  LDL.LU R36, [R1+0x6b0] ;  /* 0x0006b00001247983 */ /* 0x001ee80000300800 */
[----:B------:R-:W3:Y:S04]  /*6e950*/  LDL.LU R37, [R1+0x6b4] ;  /* 0x0006b40001257983 */ /* 0x000ee80000300800 */
[----:B------:R-:W3:Y:S04]  /*6e960*/  LDL.LU R38, [R1+0x6b8] ;  /* 0x0006b80001267983 */ /* 0x000ee80000300800 */
[----:B------:R-:W3:Y:S04]  /*6e970*/  LDL.LU R39, [R1+0x6bc] ;  /* 0x0006bc0001277983 */ /* 0x000ee80000300800 */
[----:B------:R-:W2:Y:S01]  /*6e980*/  LDL.LU.64 R40, [R1+0x18] ;  /* 0x0000180001287983 */ /* 0x000ea20000300a00 */
[----:B------:R-:W-:-:S02]  /*6e990*/  IMAD R34, R34, 0x100, R56 ;  /* 0x0000010022227824 */ /* 0x000fc400078e0238 */
[----:B------:R-:W-:Y:S01]  /*6e9a0*/  IMAD R35, R35, 0x100, R57 ;  /* 0x0000010023237824 */ /* 0x000fe200078e0239 */
[----:B------:R-:W2:Y:S01]  /*6e9b0*/  LDL.LU R12, [R1+0x690] ;  /* 0x00069000010c7983 */ /* 0x000ea20000300800 */
[----:B------:R-:W-:Y:S02]  /*6e9c0*/  F2FP.F16.E5M2.UNPACK_B R32, R32 ;  /* 0x00000020ff20723e */ /* 0x000fe400020004ff */
[----:B------:R-:W-:Y:S01]  /*6e9d0*/  F2FP.F16.E5M2.UNPACK_B R33, R33 ;  /* 0x00000021ff21723e */ /* 0x000fe200020004ff */
[----:B------:R-:W2:Y:S01]  /*6e9e0*/  LDL.LU R13, [R1+0x694] ;  /* 0x00069400010d7983 */ /* 0x000ea20000300800 */
[----:B------:R-:W-:Y:S02]  /*6e9f0*/  F2FP.F16.E5M2.UNPACK_B R34, R34 ;  /* 0x00000022ff22723e */ /* 0x000fe400020004ff */
[----:B------:R-:W-:Y:S01]  /*6ea00*/  F2FP.F16.E5M2.UNPACK_B R35, R35 ;  /* 0x00000023ff23723e */ /* 0x000fe200020004ff */
[----:B------:R-:W2:Y:S04]  /*6ea10*/  LDL.LU R14, [R1+0x698] ;  /* 0x00069800010e7983 */ /* 0x000ea80000300800 */
[----:B------:R-:W2:Y:S04]  /*6ea20*/  LDL.LU R15, [R1+0x69c] ;  /* 0x00069c00010f7983 */ /* 0x000ea80000300800 */
[----:B------:R-:W2:Y:S04]  /*6ea30*/  LDL.LU.64 R6, [R1+0x8] ;  /* 0x0000080001067983 */ /* 0x000ea80000300a00 */
        /* <DEDUP_REMOVED lines=8> */
[----:B------:R-:W2:Y:S04]  /*6eac0*/  LDL.LU.64 R4, [R1] ;  /* 0x0000000001047983 */ /* 0x000ea80000300a00 */
        /* <DEDUP_REMOVED lines=16> */
[----:B----4-:R-:W-:-:S07]  /*6ebd0*/  IMAD.MOV.U32 R23, RZ, RZ, R0 ;  /* 0x000000ffff177224 */ /* 0x010fce00078e0000 */
[C---:B---3--:R-:W-:Y:S01]  /*6ebe0*/  HMMA.16816.F32 R20, R32.reuse, R22, R36 ;  /* 0x000000162014723c */ /* 0x048fe20000001824 */
[----:B------:R-:W3:Y:S04]  /*6ebf0*/  LDL.LU.64 R38, [R1+0x44b8] ;  /* 0x0044b80001267983 */ /* 0x000ee80000300a00 */
[----:B------:R-:W3:Y:S01]  /*6ec00*/  LDL.LU.64 R36, [R1+0x44b0] ;  /* 0x0044b00001247983 */ /* 0x000ee20000300a00 */
[----:B--2---:R-:W-:-:S15]  /*6ec10*/  HMMA.16816.F32 R28, R32, R40, R28 ;  /* 0x00000028201c723c */ /* 0x004fde000000181c */
[----:B------:R-:W-:-:S02]  /*6ec20*/  NOP ;  /* 0x0000000000007918 */ /* 0x000fc40000000000 */
[----:B------:R-:W-:Y:S04]  /*6ec30*/  STL.64 [R1+0x6b0], R20 ;  /* 0x0006b01401007387 */ /* 0x000fe80000100a00 */
[----:B------:R0:W-:Y:S04]  /*6ec40*/  STL.64 [R1+0x6b8], R22 ;  /* 0x0006b81601007387 */ /* 0x0001e80000100a00 */
[----:B0-----:R-:W2:Y:S04]  /*6ec50*/  LDL.LU.64 R22, [R1+0x44a8] ;  /* 0x0044a80001167983 */ /* 0x001ea80000300a00 */
[----:B------:R-:W2:Y:S04]  /*6ec60*/  LDL.LU.64 R20, [R1+0x44a0] ;  /* 0x0044a00001147983 */ /* 0x000ea80000300a00 */
[----:B------:R0:W-:Y:S04]  /*6ec70*/  STL.64 [R1+0x6a0], R28 ;  /* 0x0006a01c01007387 */ /* 0x0001e80000100a00 */
[----:B------:R1:W-:Y:S04]  /*6ec80*/  STL.64 [R1+0x6a8], R30 ;  /* 0x0006a81e01007387 */ /* 0x0003e80000100a00 */
[----:B0-----:R-:W4:Y:S01]  /*6ec90*/  LDL.LU.64 R28, [R1+0x4498] ;  /* 0x00449800011c7983 */ /* 0x001f220000300a00 */
[----:B-1----:R-:W-:-:S02]  /*6eca0*/  IMAD.MOV.U32 R30, RZ, RZ, R40 ;  /* 0x000000ffff1e7224 */ /* 0x002fc400078e0028 */
[----:B------:R-:W-:Y:S02]  /*6ecb0*/  IMAD.MOV.U32 R31, RZ, RZ, R41 ;  /* 0x000000ffff1f7224 */ /* 0x000fe400078e0029 */
[C---:B------:R-:W-:Y:S06]  /*6ecc0*/  HMMA.16816.F32 R40, R32.reuse, R42, R12 ;  /* 0x0000002a2028723c */ /* 0x040fec000000180c */
[C---:B------:R-:W-:Y:S01]  /*6ecd0*/  HMMA.16816.F32 R44, R32.reuse, R6, R44 ;  /* 0x00000006202c723c */ /* 0x040fe2000000182c */
[----:B------:R0:W-:Y:S05]  /*6ece0*/  STL [R1+0x43b4], R31 ;  /* 0x0043b41f01007387 */ /* 0x0001ea0000100800 */
[C---:B------:R-:W-:Y:S01]  /*6ecf0*/  HMMA.16816.F32 R48, R32.reuse, R4, R48 ;  /* 0x000000042030723c */ /* 0x040fe20000001830 */
[----:B------:R1:W-:Y:S04]  /*6ed00*/  STL [R1+0x43b0], R30 ;  /* 0x0043b01e01007387 */ /* 0x0003e80000100800 */
[----:B------:R-:W3:Y:S01]  /*6ed10*/  LDL.LU.64 R14, [R1+0x4490] ;  /* 0x00449000010e7983 */ /* 0x000ee20000300a00 */
[----:B------:R-:W-:Y:S03]  /*6ed20*/  HMMA.16816.F32 R56, R32, R60, R56 ;  /* 0x0000003c2038723c */ /* 0x000fe60000001838 */
[----:B------:R-:W3:Y:S01]  /*6ed30*/  LDL.LU.64 R12, [R1+0x4488] ;  /* 0x00448800010c7983 */ /* 0x000ee20000300a00 */
[----:B0-----:R-:W-:-:S03]  /*6ed40*/  IMAD.MOV.U32 R31, RZ, RZ, R6 ;  /* 0x000000ffff1f7224 */ /* 0x001fc600078e0006 */
[----:B------:R-:W-:Y:S01]  /*6ed50*/  STL.64 [R1+0x690], R40 ;  /* 0x0006902801007387 */ /* 0x000fe20000100a00 */
[----:B-1----:R-:W-:-:S03]  /*6ed60*/  IMAD.MOV.U32 R30, RZ, RZ, R7 ;  /* 0x000000ffff1e7224 */ /* 0x002fc600078e0007 */
[----:B------:R0:W-:Y:S04]  /*6ed70*/  STL.64 [R1+0x698], R42 ;  /* 0x0006982a01007387 */ /* 0x0001e80000100a00 */
[----:B0-----:R-:W3:Y:S04]  /*6ed80*/  LDL.LU.64 R42, [R1+0x4480] ;  /* 0x00448000012a7983 */ /* 0x001ee80000300a00 */
[----:B------:R-:W3:Y:S04]  /*6ed90*/  LDL.LU.64 R40, [R1+0x4478] ;  /* 0x0044780001287983 */ /* 0x000ee80000300a00 */
        /* <DEDUP_REMOVED lines=18> */
[----:B------:R-:W-:Y:S01]  /*6eec0*/  STL.64 [R1+0x4370], R60 ;  /* 0x0043703c01007387 */ /* 0x000fe20000100a00 */
        /* <DEDUP_REMOVED lines=12> */
[C---:B---3--:R-:W-:Y:S06]  /*6ef90*/  HMMA.16816.F32 R16, R32.reuse, R48, R16 ;  /* 0x000000302010723c */ /* 0x048fec0000001810 */
[C---:B------:R-:W-:Y:S06]  /*6efa0*/  HMMA.16816.F32 R12, R32.reuse, R46, R12 ;  /* 0x0000002e200c723c */ /* 0x040fec000000180c */
[C---:B------:R-:W-:Y:S06]  /*6efb0*/  HMMA.16816.F32 R8, R32.reuse, R44, R8 ;  /* 0x0000002c2008723c */ /* 0x040fec0000001808 */
[C---:B----4-:R-:W-:Y:S06]  /*6efc0*/  HMMA.16816.F32 R28, R32.reuse, R54, R36 ;  /* 0x00000036201c723c */ /* 0x050fec0000001824 */
[----:B------:R-:W-:Y:S01]  /*6efd0*/  HMMA.16816.F32 R24, R32, R52, R24 ;  /* 0x000000342018723c */ /* 0x000fe20000001818 */
[----:B------:R-:W-:-:S15]  /*6efe0*/  STL.64 [R1+0x4390], R54 ;  /* 0x0043903601007387 */ /* 0x000fde0000100a00 */
[----:B------:R-:W-:-:S01]  /*6eff0*/  NOP ;  /* 0x0000000000007918 */ /* 0x000fc20000000000 */
[----:B------:R-:W-:Y:S04]  /*6f000*/  STL.64 [R1+0x630], R28 ;  /* 0x0006301c01007387 */ /* 0x000fe80000100a00 */
[----:B------:R-:W-:Y:S04]  /*6f010*/  STL.64 [R1+0x638], R30 ;  /* 0x0006381e01007387 */ /* 0x000fe80000100a00 */
[----:B------:R0:W-:Y:S04]  /*6f020*/  STL.64 [R1+0x4388], R52 ;  /* 0x0043883401007387 */ /* 0x0001e80000100a00 */
[----:B------:R-:W-:Y:S04]  /*6f030*/  STL.64 [R1+0x620], R24 ;  /* 0x0006201801007387 */ /* 0x000fe80000100a00 */
[----:B------:R-:W-:Y:S04]  /*6f040*/  STL.64 [R1+0x628], R26 ;  /* 0x0006281a01007387 */ /* 0x000fe80000100a00 */
[----:B------:R-:W-:Y:S04]  /*6f050*/  STL.64 [R1+0x4358], R50 ;  /* 0x0043583201007387 */ /* 0x000fe80000100a00 */
[----:B------:R-:W-:Y:S04]  /*6f060*/  STL.64 [R1+0x610], R20 ;  /* 0x0006101401007387 */ /* 0x000fe80000100a00 */
[----:B------:R-:W-:Y:S04]  /*6f070*/  STL.64 [R1+0x618], R22 ;  /* 0x0006181601007387 */ /* 0x000fe80000100a00 */
[----:B------:R1:W-:Y:S04]  /*6f080*/  STL.64 [R1+0x4350], R48 ;  /* 0x0043503001007387 */ /* 0x0003e80000100a00 */
[----:B------:R2:W-:Y:S04]  /*6f090*/  STL.64 [R1+0x600], R16 ;  /* 0x0006001001007387 */ /* 0x0005e80000100a00 */
[----:B------:R3:W-:Y:S04]  /*6f0a0*/  STL.64 [R1+0x608], R18 ;  /* 0x0006081201007387 */ /* 0x0007e80000100a00 */
[----:B------:R-:W4:Y:S04]  /*6f0b0*/  LDL.LU R56, [R1+0x4f0] ;  /* 0x0004f00001387983 */ /* 0x000f280000300800 */
[----:B------:R-:W-:Y:S04]  /*6f0c0*/  STL.64 [R1+0x5f0], R12 ;  /* 0x0005f00c01007387 */ /* 0x000fe80000100a00 */
[----:B------:R-:W-:Y:S04]  /*6f0d0*/  STL.64 [R1+0x5f8], R14 ;  /* 0x0005f80e01007387 */ /* 0x000fe80000100a00 */
[----:B------:R-:W-:Y:S04]  /*6f0e0*/  STL.64 [R1+0x5e0], R8 ;  /* 0x0005e00801007387 */ /* 0x000fe80000100a00 */
[----:B------:R-:W-:Y:S04]  /*6f0f0*/  STL.64 [R1+0x5e8], R10 ;  /* 0x0005e80a01007387 */ /* 0x000fe80000100a00 */
[----:B------:R-:W4:Y:S04]  /*6f100*/  LDL.LU R57, [R1+0x4f4] ;  /* 0x0004f40001397983 */ /* 0x000f280000300800 */
[----:B------:R-:W2:Y:S04]  /*6f110*/  LDL.LU R58, [R1+0x4f8] ;  /* 0x0004f800013a7983 */ /* 0x000ea80000300800 */
[----:B------:R-:W2:Y:S04]  /*6f120*/  LDL.LU R59, [R1+0x4fc] ;  /* 0x0004fc00013b7983 */ /* 0x000ea80000300800 */
[----:B--2---:R-:W-:Y:S04]  /*6f130*/  STL.64 [R1+0x4430], R58 ;  /* 0x0044303a01007387 */ /* 0x004fe80000100a00 */
[----:B----4-:R2:W-:Y:S04]  /*6f140*/  STL.64 [R1+0x4428], R56 ;  /* 0x0044283801007387 */ /* 0x0105e80000100a00 */
[----:B0-----:R-:W4:Y:S04]  /*6f150*/  LDL.LU R52, [R1+0x500] ;  /* 0x0005000001347983 */ /* 0x001f280000300800 */
[----:B------:R-:W4:Y:S04]  /*6f160*/  LDL.LU R53, [R1+0x504] ;  /* 0x0005040001357983 */ /* 0x000f280000300800 */
[----:B------:R-:W4:Y:S04]  /*6f170*/  LDL.LU R54, [R1+0x508] ;  /* 0x0005080001367983 */ /* 0x000f280000300800 */
[----:B------:R-:W4:Y:S04]  /*6f180*/  LDL.LU R55, [R1+0x50c] ;  /* 0x00050c0001377983 */ /* 0x000f280000300800 */
[----:B-1----:R-:W4:Y:S04]  /*6f190*/  LDL.LU R48, [R1+0x510] ;  /* 0x0005100001307983 */ /* 0x002f280000300800 */
[----:B------:R-:W4:Y:S04]  /*6f1a0*/  LDL.LU R49, [R1+0x514] ;  /* 0x0005140001317983 */ /* 0x000f280000300800 */
[----:B------:R-:W4:Y:S04]  /*6f1b0*/  LDL.LU R50, [R1+0x518] ;  /* 0x0005180001327983 */ /* 0x000f280000300800 */
[----:B------:R-:W4:Y:S04]  /*6f1c0*/  LDL.LU R51, [R1+0x51c] ;  /* 0x00051c0001337983 */ /* 0x000f280000300800 */
[----:B------:R-:W4:Y:S04]  /*6f1d0*/  LDL.LU R16, [R1+0x560] ;  /* 0x0005600001107983 */ /* 0x000f280000300800 */
[----:B------:R-:W4:Y:S04]  /*6f1e0*/  LDL.LU R17, [R1+0x564] ;  /* 0x0005640001117983 */ /* 0x000f280000300800 */
[----:B---3--:R-:W4:Y:S04]  /*6f1f0*/  LDL.LU R18, [R1+0x568] ;  /* 0x0005680001127983 */ /* 0x008f280000300800 */
[----:B------:R-:W4:Y:S04]  /*6f200*/  LDL.LU R19, [R1+0x56c] ;  /* 0x00056c0001137983 */ /* 0x000f280000300800 */
        /* <DEDUP_REMOVED lines=25> */
[----:B------:R-:W-:-:S03]  /*6f3a0*/  IMAD.MOV.U32 R6, RZ, RZ, R4 ;  /* 0x000000ffff067224 */ /* 0x000fc600078e0004 */
[----:B------:R-:W4:Y:S01]  /*6f3b0*/  LDL.LU R21, [R1+0x574] ;  /* 0x0005740001157983 */ /* 0x000f220000300800 */
[----:B------:R-:W-:-:S03]  /*6f3c0*/  IMAD.MOV.U32 R0, RZ, RZ, R5 ;  /* 0x000000ffff007224 */ /* 0x000fc600078e0005 */
        /* <DEDUP_REMOVED lines=22> */
[----:B------:R-:W2:Y:S01]  /*6f530*/  LDL.LU.64 R36, [R1+0x4418] ;  /* 0x0044180001247983 */ /* 0x000ea20000300a00 */
[C---:B----4-:R-:W-:Y:S03]  /*6f540*/  HMMA.16816.F32 R8, R32.reuse, R2, R8 ;  /* 0x000000022008723c */ /* 0x050fe60000001808 */
        /* <DEDUP_REMOVED lines=49> */
[----:B------:R-:W4:Y:S04]  /*6f860*/  LDL.LU.64 R16, [R1+0x43b8] ;  /* 0x0043b80001107983 */ /* 0x000f280000300a00 */
[----:B------:R-:W-:Y:S04]  /*6f870*/  STL.64 [R1+0x42b8], R14 ;  /* 0x0042b80e01007387 */ /* 0x000fe80000100a00 */
[----:B------:R4:W-:Y:S01]  /*6f880*/  STL.64 [R1+0x42b0], R12 ;  /* 0x0042b00c01007387 */ /* 0x0009e20000100a00 */
[----:B------:R-:W-:Y:S01]  /*6f890*/  IMAD R5, R7, 0x100, R5 ;  /* 0x0000010007057824 */ /* 0x000fe200078e0205 */
[C---:B----4-:R-:W-:Y:S06]  /*6f8a0*/  HMMA.16816.F32 R12, R32.reuse, R16, R8 ;  /* 0x00000010200c723c */ /* 0x050fec0000001808 */
[C---:B--2---:R-:W-:Y:S06]  /*6f8b0*/  HMMA.16816.F32 R8, R32.reuse, R18, R36 ;  /* 0x000000122008723c */ /* 0x044fec0000001824 */
[----:B------:R-:W-:Y:S11]  /*6f8c0*/  STL.64 [R1+0x42c8], R18 ;  /* 0x0042c81201007387 */ /* 0x000ff60000100a00 */
        /* <DEDUP_REMOVED lines=15> */
[----:B------:R-:W-:Y:S11]  /*6f9c0*/  STL [R1+0x42ac], R27 ;  /* 0x0042ac1b01007387 */ /* 0x000ff60000100800 */
[----:B------:R-:W-:Y:S04]  /*6f9d0*/  STL.64 [R1+0x510], R12 ;  /* 0x0005100c01007387 */ /* 0x000fe80000100a00 */
[----:B------:R-:W-:Y:S04]  /*6f9e0*/  STL.64 [R1+0x518], R14 ;  /* 0x0005180e01007387 */ /* 0x000fe80000100a00 */
[----:B------:R-:W-:Y:S04]  /*6f9f0*/  STL.64 [R1+0x500], R8 ;  /* 0x0005000801007387 */ /* 0x000fe80000100a00 */
[----:B------:R0:W-:Y:S04]  /*6fa00*/  STL.64 [R1+0x508], R10 ;  /* 0x0005080a01007387 */ /* 0x0001e80000100a00 */
[----:B------:R-:W2:Y:S01]  /*6fa10*/  LDL.LU R44, [R1+0x3f0] ;  /* 0x0003f000012c7983 */ /* 0x000ea20000300800 */
[----:B0-----:R-:W-:-:S15]  /*6fa20*/  HMMA.16816.F32 R8, R32, R28, R56 ;  /* 0x0000001c2008723c */ /* 0x001fde0000001838 */
[----:B------:R-:W-:-:S08]  /*6fa30*/  NOP ;  /* 0x0000000000007918 */ /* 0x000fd00000000000 */
[----:B------:R-:W-:Y:S04]  /*6fa40*/  STL.64 [R1+0x4f0], R8 ;  /* 0x0004f00801007387 */ /* 0x000fe80000100a00 */
[----:B------:R0:W-:Y:S04]  /*6fa50*/  STL.64 [R1+0x4f8], R10 ;  /* 0x0004f80a01007387 */ /* 0x0001e80000100a00 */
[----:B------:R-:W2:Y:S04]  /*6fa60*/  LDL.LU R45, [R1+0x3f4] ;  /* 0x0003f400012d7983 */ /* 0x000ea80000300800 */
[----:B------:R-:W2:Y:S04]  /*6fa70*/  LDL.LU R46, [R1+0x3f8] ;  /* 0x0003f800012e7983 */ /* 0x000ea80000300800 */
[----:B------:R-:W2:Y:S04]  /*6fa80*/  LDL.LU R47, [R1+0x3fc] ;  /* 0x0003fc00012f7983 */ /* 0x000ea80000300800 */
[----:B------:R-:W3:Y:S01]  /*6fa90*/  LDL.LU R40, [R1+0x420] ;  /* 0x0004200001287983 */ /* 0x000ee20000300800 */
[----:B0-----:R-:W-:-:S03]  /*6faa0*/  IMAD.MOV.U32 R10, RZ, RZ, R6 ;  /* 0x000000ffff0a7224 */ /* 0x001fc600078e0006 */
[----:B------:R-:W3:Y:S04]  /*6fab0*/  LDL.LU R41, [R1+0x424] ;  /* 0x0004240001297983 */ /* 0x000ee80000300800 */
[----:B------:R-:W3:Y:S01]  /*6fac0*/  LDL.LU R42, [R1+0x428] ;  /* 0x00042800012a7983 */ /* 0x000ee20000300800 */
[----:B------:R-:W-:-:S03]  /*6fad0*/  IMAD.MOV.U32 R11, RZ, RZ, R0 ;  /* 0x000000ffff0b7224 */ /* 0x000fc600078e0000 */
[----:B------:R-:W3:Y:S04]  /*6fae0*/  LDL.LU R43, [R1+0x42c] ;  /* 0x00042c00012b7983 */ /* 0x000ee80000300800 */
[----:B------:R-:W4:Y:S04]  /*6faf0*/  LDL.LU R27, [R1+0x3a10] ;  /* 0x003a1000011b7983 */ /* 0x000f280000300800 */
[----:B------:R-:W4:Y:S04]  /*6fb00*/  LDL.LU R6, [R1+0x3a0c] ;  /* 0x003a0c0001067983 */ /* 0x000f280000300800 */
[----:B------:R-:W2:Y:S04]  /*6fb10*/  LDL.LU R7, [R1+0x3a18] ;  /* 0x003a180001077983 */ /* 0x000ea80000300800 */
[----:B------:R-:W2:Y:S04]  /*6fb20*/  LDL.LU R0, [R1+0x3a14] ;  /* 0x003a140001007983 */ /* 0x000ea80000300800 */
[----:B------:R-:W3:Y:S04]  /*6fb30*/  LDL.LU R36, [R1+0x1050] ;  /* 0x0010500001247983 */ /* 0x000ee80000300800 */
[----:B------:R-:W3:Y:S04]  /*6fb40*/  LDL.LU R37, [R1+0x1054] ;  /* 0x0010540001257983 */ /* 0x000ee80000300800 */
[----:B------:R-:W3:Y:S04]  /*6fb50*/  LDL.LU R38, [R1+0x1058] ;  /* 0x0010580001267983 */ /* 0x000ee80000300800 */
[----:B------:R-:W3:Y:S01]  /*6fb60*/  LDL.LU R39, [R1+0x105c] ;  /* 0x00105c0001277983 */ /* 0x000ee20000300800 */
[----:B------:R-:W-:-:S03]  /*6fb70*/  IMAD.MOV.U32 R8, RZ, RZ, R31 ;  /* 0x000000ffff087224 */ /* 0x000fc600078e001f */
[----:B------:R-:W2:Y:S01]  /*6fb80*/  LDL.LU R12, [R1+0x440] ;  /* 0x00044000010c7983 */ /* 0x000ea20000300800 */
[----:B------:R-:W-:-:S03]  /*6fb90*/  IMAD.MOV.U32 R9, RZ, RZ, R30 ;  /* 0x000000ffff097224 */ /* 0x000fc600078e001e */
[----:B------:R-:W2:Y:S04]  /*6fba0*/  LDL.LU R13, [R1+0x444] ;  /* 0x00044400010d7983 */ /* 0x000ea80000300800 */
[----:B------:R-:W2:Y:S04]  /*6fbb0*/  LDL.LU R14, [R1+0x448] ;  /* 0x00044800010e7983 */ /* 0x000ea80000300800 */
[----:B------:R-:W2:Y:S04]  /*6fbc0*/  LDL.LU R15, [R1+0x44c] ;  /* 0x00044c00010f7983 */ /* 0x000ea80000300800 */
[----:B------:R-:W4:Y:S04]  /*6fbd0*/  LDL.LU R31, [R1+0x43b4] ;  /* 0x0043b400011f7983 */ /* 0x000f280000300800 */
[----:B------:R-:W3:Y:S04]  /*6fbe0*/  LDL.LU R30, [R1+0x43b0] ;  /* 0x0043b000011e7983 */ /* 0x000ee80000300800 */
[----:B------:R-:W2:Y:S04]  /*6fbf0*/  LDL.LU R52, [R1+0x1040] ;  /* 0x0010400001347983 */ /* 0x000ea80000300800 */
[----:B------:R-:W2:Y:S04]  /*6fc00*/  LDL.LU R53, [R1+0x1044] ;  /* 0x0010440001357983 */ /* 0x000ea80000300800 */
[----:B------:R-:W2:Y:S04]  /*6fc10*/  LDL.LU R54, [R1+0x1048] ;  /* 0x0010480001367983 */ /* 0x000ea80000300800 */
[----:B------:R-:W2:Y:S04]  /*6fc20*/  LDL.LU R55, [R1+0x104c] ;  /* 0x00104c0001377983 */ /* 0x000ea80000300800 */
[----:B------:R-:W2:Y:S04]  /*6fc30*/  LDL.LU R22, [R1+0x10] ;  /* 0x0000100001167983 */ /* 0x000ea80000300800 */
[----:B------:R-:W2:Y:S01]  /*6fc40*/  LDL.LU R23, [R1+0x14] ;  /* 0x0000140001177983 */ /* 0x000ea20000300800 */
[----:B------:R-:W-:-:S03]  /*6fc50*/  IMAD R4, R4, 0x100, R61 ;  /* 0x0000010004047824 */ /* 0x000fc600078e023d */
[----:B------:R-:W2:Y:S04]  /*6fc60*/  LDL.LU R56, [R1+0x4e0] ;  /* 0x0004e00001387983 */ /* 0x000ea80000300800 */
[----:B------:R-:W2:Y:S04]  /*6fc70*/  LDL.LU R57, [R1+0x4e4] ;  /* 0x0004e40001397983 */ /* 0x000ea80000300800 */
[----:B------:R-:W2:Y:S04]  /*6fc80*/  LDL.LU R58, [R1+0x4e8] ;  /* 0x0004e800013a7983 */ /* 0x000ea80000300800 */
[----:B------:R-:W2:Y:S04]  /*6fc90*/  LDL.LU R59, [R1+0x4ec] ;  /* 0x0004ec00013b7983 */ /* 0x000ea80000300800 */
[----:B------:R-:W2:Y:S04]  /*6fca0*/  LDL.LU.64 R60, [R1+0x20] ;  /* 0x00002000013c7983 */ /* 0x000ea80000300a00 */
[----:B------:R-:W2:Y:S04]  /*6fcb0*/  LDL.LU R16, [R1+0x470] ;  /* 0x0004700001107983 */ /* 0x000ea80000300800 */
[----:B------:R-:W2:Y:S04]  /*6fcc0*/  LDL.LU R17, [R1+0x474] ;  /* 0x0004740001117983 */ /* 0x000ea80000300800 */
[----:B------:R-:W2:Y:S04]  /*6fcd0*/  LDL.LU R18, [R1+0x478] ;  /* 0x0004780001127983 */ /* 0x000ea80000300800 */
[----:B------:R-:W2:Y:S01]  /*6fce0*/  LDL.LU R19, [R1+0x47c] ;  /* 0x00047c0001137983 */ /* 0x000ea20000300800 */
[----:B----4-:R-:W-:-:S02]  /*6fcf0*/  IMAD.MOV.U32 R21, RZ, RZ, R31 ;  /* 0x000000ffff157224 */ /* 0x010fc400078e001f */
[----:B---3--:R-:W-:Y:S02]  /*6fd00*/  IMAD.MOV.U32 R20, RZ, RZ, R30 ;  /* 0x000000ffff147224 */ /* 0x008fe400078e001e */
[----:B------:R-:W3:Y:S04]  /*6fd10*/  LDL.LU R30, [R1+0x43ac] ;  /* 0x0043ac00011e7983 */ /* 0x000ee80000300800 */
[----:B------:R-:W3:Y:S04]  /*6fd20*/  LDL.LU R31, [R1+0x43a8] ;  /* 0x0043a800011f7983 */ /* 0x000ee80000300800 */
[----:B------:R-:W4:Y:S04]  /*6fd30*/  LDL.LU R48, [R1+0x1140] ;  /* 0x0011400001307983 */ /* 0x000f280000300800 */
        /* <DEDUP_REMOVED lines=11> */
[----:B0-----:R-:W3:Y:S04]  /*6fdf0*/  LDL.LU R28, [R1+0x490] ;  /* 0x00049000011c7983 */ /* 0x001ee80000300800 */
[----:B------:R-:W3:Y:S04]  /*6fe00*/  LDL.LU R29, [R1+0x494] ;  /* 0x00049400011d7983 */ /* 0x000ee80000300800 */
[----:B------:R-:W3:Y:S04]  /*6fe10*/  LDL.LU R30, [R1+0x498] ;  /* 0x00049800011e7983 */ /* 0x000ee80000300800 */
[----:B------:R-:W3:Y:S01]  /*6fe20*/  LDL.LU R31, [R1+0x49c] ;  /* 0x00049c00011f7983 */ /* 0x000ee20000300800 */
[----:B------:R-:W-:-:S02]  /*6fe30*/  IMAD R6, R6, 0x100, R27 ;  /* 0x0000010006067824 */ /* 0x000fc400078e021b */
[----:B--2---:R-:W-:Y:S02]  /*6fe40*/  IMAD.MOV.U32 R27, RZ, RZ, R60 ;  /* 0x000000ffff1b7224 */ /* 0x004fe400078e003c */
[----:B------:R-:W-:Y:S02]  /*6fe50*/  IMAD R7, R0, 0x100, R7 ;  /* 0x0000010000077824 */ /* 0x000fe400078e0207 */
[----:B------:R-:W-:Y:S01]  /*6fe60*/  IMAD.MOV.U32 R0, RZ, RZ, R61 ;  /* 0x000000ffff007224 */ /* 0x000fe200078e003d */
[C---:B----4-:R-:W-:Y:S06]  /*6fe70*/  HMMA.16816.F32 R52, R32.reuse, R36, R52 ;  /* 0x000000242034723c */ /* 0x050fec0000001834 */
[----:B------:R-:W-:-:S15]  /*6fe80*/  HMMA.16816.F32 R32, R32, R60, R56 ;  /* 0x0000003c2020723c */ /* 0x000fde0000001838 */
[----:B------:R-:W-:-:S02]  /*6fe90*/  NOP ;  /* 0x0000000000007918 */ /* 0x000fc40000000000 */
[----:B------:R-:W-:Y:S04]  /*6fea0*/  STL.64 [R1+0x1040], R52 ;  /* 0x0010403401007387 */ /* 0x000fe80000100a00 */
[----:B------:R0:W-:Y:S04]  /*6feb0*/  STL.64 [R1+0x1048], R54 ;  /* 0x0010483601007387 */ /* 0x0001e80000100a00 */
[----:B0-----:R-:W2:Y:S04]  /*6fec0*/  LDL.LU.64 R54, [R1+0x4390] ;  /* 0x0043900001367983 */ /* 0x001ea80000300a00 */
[----:B------:R-:W4:Y:S04]  /*6fed0*/  LDL.LU.64 R52, [R1+0x4388] ;  /* 0x0043880001347983 */ /* 0x000f280000300a00 */
[----:B---3--:R-:W-:Y:S04]  /*6fee0*/  STL.64 [R1+0x4308], R38 ;  /* 0x0043082601007387 */ /* 0x008fe80000100a00 */
[----:B------:R0:W-:Y:S04]  /*6fef0*/  STL.64 [R1+0x4300], R36 ;  /* 0x0043002401007387 */ /* 0x0001e80000100a00 */
[----:B0-----:R-:W3:Y:S04]  /*6ff00*/  LDL.LU R36, [R1+0x4b0] ;  /* 0x0004b00001247983 */ /* 0x001ee80000300800 */
[----:B------:R-:W3:Y:S04]  /*6ff10*/  LDL.LU R37, [R1+0x4b4] ;  /* 0x0004b40001257983 */ /* 0x000ee80000300800 */
[----:B------:R-:W3:Y:S04]  /*6ff20*/  LDL.LU R38, [R1+0x4b8] ;  /* 0x0004b80001267983 */ /* 0x000ee80000300800 */
[----:B------:R-:W3:Y:S04]  /*6ff30*/  LDL.LU R39, [R1+0x4bc] ;  /* 0x0004bc0001277983 */ /* 0x000ee80000300800 */
[----:B------:R-:W2:Y:S04]  /*6ff40*/  LDL.LU.64 R58, [R1+0x4380] ;  /* 0x00438000013a7983 */ /* 0x000ea80000300a00 */
[----:B------:R-:W4:Y:S04]  /*6ff50*/  LDL.LU.64 R56, [R1+0x4378] ;  /* 0x0043780001387983 */ /* 0x000f280000300a00 */
[----:B------:R-:W-:Y:S04]  /*6ff60*/  STL.64 [R1+0x4e0], R32 ;  /* 0x0004e02001007387 */ /* 0x000fe80000100a00 */
[----:B------:R-:W-:Y:S04]  /*6ff70*/  STL.64 [R1+0x4e8], R34 ;  /* 0x0004e82201007387 */ /* 0x000fe80000100a00 */
[----:B------:R-:W3:Y:S04]  /*6ff80*/  LDL.LU.64 R60, [R1+0x4370] ;  /* 0x00437000013c7983 */ /* 0x000ee80000300a00 */
[----:B------:R0:W-:Y:S04]  /*6ff90*/  STL.64 [R1+0x4328], R26 ;  /* 0x0043281a01007387 */ /* 0x0001e80000100a00 */
[----:B0-----:R-:W2:Y:S04]  /*6ffa0*/  LDL.LU R26, [R1+0x28] ;  /* 0x00002800011a7983 */ /* 0x001ea80000300800 */
[----:B------:R-:W2:Y:S04]  /*6ffb0*/  LDL.LU R27, [R1+0x2c] ;  /* 0x00002c00011b7983 */ /* 0x000ea80000300800 */
[----:B------:R-:W-:Y:S04]  /*6ffc0*/  STL.64 [R1+0x4320], R24 ;  /* 0x0043201801007387 */ /* 0x000fe80000100a00 */
[----:B------:R-:W4:Y:S04]  /*6ffd0*/  LDL.LU R32, [R1+0xf0] ;  /* 0x0000f00001207983 */ /* 0x000f280000300800 */
[----:B------:R-:W4:Y:S04]  /*6ffe0*/  LDL.LU R33, [R1+0xf4] ;  /* 0x0000f40001217983 */ /* 0x000f280000300800 */
[----:B------:R-:W3:Y:S04]  /*6fff0*/  LDL.LU R34, [R1+0xf8] ;  /* 0x0000f80001227983 */ /* 0x000ee80000300800 */
[----:B------:R-:W3:Y:S01]  /*70000*/  LDL.LU R35, [R1+0xfc] ;  /* 0x0000fc0001237983 */ /* 0x000ee20000300800 */
[----:B------:R-:W-:-:S03]  /*70010*/  F2FP.F16.E5M2.UNPACK_B R4, R4 ;  /* 0x00000004ff04723e */ /* 0x000fc600020004ff */
[----:B---3--:R-:W-:Y:S04]  /*70020*/  STL.64 [R1+0x4348], R34 ;  /* 0x0043482201007387 */ /* 0x008fe80000100a00 */
[----:B----4-:R0:W-:Y:S04]  /*70030*/  STL.64 [R1+0x4340], R32 ;  /* 0x0043402001007387 */ /* 0x0101e80000100a00 */
[----:B0-----:R-:W2:Y:S04]  /*70040*/  LDL.LU R32, [R1+0x4c0] ;  /* 0x0004c00001207983 */ /* 0x001ea80000300800 */
[----:B------:R-:W2:Y:S04]  /*70050*/  LDL.LU R33, [R1+0x4c4] ;  /* 0x0004c40001217983 */ /* 0x000ea80000300800 */
[----:B------:R-:W2:Y:S04]  /*70060*/  LDL.LU R34, [R1+0x4c8] ;  /* 0x0004c80001227983 */ /* 0x000ea80000300800 */
[----:B------:R-:W2:Y:S01]  /*70070*/  LDL.LU R35, [R1+0x4cc] ;  /* 0x0004cc0001237983 */ /* 0x000ea20000300800 */
[----:B------:R-:W-:-:S02]  /*70080*/  F2FP.F16.E5M2.UNPACK_B R5, R5 ;  /* 0x00000005ff05723e */ /* 0x000fc400020004ff */
[----:B------:R-:W-:Y:S02]  /*70090*/  F2FP.F16.E5M2.UNPACK_B R6, R6 ;  /* 0x00000006ff06723e */ /* 0x000fe400020004ff */
[----:B------:R-:W-:-:S07]  /*700a0*/  F2FP.F16.E5M2.UNPACK_B R7, R7 ;  /* 0x00000007ff07723e */ /* 0x000fce00020004ff */
[C---:B------:R-:W-:Y:S06]  /*700b0*/  HMMA.16816.F32 R16, R4.reuse, R8, R16 ;  /* 0x000000080410723c */ /* 0x040fec0000001810 */
[C---:B------:R-:W-:Y:S06]  /*700c0*/  HMMA.16816.F32 R8, R4.reuse, R10, R12 ;  /* 0x0000000a0408723c */ /* 0x040fec000000180c */
[C---:B------:R-:W-:Y:S06]  /*700d0*/  HMMA.16816.F32 R12, R4.reuse, R60, R40 ;  /* 0x0000003c040c723c */ /* 0x040fec0000001828 */
[C---:B--2---:R-:W-:Y:S06]  /*700e0*/  HMMA.16816.F32 R32, R4.reuse, R26, R32 ;  /* 0x0000001a0420723c */ /* 0x044fec0000001820 */
[C---:B------:R-:W-:Y:S06]  /*700f0*/  HMMA.16816.F32 R24, R4.reuse, R20, R36 ;  /* 0x000000140418723c */ /* 0x040fec0000001824 */
[C---:B------:R-:W-:Y:S11]  /*70100*/  HMMA.16816.F32 R20, R4.reuse, R22, R28 ;  /* 0x000000160414723c */ /* 0x040ff6000000181c */
        /* <DEDUP_REMOVED lines=8> */
[----:B------:R-:W-:Y:S04]  /*70190*/  STL.64 [R1+0x440], R8 ;  /* 0x0004400801007387 */ /* 0x000fe80000100a00 */
[----:B------:R1:W-:Y:S01]  /*701a0*/  STL.64 [R1+0x448], R10 ;  /* 0x0004480a01007387 */ /* 0x0003e20000100a00 */
[C---:B0-----:R-:W-:Y:S06]  /*701b0*/  HMMA.16816.F32 R16, R4.reuse, R58, R44 ;  /* 0x0000003a0410723c */ /* 0x041fec000000182c */
[C---:B-1----:R-:W-:Y:S01]  /*701c0*/  HMMA.16816.F32 R8, R4.reuse, R56, R48 ;  /* 0x000000380408723c */ /* 0x042fe20000001830 */
[----:B------:R0:W-:Y:S04]  /*701d0*/  STL.64 [R1+0x420], R12 ;  /* 0x0004200c01007387 */ /* 0x0001e80000100a00 */
[----:B------:R1:W-:Y:S04]  /*701e0*/  STL.64 [R1+0x428], R14 ;  /* 0x0004280e01007387 */ /* 0x0003e80000100a00 */
[----:B0-----:R-:W2:Y:S08]  /*701f0*/  LDL.LU R12, [R1+0x370] ;  /* 0x00037000010c7983 */ /* 0x001eb00000300800 */
[----:B------:R-:W-:Y:S04]  /*70200*/  STL.64 [R1+0x3f0], R16 ;  /* 0x0003f01001007387 */ /* 0x000fe80000100a00 */
[----:B------:R-:W-:Y:S04]  /*70210*/  STL.64 [R1+0x3f8], R18 ;  /* 0x0003f81201007387 */ /* 0x000fe80000100a00 */
        /* <DEDUP_REMOVED lines=9> */
[----:B---3--:R-:W2:Y:S04]  /*702b0*/  LDL.LU R10, [R1+0x418] ;  /* 0x00041800010a7983 */ /* 0x008ea80000300800 */
        /* <DEDUP_REMOVED lines=90> */
[----:B---3--:R-:W-:-:S15]  /*70860*/  HMMA.16816.F32 R36, R4, R42, R36 ;  /* 0x0000002a0424723c */ /* 0x008fde0000001824 */
[----:B------:R-:W-:-:S08]  /*70870*/  NOP ;  /* 0x0000000000007918 */ /* 0x000fd00000000000 */
[----:B------:R-:W-:Y:S04]  /*70880*/  STL.64 [R1+0x2c0], R36 ;  /* 0x0002c02401007387 */ /* 0x000fe80000100a00 */
[----:B------:R0:W-:Y:S04]  /*70890*/  STL.64 [R1+0x2c8], R38 ;  /* 0x0002c82601007387 */ /* 0x0001e80000100a00 */
[----:B0-----:R-:W3:Y:S01]  /*708a0*/  LDL.LU.64 R38, [R1+0x4308] ;  /* 0x0043080001267983 */ /* 0x001ee20000300a00 */
[C---:B--2---:R-:W-:Y:S03]  /*708b0*/  HMMA.16816.F32 R40, R4.reuse, R40, R28 ;  /* 0x000000280428723c */ /* 0x044fe6000000181c */
[----:B------:R-:W2:Y:S03]  /*708c0*/  LDL.LU.64 R36, [R1+0x4300] ;  /* 0x0043000001247983 */ /* 0x000ea60000300a00 */
[----:B------:R-:W-:Y:S01]  /*708d0*/  HMMA.16816.F32 R8, R4, R2, R8 ;  /* 0x000000020408723c */ /* 0x000fe20000001808 */
[----:B------:R-:W2:Y:S04]  /*708e0*/  LDL.LU.64 R30, [R1+0x42f8] ;  /* 0x0042f800011e7983 */ /* 0x000ea80000300a00 */
[----:B------:R-:W2:-:S12]  /*708f0*/  LDL.LU.64 R28, [R1+0x42f0] ;  /* 0x0042f000011c7983 */ /* 0x000e980000300a00 */
        /* <DEDUP_REMOVED lines=27> */
[----:B0-----:R-:W3:Y:S04]  /*70ab0*/  LDL.LU R8, [R1+0x1f0] ;  /* 0x0001f00001087983 */ /* 0x001ee80000300800 */
[----:B------:R-:W3:Y:S04]  /*70ac0*/  LDL.LU R9, [R1+0x1f4] ;  /* 0x0001f40001097983 */ /* 0x000ee80000300800 */
[----:B-1----:R-:W3:Y:S04]  /*70ad0*/  LDL.LU R10, [R1+0x1f8] ;  /* 0x0001f800010a7983 */ /* 0x002ee80000300800 */
[----:B------:R-:W3:Y:S01]  /*70ae0*/  LDL.LU R11, [R1+0x1fc] ;  /* 0x0001fc00010b7983 */ /* 0x000ee20000300800 */
[C---:B--2---:R-:W-:Y:S06]  /*70af0*/  HMMA.16816.F32 R40, R4.reuse, R14, R40 ;  /* 0x0000000e0428723c */ /* 0x044fec0000001828 */
[C---:B---3--:R-:W-:Y:S06]  /*70b00*/  HMMA.16816.F32 R8, R4.reuse, R12, R8 ;  /* 0x0000000c0408723c */ /* 0x048fec0000001808 */
[----:B----4-:R-:W-:-:S15]  /*70b10*/  HMMA.16816.F32 R12, R4, R16, R44 ;  /* 0x00000010040c723c */ /* 0x010fde000000182c */
[----:B------:R-:W-:-:S02]  /*70b20*/  NOP ;  /* 0x0000000000007918 */ /* 0x000fc40000000000 */
[----:B------:R-:W-:Y:S04]  /*70b30*/  STL.64 [R1+0x1f0], R8 ;  /* 0x0001f00801007387 */ /* 0x000fe80000100a00 */
[----:B------:R0:W-:Y:S02]  /*70b40*/  STL.64 [R1+0x1f8], R10 ;  /* 0x0001f80a01007387 */ /* 0x0001e40000100a00 */
[C---:B0-----:R-:W-:Y:S02]  /*70b50*/  HMMA.16816.F32 R8, R4.reuse, R18, R48 ;  /* 0x000000120408723c */ /* 0x041fe40000001830 */
[----:B------:R-:W-:Y:S04]  /*70b60*/  STL.64 [R1+0x1d0], R40 ;  /* 0x0001d02801007387 */ /* 0x000fe80000100a00 */
[----:B------:R-:W-:Y:S01]  /*70b70*/  STL.64 [R1+0x1d8], R42 ;  /* 0x0001d82a01007387 */ /* 0x000fe20000100a00 */
[C---:B------:R-:W-:Y:S03]  /*70b80*/  HMMA.16816.F32 R16, R4.reuse, R20, R52 ;  /* 0x000000140410723c */ /* 0x040fe60000001834 */
[----:B------:R-:W-:Y:S04]  /*70b90*/  STL.64 [R1+0x1b0], R12 ;  /* 0x0001b00c01007387 */ /* 0x000fe80000100a00 */
[----:B------:R0:W-:Y:S09]  /*70ba0*/  STL.64 [R1+0x1b8], R14 ;  /* 0x0001b80e01007387 */ /* 0x0001f20000100a00 */
[----:B------:R-:W-:Y:S01]  /*70bb0*/  STL.64 [R1+0x190], R8 ;  /* 0x0001900801007387 */ /* 0x000fe20000100a00 */
[C---:B0-----:R-:W-:Y:S03]  /*70bc0*/  HMMA.16816.F32 R12, R4.reuse, R22, R56 ;  /* 0x00000016040c723c */ /* 0x041fe60000001838 */
[----:B------:R0:W-:Y:S03]  /*70bd0*/  STL.64 [R1+0x198], R10 ;  /* 0x0001980a01007387 */ /* 0x0001e60000100a00 */
[----:B0-----:R-:W-:Y:S01]  /*70be0*/  HMMA.16816.F32 R8, R4, R24, R32 ;  /* 0x000000180408723c */ /* 0x001fe20000001820 */
[----:B------:R-:W-:Y:S04]  /*70bf0*/  STL.64 [R1+0x170], R16 ;  /* 0x0001701001007387 */ /* 0x000fe80000100a00 */
[----:B------:R-:W-:Y:S04]  /*70c00*/  STL.64 [R1+0x178], R18 ;  /* 0x0001781201007387 */ /* 0x000fe80000100a00 */
[----:B------:R-:W2:Y:S08]  /*70c10*/  LDL.LU R40, [R1+0x70] ;  /* 0x0000700001287983 */ /* 0x000eb00000300800 */
[----:B------:R0:W-:Y:S04]  /*70c20*/  STL.64 [R1+0x150], R12 ;  /* 0x0001500c01007387 */ /* 0x0001e80000100a00 */
[----:B------:R1:W-:Y:S04]  /*70c30*/  STL.64 [R1+0x158], R14 ;  /* 0x0001580e01007387 */ /* 0x0003e80000100a00 */
[----:B------:R3:W-:Y:S04]  /*70c40*/  STL.64 [R1+0x140], R8 ;  /* 0x0001400801007387 */ /* 0x0007e80000100a00 */
[----:B------:R-:W-:Y:S04]  /*70c50*/  STL.64 [R1+0x148], R10 ;  /* 0x0001480a01007387 */ /* 0x000fe80000100a00 */
[----:B------:R-:W2:Y:S04]  /*70c60*/  LDL.LU R41, [R1+0x74] ;  /* 0x0000740001297983 */ /* 0x000ea80000300800 */
[----:B------:R-:W2:Y:S04]  /*70c70*/  LDL.LU R42, [R1+0x78] ;  /* 0x00007800012a7983 */ /* 0x000ea80000300800 */
[----:B------:R-:W2:Y:S04]  /*70c80*/  LDL.LU R43, [R1+0x7c] ;  /* 0x00007c00012b7983 */ /* 0x000ea80000300800 */
[----:B0-----:R-:W4:Y:S04]  /*70c90*/  LDL.LU R12, [R1+0x80] ;  /* 0x00008000010c7983 */ /* 0x001f280000300800 */
[----:B------:R-:W4:Y:S04]  /*70ca0*/  LDL.LU R13, [R1+0x84] ;  /* 0x00008400010d7983 */ /* 0x000f280000300800 */
[----:B-1----:R-:W4:Y:S04]  /*70cb0*/  LDL.LU R14, [R1+0x88] ;  /* 0x00008800010e7983 */ /* 0x002f280000300800 */
        /* <DEDUP_REMOVED lines=39> */
[C---:B--2---:R-:W-:Y:S06]  /*70f30*/  HMMA.16816.F32 R16, R4.reuse, R28, R16 ;  /* 0x0000001c0410723c */ /* 0x044fec0000001810 */
[----:B---3--:R-:W-:Y:S01]  /*70f40*/  HMMA.16816.F32 R20, R4, R26, R20 ;  /* 0x0000001a0414723c */ /* 0x008fe20000001814 */
[----:B------:R-:W-:-:S15]  /*70f50*/  IMAD.MOV.U32 R59, RZ, RZ, R0 ;  /* 0x000000ffff3b7224 */ /* 0x000fde00078e0000 */
[----:B------:R-:W-:-:S08]  /*70f60*/  NOP ;  /* 0x0000000000007918 */ /* 0x000fd00000000000 */
[----:B------:R-:W-:Y:S01]  /*70f70*/  IMAD.MOV.U32 R0, RZ, RZ, R23 ;  /* 0x000000ffff007224 */ /* 0x000fe200078e0017 */
[----:B------:R-:W-:Y:S04]  /*70f80*/  STL.64 [R1+0x130], R20 ;  /* 0x0001301401007387 */ /* 0x000fe80000100a00 */
[----:B------:R-:W-:Y:S04]  /*70f90*/  STL [R1+0x138], R22 ;  /* 0x0001381601007387 */ /* 0x000fe80000100800 */
[----:B------:R0:W-:Y:S04]  /*70fa0*/  STL [R1+0x3b68], R0 ;  /* 0x003b680001007387 */ /* 0x0001e80000100800 */
[----:B------:R-:W-:Y:S04]  /*70fb0*/  STL.64 [R1+0x120], R16 ;  /* 0x0001201001007387 */ /* 0x000fe80000100a00 */
[----:B------:R-:W-:Y:S01]  /*70fc0*/  STL.64 [R1+0x128], R18 ;  /* 0x0001281201007387 */ /* 0x000fe20000100a00 */
[----:B0-----:R-:W-:-:S03]  /*70fd0*/  IMAD.MOV.U32 R0, RZ, RZ, R15 ;  /* 0x000000ffff007224 */ /* 0x001fc600078e000f */
[----:B------:R-:W-:Y:S04]  /*70fe0*/  STL.64 [R1+0x110], R12 ;  /* 0x0001100c01007387 */ /* 0x000fe80000100a00 */
[----:B------:R0:W-:Y:S02]  /*70ff0*/  STL [R1+0x118], R14 ;  /* 0x0001180e01007387 */ /* 0x0001e40000100800 */
[----:B0-----:R-:W-:Y:S01]  /*71000*/  HMMA.16816.F32 R12, R4, R36, R40 ;  /* 0x00000024040c723c */ /* 0x001fe20000001828 */
[----:B------:R-:W-:Y:S01]  /*71010*/  IMAD R32, R32, 0x100, R8 ;  /* 0x0000010020207824 */ /* 0x000fe200078e0208 */
[----:B------:R-:W-:Y:S01]  /*71020*/  F2FP.F16.E5M2.UNPACK_B R8, R38.H1 ;  /* 0x00000026ff08723e */ /* 0x000fe200030004ff */
[----:B------:R-:W-:Y:S01]  /*71030*/  IMAD R33, R33, 0x100, R9 ;  /* 0x0000010021217824 */ /* 0x000fe200078e0209 */
[----:B------:R-:W-:Y:S01]  /*71040*/  STL [R1+0x3b80], R0 ;  /* 0x003b800001007387 */ /* 0x000fe20000100800 */
[----:B------:R-:W-:-:S02]  /*71050*/  IMAD R34, R34, 0x100, R2 ;  /* 0x0000010022227824 */ /* 0x000fc400078e0202 */
[----:B------:R-:W-:Y:S01]  /*71060*/  IMAD R35, R35, 0x100, R3 ;  /* 0x0000010023237824 */ /* 0x000fe200078e0203 */
[----:B------:R-:W-:Y:S01]  /*71070*/  STL [R1+0x28], R8 ;  /* 0x0000280801007387 */ /* 0x000fe20000100800 */
[----:B------:R-:W-:Y:S02]  /*71080*/  F2FP.F16.E5M2.UNPACK_B R9, R39.H1 ;  /* 0x00000027ff09723e */ /* 0x000fe400030004ff */
[----:B------:R-:W-:Y:S02]  /*71090*/  F2FP.F16.E5M2.UNPACK_B R32, R32 ;  /* 0x00000020ff20723e */ /* 0x000fe400020004ff */
[----:B------:R-:W-:Y:S02]  /*710a0*/  F2FP.F16.E5M2.UNPACK_B R33, R33 ;  /* 0x00000021ff21723e */ /* 0x000fe400020004ff */
[----:B------:R-:W-:Y:S02]  /*710b0*/  F2FP.F16.E5M2.UNPACK_B R34, R34 ;  /* 0x00000022ff22723e */ /* 0x000fe400020004ff */
[----:B------:R-:W-:-:S06]  /*710c0*/  F2FP.F16.E5M2.UNPACK_B R35, R35 ;  /* 0x00000023ff23723e */ /* 0x000fcc00020004ff */
[----:B------:R-:W-:Y:S04]  /*710d0*/  STL.64 [R1+0x100], R12 ;  /* 0x0001000c01007387 */ /* 0x000fe80000100a00 */
[----:B------:R0:W-:Y:S01]  /*710e0*/  STL.64 [R1+0x108], R14 ;  /* 0x0001080e01007387 */ /* 0x0001e20000100a00 */
[----:B------:R-:W-:Y:S02]  /*710f0*/  F2FP.F16.E5M2.UNPACK_B R2, R50.H1 ;  /* 0x00000032ff02723e */ /* 0x000fe400030004ff */
[----:B------:R-:W-:Y:S01]  /*71100*/  F2FP.F16.E5M2.UNPACK_B R3, R51.H1 ;  /* 0x00000033ff03723e */ /* 0x000fe200030004ff */
[----:B0-----:R-:W-:Y:S01]  /*71110*/  HMMA.16816.F32 R12, R4, R48, R44 ;  /* 0x00000030040c723c */ /* 0x001fe2000000182c */
[----:B------:R0:W-:Y:S01]  /*71120*/  STL [R1+0x2c], R9 ;  /* 0x00002c0901007387 */ /* 0x0001e20000100800 */
[----:B------:R-:W-:-:S04]  /*71130*/  IMAD.MOV.U32 R23, RZ, RZ, R8 ;  /* 0x000000ffff177224 */ /* 0x000fc800078e0008 */
[C---:B------:R-:W-:Y:S06]  /*71140*/  HMMA.16816.F32 R4, R32.reuse, R8, R52 ;  /* 0x000000082004723c */ /* 0x040fec0000001834 */
[----:B------:R-:W-:Y:S02]  /*71150*/  IMAD.MOV.U32 R22, RZ, RZ, R9 ;  /* 0x000000ffff167224 */ /* 0x000fe400078e0009 */
[----:B0-----:R-:W-:Y:S10]  /*71160*/  HMMA.16816.F32 R8, R32, R2, R56 ;  /* 0x000000022008723c */ /* 0x001ff40000001838 */
[----:B------:R-:W-:Y:S01]  /*71170*/  IMAD.MOV.U32 R0, RZ, RZ, R15 ;  /* 0x000000ffff007224 */ /* 0x000fe200078e000f */
[----:B------:R-:W-:Y:S04]  /*71180*/  STL.64 [R1+0x40], R12 ;  /* 0x0000400c01007387 */ /* 0x000fe80000100a00 */
[----:B------:R-:W-:Y:S04]  /*71190*/  STL [R1+0x48], R14 ;  /* 0x0000480e01007387 */ /* 0x000fe80000100800 */
[----:B------:R-:W-:Y:S04]  /*711a0*/  STL [R1+0x3c98], R0 ;  /* 0x003c980001007387 */ /* 0x000fe80000100800 */
[----:B------:R0:W-:Y:S04]  /*711b0*/  STL.64 [R1+0x70], R4 ;  /* 0x0000700401007387 */ /* 0x0001e80000100a00 */
[----:B------:R-:W-:Y:S04]  /*711c0*/  STL.64 [R1+0x78], R6 ;  /* 0x0000780601007387 */ /* 0x000fe80000100a00 */
[----:B------:R-:W-:Y:S01]  /*711d0*/  STL.64 [R1+0x20], R2 ;  /* 0x0000200201007387 */ /* 0x000fe20000100a00 */
[----:B0-----:R-:W-:-:S03]  /*711e0*/  F2FP.F16.E5M2.UNPACK_B R4, R60.H1 ;  /* 0x0000003cff04723e */ /* 0x001fc600030004ff */
[----:B------:R-:W-:Y:S01]  /*711f0*/  STL.64 [R1+0x42a0], R22 ;  /* 0x0042a01601007387 */ /* 0x000fe20000100a00 */
[----:B------:R-:W-:-:S03]  /*71200*/  F2FP.F16.E5M2.UNPACK_B R5, R61.H1 ;  /* 0x0000003dff05723e */ /* 0x000fc600030004ff */
[----:B------:R-:W2:Y:S04]  /*71210*/  LDL.LU R44, [R1+0x1e0] ;  /* 0x0001e000012c7983 */ /* 0x000ea80000300800 */
[----:B------:R0:W-:Y:S04]  /*71220*/  STL.64 [R1+0x90], R8 ;  /* 0x0000900801007387 */ /* 0x0001e80000100a00 */
[----:B------:R1:W-:Y:S04]  /*71230*/  STL.64 [R1+0x98], R10 ;  /* 0x0000980a01007387 */ /* 0x0003e80000100a00 */
[----:B------:R3:W-:Y:S04]  /*71240*/  STL [R1+0x18], R4 ;  /* 0x0000180401007387 */ /* 0x0007e80000100800 */
[----:B------:R-:W2:Y:S04]  /*71250*/  LDL.LU R45, [R1+0x1e4] ;  /* 0x0001e400012d7983 */ /* 0x000ea80000300800 */
[----:B------:R4:W-:Y:S04]  /*71260*/  STL [R1+0x1c], R5 ;  /* 0x00001c0501007387 */ /* 0x0009e80000100800 */
        /* <DEDUP_REMOVED lines=44> */
[----:B------:R-:W-:-:S03]  /*71530*/  IMAD.MOV.U32 R0, RZ, RZ, R5 ;  /* 0x000000ffff007224 */ /* 0x000fc600078e0005 */
[----:B------:R-:W2:Y:S04]  /*71540*/  LDL.LU R52, [R1+0x12d8] ;  /* 0x0012d80001347983 */ /* 0x000ea80000300800 */
[----:B------:R-:W2:Y:S01]  /*71550*/  LDL.LU R53, [R1+0x12dc] ;  /* 0x0012dc0001357983 */ /* 0x000ea20000300800 */
[----:B---3--:R-:W-:Y:S01]  /*71560*/  HMMA.16816.F32 R28, R32, R4, R28 ;  /* 0x00000004201c723c */ /* 0x008fe2000000181c */
[----:B----4-:R-:W-:Y:S02]  /*71570*/  F2FP.F16.E5M2.UNPACK_B R2, R2.H1 ;  /* 0x00000002ff02723e */ /* 0x010fe400030004ff */
[----:B--2---:R-:W-:-:S03]  /*71580*/  F2FP.F16.E5M2.UNPACK_B R3, R3.H1 ;  /* 0x00000003ff03723e */ /* 0x004fc600030004ff */
[----:B------:R0:W-:Y:S01]  /*71590*/  STL [R1+0x10], R2 ;  /* 0x0000100201007387 */ /* 0x0001e20000100800 */
[----:B------:R-:W-:Y:S02]  /*715a0*/  F2FP.F16.E5M2.UNPACK_B R4, R20.H1 ;  /* 0x00000014ff04723e */ /* 0x000fe400030004ff */
[----:B------:R-:W-:Y:S02]  /*715b0*/  F2FP.F16.E5M2.UNPACK_B R5, R21.H1 ;  /* 0x00000015ff05723e */ /* 0x000fe400030004ff */
[----:B------:R-:W-:-:S12]  /*715c0*/  HMMA.16816.F32 R20, R32, R2, R24 ;  /* 0x000000022014723c */ /* 0x000fd80000001818 */
[----:B------:R-:W-:Y:S04]  /*715d0*/  STL.64 [R1+0xb0], R28 ;  /* 0x0000b01c01007387 */ /* 0x000fe80000100a00 */
[----:B------:R-:W-:Y:S04]  /*715e0*/  STL.64 [R1+0xb8], R30 ;  /* 0x0000b81e01007387 */ /* 0x000fe80000100a00 */
[----:B------:R1:W-:Y:S04]  /*715f0*/  STL [R1+0x4288], R0 ;  /* 0x0042880001007387 */ /* 0x0003e80000100800 */
[----:B------:R2:W-:Y:S01]  /*71600*/  STL [R1+0x14], R3 ;  /* 0x0000140301007387 */ /* 0x0005e20000100800 */
[----:B------:R-:W-:Y:S01]  /*71610*/  HMMA.16816.F32 R16, R32, R4, R16 ;  /* 0x000000042010723c */ /* 0x000fe20000001810 */
[----:B0-----:R-:W-:Y:S01]  /*71620*/  F2FP.F16.E5M2.UNPACK_B R2, R38.H1 ;  /* 0x00000026ff02723e */ /* 0x001fe200030004ff */
[----:B-1----:R-:W-:-:S04]  /*71630*/  IMAD.MOV.U32 R0, RZ, RZ, R3 ;  /* 0x000000ffff007224 */ /* 0x002fc800078e0003 */
[----:B------:R-:W-:Y:S01]  /*71640*/  STL [R1+0x8], R4 ;  /* 0x0000080401007387 */ /* 0x000fe20000100800 */
[----:B--2---:R-:W-:-:S03]  /*71650*/  F2FP.F16.E5M2.UNPACK_B R3, R39.H1 ;  /* 0x00000027ff03723e */ /* 0x004fc600030004ff */
[----:B------:R-:W-:Y:S04]  /*71660*/  STL.64 [R1+0xe0], R20 ;  /* 0x0000e01401007387 */ /* 0x000fe80000100a00 */
[----:B------:R-:W-:Y:S04]  /*71670*/  STL.64 [R1+0xe8], R22 ;  /* 0x0000e81601007387 */ /* 0x000fe80000100a00 */
[----:B------:R0:W-:Y:S04]  /*71680*/  STL [R1+0x428c], R0 ;  /* 0x00428c0001007387 */ /* 0x0001e80000100800 */
[----:B------:R1:W-:Y:S01]  /*71690*/  STL [R1+0xc], R5 ;  /* 0x00000c0501007387 */ /* 0x0003e20000100800 */
[----:B0-----:R-:W-:-:S02]  /*716a0*/  IMAD.MOV.U32 R0, RZ, RZ, R5 ;  /* 0x000000ffff007224 */ /* 0x001fc400078e0005 */
[----:B-1----:R-:W-:Y:S01]  /*716b0*/  HMMA.16816.F32 R4, R32, R2, R12 ;  /* 0x000000022004723c */ /* 0x002fe2000000180c */
[----:B------:R-:W-:-:S05]  /*716c0*/  F2FP.F16.E5M2.UNPACK_B R60, R60.H1 ;  /* 0x0000003cff3c723e */ /* 0x000fca00030004ff */
[----:B------:R-:W-:Y:S01]  /*716d0*/  STL [R1], R2 ;  /* 0x0000000201007387 */ /* 0x000fe20000100800 */
[----:B------:R-:W-:-:S03]  /*716e0*/  F2FP.F16.E5M2.UNPACK_B R61, R61.H1 ;  /* 0x0000003dff3d723e */ /* 0x000fc600030004ff */
[----:B------:R-:W-:Y:S04]  /*716f0*/  STL.64 [R1+0x160], R16 ;  /* 0x0001601001007387 */ /* 0x000fe80000100a00 */
[----:B------:R-:W-:Y:S04]  /*71700*/  STL.64 [R1+0x168], R18 ;  /* 0x0001681201007387 */ /* 0x000fe80000100a00 */
[----:B------:R-:W-:Y:S05]  /*71710*/  STL [R1+0x4], R3 ;  /* 0x0000040301007387 */ /* 0x000fea0000100800 */
[----:B------:R-:W-:Y:S04]  /*71720*/  STL.64 [R1+0x180], R4 ;  /* 0x0001800401007387 */ /* 0x000fe80000100a00 */
[----:B------:R0:W-:Y:S02]  /*71730*/  STL.64 [R1+0x188], R6 ;  /* 0x0001880601007387 */ /* 0x0001e40000100a00 */
[----:B0-----:R-:W-:Y:S01]  /*71740*/  HMMA.16816.F32 R4, R32, R60, R8 ;  /* 0x0000003c2004723c */ /* 0x001fe20000001808 */
[----:B------:R-:W-:-:S02]  /*71750*/  F2FP.F16.E5M2.UNPACK_B R58, R58.H1 ;  /* 0x0000003aff3a723e */ /* 0x000fc400030004ff */
[----:B------:R-:W-:-:S03]  /*71760*/  F2FP.F16.E5M2.UNPACK_B R59, R59.H1 ;  /* 0x0000003bff3b723e */ /* 0x000fc600030004ff */
[----:B------:R-:W-:-:S15]  /*71770*/  STL.64 [R1+0x4270], R60 ;  /* 0x0042703c01007387 */ /* 0x000fde0000100a00 */
        /* <DEDUP_REMOVED lines=66> */
[----:B------:R-:W-:-:S02]  /*71ba0*/  F2FP.F16.E5M2.UNPACK_B R52, R52.H1 ;  /* 0x00000034ff34723e */ /* 0x000fc400030004ff */
[----:B------:R-:W-:Y:S01]  /*71bb0*/  F2FP.F16.E5M2.UNPACK_B R53, R53.H1 ;  /* 0x00000035ff35723e */ /* 0x000fe200030004ff */
[----:B------:R-:W4:Y:S04]  /*71bc0*/  LDL.LU R2, [R1+0x1358] ;  /* 0x0013580001027983 */ /* 0x000f280000300800 */
[----:B------:R-:W4:Y:S02]  /*71bd0*/  LDL.LU R3, [R1+0x135c] ;  /* 0x00135c0001037983 */ /* 0x000f240000300800 */
[----:B--2---:R-:W-:Y:S01]  /*71be0*/  HMMA.16816.F32 R20, R32, R52, R20 ;  /* 0x000000342014723c */ /* 0x004fe20000001814 */
[----:B---3--:R-:W-:Y:S02]  /*71bf0*/  F2FP.F16.E5M2.UNPACK_B R50, R50.H1 ;  /* 0x00000032ff32723e */ /* 0x008fe400030004ff */
[----:B----4-:R-:W-:-:S15]  /*71c00*/  F2FP.F16.E5M2.UNPACK_B R51, R51.H1 ;  /* 0x00000033ff33723e */ /* 0x010fde00030004ff */
[----:B------:R-:W-:-:S05]  /*71c10*/  NOP ;  /* 0x0000000000007918 */ /* 0x000fca0000000000 */
[----:B------:R-:W-:Y:S04]  /*71c20*/  STL.64 [R1+0x220], R20 ;  /* 0x0002201401007387 */ /* 0x000fe80000100a00 */
[----:B------:R0:W-:Y:S01]  /*71c30*/  STL.64 [R1+0x228], R22 ;  /* 0x0002281601007387 */ /* 0x0001e20000100a00 */
[----:B------:R-:W-:Y:S02]  /*71c40*/  F2FP.F16.E5M2.UNPACK_B R48, R48.H1 ;  /* 0x00000030ff30723e */ /* 0x000fe400030004ff */
[----:B------:R-:W-:Y:S01]  /*71c50*/  F2FP.F16.E5M2.UNPACK_B R49, R49.H1 ;  /* 0x00000031ff31723e */ /* 0x000fe200030004ff */
[----:B0-----:R-:W2:Y:S04]  /*71c60*/  LDL.LU.64 R22, [R1+0x42a0] ;  /* 0x0042a00001167983 */ /* 0x001ea80000300a00 */
[----:B------:R-:W-:Y:S04]  /*71c70*/  STL.64 [R1+0x41e8], R54 ;  /* 0x0041e83601007387 */ /* 0x000fe80000100a00 */
[----:B------:R0:W-:Y:S01]  /*71c80*/  STL.64 [R1+0x41e0], R52 ;  /* 0x0041e03401007387 */ /* 0x0001e20000100a00 */
[C---:B------:R-:W-:Y:S06]  /*71c90*/  HMMA.16816.F32 R4, R32.reuse, R48, R4 ;  /* 0x000000302004723c */ /* 0x040fec0000001804 */
[----:B0-----:R-:W-:Y:S01]  /*71ca0*/  HMMA.16816.F32 R52, R32, R50, R56 ;  /* 0x000000322034723c */ /* 0x001fe20000001838 */
[----:B------:R-:W-:-:S02]  /*71cb0*/  F2FP.F16.E5M2.UNPACK_B R46, R46.H1 ;  /* 0x0000002eff2e723e */ /* 0x000fc400030004ff */
[----:B------:R-:W-:-:S15]  /*71cc0*/  F2FP.F16.E5M2.UNPACK_B R47, R47.H1 ;  /* 0x0000002fff2f723e */ /* 0x000fde00030004ff */
[----:B------:R-:W-:-:S05]  /*71cd0*/  NOP ;  /* 0x0000000000007918 */ /* 0x000fca0000000000 */
        /* <DEDUP_REMOVED lines=32> */
[----:B------:R-:W3:Y:S01]  /*71ee0*/  LDL.LU R28, [R1+0x430] ;  /* 0x00043000011c7983 */ /* 0x000ee20000300800 */
[----:B0-----:R-:W-:-:S15]  /*71ef0*/  HMMA.16816.F32 R4, R32, R38, R8 ;  /* 0x000000262004723c */ /* 0x001fde0000001808 */
[----:B------:R-:W-:-:S08]  /*71f00*/  NOP ;  /* 0x0000000000007918 */ /* 0x000fd00000000000 */
[----:B------:R-:W-:Y:S04]  /*71f10*/  STL.64 [R1+0x300], R4 ;  /* 0x0003000401007387 */ /* 0x000fe80000100a00 */
[----:B------:R0:W-:Y:S04]  /*71f20*/  STL.64 [R1+0x308], R6 ;  /* 0x0003080601007387 */ /* 0x0001e80000100a00 */
        /* <DEDUP_REMOVED lines=18> */
[----:B------:R-:W4:Y:S04]  /*72050*/  LDL.LU R7, [R1+0x136c] ;  /* 0x00136c0001077983 */ /* 0x000f280000300800 */
[----:B-1----:R-:W2:Y:S04]  /*72060*/  LDL.LU R28, [R1+0x340] ;  /* 0x00034000011c7983 */ /* 0x002ea80000300800 */
        /* <DEDUP_REMOVED lines=38> */
[----:B------:R-:W2:Y:S01]  /*722d0*/  LDL.LU.64 R28, [R1+0x4290] ;  /* 0x00429000011c7983 */ /* 0x000ea20000300a00 */
[----:B---3--:R-:W-:-:S02]  /*722e0*/  F2FP.F16.E5M2.UNPACK_B R4, R6.H1 ;  /* 0x00000006ff04723e */ /* 0x008fc400030004ff */
[----:B----4-:R-:W-:-:S07]  /*722f0*/  F2FP.F16.E5M2.UNPACK_B R5, R7.H1 ;  /* 0x00000007ff05723e */ /* 0x010fce00030004ff */
[----:B------:R-:W-:Y:S01]  /*72300*/  HMMA.16816.F32 R40, R32, R4, R40 ;  /* 0x000000042028723c */ /* 0x000fe20000001828 */
[----:B------:R-:W-:Y:S02]  /*72310*/  F2FP.F16.E5M2.UNPACK_B R6, R36.H1 ;  /* 0x00000024ff06723e */ /* 0x000fe400030004ff */
[----:B------:R-:W-:Y:S02]  /*72320*/  F2FP.F16.E5M2.UNPACK_B R7, R37.H1 ;  /* 0x00000025ff07723e */ /* 0x000fe400030004ff */
[----:B------:R-:W-:Y:S02]  /*72330*/  F2FP.F16.E5M2.UNPACK_B R8, R8.H1 ;  /* 0x00000008ff08723e */ /* 0x000fe400030004ff */
[----:B------:R-:W-:-:S15]  /*72340*/  F2FP.F16.E5M2.UNPACK_B R9, R9.H1 ;  /* 0x00000009ff09723e */ /* 0x000fde00030004ff */
[----:B------:R-:W-:-:S01]  /*72350*/  NOP ;  /* 0x0000000000007918 */ /* 0x000fc20000000000 */
[----:B------:R-:W-:Y:S04]  /*72360*/  STL.64 [R1+0x360], R40 ;  /* 0x0003602801007387 */ /* 0x000fe80000100a00 */
[----:B------:R0:W-:Y:S04]  /*72370*/  STL.64 [R1+0x368], R42 ;  /* 0x0003682a01007387 */ /* 0x0001e80000100a00 */
[----:B------:R-:W-:Y:S04]  /*72380*/  STL.64 [R1+0x41d8], R6 ;  /* 0x0041d80601007387 */ /* 0x000fe80000100a00 */
[----:B------:R1:W-:Y:S01]  /*72390*/  STL.64 [R1+0x41d0], R4 ;  /* 0x0041d00401007387 */ /* 0x0003e20000100a00 */
[C---:B0-----:R-:W-:Y:S06]  /*723a0*/  HMMA.16816.F32 R40, R32.reuse, R6, R44 ;  /* 0x000000062028723c */ /* 0x041fec000000182c */
[----:B-1----:R-:W-:Y:S01]  /*723b0*/  HMMA.16816.F32 R4, R32, R8, R48 ;  /* 0x000000082004723c */ /* 0x002fe20000001830 */
[----:B------:R-:W-:-:S02]  /*723c0*/  F2FP.F16.E5M2.UNPACK_B R10, R10.H1 ;  /* 0x0000000aff0a723e */ /* 0x000fc400030004ff */
[----:B------:R-:W-:-:S14]  /*723d0*/  F2FP.F16.E5M2.UNPACK_B R11, R11.H1 ;  /* 0x0000000bff0b723e */ /* 0x000fdc00030004ff */
[----:B------:R-:W-:Y:S04]  /*723e0*/  STL.64 [R1+0x370], R40 ;  /* 0x0003702801007387 */ /* 0x000fe80000100a00 */
[----:B------:R-:W-:Y:S04]  /*723f0*/  STL.64 [R1+0x378], R42 ;  /* 0x0003782a01007387 */ /* 0x000fe80000100a00 */
[----:B------:R-:W-:Y:S04]  /*72400*/  STL.64 [R1+0x390], R4 ;  /* 0x0003900401007387 */ /* 0x000fe80000100a00 */
[----:B------:R0:W-:Y:S02]  /*72410*/  STL.64 [R1+0x398], R6 ;  /* 0x0003980601007387 */ /* 0x0001e40000100a00 */
[----:B0-----:R-:W-:Y:S01]  /*72420*/  HMMA.16816.F32 R4, R32, R10, R52 ;  /* 0x0000000a2004723c */ /* 0x001fe20000001834 */
[----:B------:R-:W-:-:S02]  /*72430*/  F2FP.F16.E5M2.UNPACK_B R12, R12.H1 ;  /* 0x0000000cff0c723e */ /* 0x000fc400030004ff */
[----:B------:R-:W-:-:S03]  /*72440*/  F2FP.F16.E5M2.UNPACK_B R13, R13.H1 ;  /* 0x0000000dff0d723e */ /* 0x000fc600030004ff */
[----:B------:R-:W-:Y:S04]  /*72450*/  STL.64 [R1+0x41f8], R10 ;  /* 0x0041f80a01007387 */ /* 0x000fe80000100a00 */
[----:B------:R-:W-:-:S13]  /*72460*/  STL.64 [R1+0x41f0], R8 ;  /* 0x0041f00801007387 */ /* 0x000fda0000100a00 */
        /* <DEDUP_REMOVED lines=10> */
[----:B------:R-:W-:Y:S04]  /*72510*/  STL.64 [R1+0x4188], R14 ;  /* 0x0041880e01007387 */ /* 0x000fe80000100a00 */
[----:B------:R-:W-:Y:S01]  /*72520*/  STL.64 [R1+0x4180], R12 ;  /* 0x0041800c01007387 */ /* 0x000fe20000100a00 */
[----:B------:R-:W-:-:S02]  /*72530*/  IMAD.MOV.U32 R61, RZ, RZ, R22 ;  /* 0x000000ffff3d7224 */ /* 0x000fc400078e0016 */
[----:B------:R-:W-:Y:S01]  /*72540*/  IMAD.MOV.U32 R60, RZ, RZ, R23 ;  /* 0x000000ffff3c7224 */ /* 0x000fe200078e0017 */
[----:B--2---:R-:W-:-:S15]  /*72550*/  HMMA.16816.F32 R4, R32, R14, R28 ;  /* 0x0000000e2004723c */ /* 0x004fde000000181c */
[----:B------:R-:W-:-:S08]  /*72560*/  NOP ;  /* 0x0000000000007918 */ /* 0x000fd00000000000 */
        /* <DEDUP_REMOVED lines=51> */
[----:B------:R-:W-:Y:S02]  /*728a0*/  F2FP.F16.E5M2.UNPACK_B R19, R19.H1 ;  /* 0x00000013ff13723e */ /* 0x000fe400030004ff */
[----:B------:R-:W-:Y:S02]  /*728b0*/  F2FP.F16.E5M2.UNPACK_B R20, R20.H1 ;  /* 0x00000014ff14723e */ /* 0x000fe400030004ff */
[----:B------:R-:W-:Y:S01]  /*728c0*/  F2FP.F16.E5M2.UNPACK_B R21, R21.H1 ;  /* 0x00000015ff15723e */ /* 0x000fe200030004ff */
[----:B------:R-:W-:Y:S04]  /*728d0*/  STL.64 [R1+0x4168], R18 ;  /* 0x0041681201007387 */ /* 0x000fe80000100a00 */
[----:B------:R-:W-:Y:S02]  /*728e0*/  STL.64 [R1+0x4160], R16 ;  /* 0x0041601001007387 */ /* 0x000fe40000100a00 */
[C---:B---3--:R-:W-:Y:S06]  /*728f0*/  HMMA.16816.F32 R8, R32.reuse, R20, R8 ;  /* 0x000000142008723c */ /* 0x048fec0000001808 */
[----:B----4-:R-:W-:Y:S01]  /*72900*/  HMMA.16816.F32 R12, R32, R18, R12 ;  /* 0x00000012200c723c */ /* 0x010fe2000000180c */
[----:B--2---:R-:W-:-:S02]  /*72910*/  IMAD R28, R28, 0x100, R4 ;  /* 0x000001001c1c7824 */ /* 0x004fc400078e0204 */
[----:B------:R-:W-:Y:S01]  /*72920*/  IMAD R29, R29, 0x100, R5 ;  /* 0x000001001d1d7824 */ /* 0x000fe200078e0205 */
[----:B------:R-:W-:Y:S02]  /*72930*/  F2FP.F16.E5M2.UNPACK_B R22, R22.H1 ;  /* 0x00000016ff16723e */ /* 0x000fe400030004ff */
[----:B------:R-:W-:Y:S01]  /*72940*/  F2FP.F16.E5M2.UNPACK_B R23, R23.H1 ;  /* 0x00000017ff17723e */ /* 0x000fe200030004ff */
[----:B------:R-:W-:Y:S02]  /*72950*/  IMAD R30, R30, 0x100, R6 ;  /* 0x000001001e1e7824 */ /* 0x000fe400078e0206 */
[----:B------:R-:W-:-:S04]  /*72960*/  IMAD R31, R31, 0x100, R7 ;  /* 0x000001001f1f7824 */ /* 0x000fc800078e0207 */
[----:B------:R-:W-:Y:S01]  /*72970*/  HMMA.16816.F32 R4, R32, R22, R40 ;  /* 0x000000162004723c */ /* 0x000fe20000001828 */
[----:B------:R-:W-:-:S09]  /*72980*/  F2FP.F16.E5M2.UNPACK_B R24, R24.H1 ;  /* 0x00000018ff18723e */ /* 0x000fd200030004ff */
[----:B------:R-:W-:Y:S01]  /*72990*/  STL.64 [R1+0x450], R12 ;  /* 0x0004500c01007387 */ /* 0x000fe20000100a00 */
[----:B------:R-:W-:-:S03]  /*729a0*/  F2FP.F16.E5M2.UNPACK_B R25, R25.H1 ;  /* 0x00000019ff19723e */ /* 0x000fc600030004ff */
[----:B------:R-:W-:Y:S01]  /*729b0*/  STL.64 [R1+0x458], R14 ;  /* 0x0004580e01007387 */ /* 0x000fe20000100a00 */
[----:B------:R-:W-:-:S03]  /*729c0*/  F2FP.F16.E5M2.UNPACK_B R26, R26.H1 ;  /* 0x0000001aff1a723e */ /* 0x000fc600030004ff */
[----:B------:R-:W-:Y:S01]  /*729d0*/  STL.64 [R1+0x460], R8 ;  /* 0x0004600801007387 */ /* 0x000fe20000100a00 */
[----:B------:R-:W-:-:S03]  /*729e0*/  F2FP.F16.E5M2.UNPACK_B R27, R27.H1 ;  /* 0x0000001bff1b723e */ /* 0x000fc600030004ff */
[----:B------:R-:W-:Y:S04]  /*729f0*/  STL.64 [R1+0x468], R10 ;  /* 0x0004680a01007387 */ /* 0x000fe80000100a00 */
[----:B------:R-:W-:Y:S04]  /*72a00*/  STL.64 [R1+0x4178], R22 ;  /* 0x0041781601007387 */ /* 0x000fe80000100a00 */
[----:B------:R-:W-:Y:S04]  /*72a10*/  STL.64 [R1+0x4170], R20 ;  /* 0x0041701401007387 */ /* 0x000fe80000100a00 */
[----:B------:R-:W-:Y:S04]  /*72a20*/  STL.64 [R1+0x4a0], R4 ;  /* 0x0004a00401007387 */ /* 0x000fe80000100a00 */
[----:B------:R0:W-:Y:S02]  /*72a30*/  STL.64 [R1+0x4a8], R6 ;  /* 0x0004a80601007387 */ /* 0x0001e40000100a00 */
[C---:B0-----:R-:W-:Y:S06]  /*72a40*/  HMMA.16816.F32 R4, R32.reuse, R26, R48 ;  /* 0x0000001a2004723c */ /* 0x041fec0000001830 */
[----:B------:R-:W-:Y:S01]  /*72a50*/  HMMA.16816.F32 R8, R32, R24, R44 ;  /* 0x000000182008723c */ /* 0x000fe2000000182c */
        /* <DEDUP_REMOVED lines=10> */
[----:B------:R-:W-:-:S02]  /*72b00*/  F2FP.F16.E5M2.UNPACK_B R28, R28 ;  /* 0x0000001cff1c723e */ /* 0x000fc400020004ff */
[----:B------:R-:W-:Y:S02]  /*72b10*/  F2FP.F16.E5M2.UNPACK_B R29, R29 ;  /* 0x0000001dff1d723e */ /* 0x000fe400020004ff */
[----:B------:R-:W-:Y:S02]  /*72b20*/  F2FP.F16.E5M2.UNPACK_B R30, R30 ;  /* 0x0000001eff1e723e */ /* 0x000fe400020004ff */
[----:B------:R-:W-:Y:S01]  /*72b30*/  F2FP.F16.E5M2.UNPACK_B R31, R31 ;  /* 0x0000001fff1f723e */ /* 0x000fe200020004ff */
[----:B------:R-:W-:Y:S04]  /*72b40*/  STL.64 [R1+0x4218], R38 ;  /* 0x0042182601007387 */ /* 0x000fe80000100a00 */
[----:B------:R-:W-:Y:S11]  /*72b50*/  STL.64 [R1+0x4210], R36 ;  /* 0x0042102401007387 */ /* 0x000ff60000100a00 */
[----:B------:R-:W-:Y:S04]  /*72b60*/  STL.64 [R1+0x1eb0], R4 ;  /* 0x001eb00401007387 */ /* 0x000fe80000100a00 */
[----:B------:R0:W-:Y:S04]  /*72b70*/  STL.64 [R1+0x1eb8], R6 ;  /* 0x001eb80601007387 */ /* 0x0001e80000100a00 */
[----:B------:R-:W2:Y:S01]  /*72b80*/  LDL.LU R16, [R1+0xee0] ;  /* 0x000ee00001107983 */ /* 0x000ea20000300800 */
[----:B0-----:R-:W-:-:S15]  /*72b90*/  HMMA.16816.F32 R4, R28, R60, R56 ;  /* 0x0000003c1c04723c */ /* 0x001fde0000001838 */
        /* <DEDUP_REMOVED lines=18> */
[----:B---3--:R3:W-:Y:S04]  /*72cc0*/  STL.64 [R1+0x4248], R34 ;  /* 0x0042482201007387 */ /* 0x0087e80000100a00 */
[----:B--2---:R-:W-:Y:S04]  /*72cd0*/  STL.64 [R1+0x4240], R32 ;  /* 0x0042402001007387 */ /* 0x004fe80000100a00 */
[----:B------:R-:W2:Y:S04]  /*72ce0*/  LDL.LU R52, [R1+0xf90] ;  /* 0x000f900001347983 */ /* 0x000ea80000300800 */
[----:B------:R-:W2:Y:S04]  /*72cf0*/  LDL.LU R53, [R1+0xf94] ;  /* 0x000f940001357983 */ /* 0x000ea80000300800 */
[----:B------:R-:W4:Y:S04]  /*72d00*/  LDL.LU R54, [R1+0xf98] ;  /* 0x000f980001367983 */ /* 0x000f280000300800 */
[----:B------:R-:W4:Y:S04]  /*72d10*/  LDL.LU R55, [R1+0xf9c] ;  /* 0x000f9c0001377983 */ /* 0x000f280000300800 */
[----:B----4-:R-:W-:Y:S04]  /*72d20*/  STL.64 [R1+0x4258], R54 ;  /* 0x0042583601007387 */ /* 0x010fe80000100a00 */
[----:B--2---:R2:W-:Y:S04]  /*72d30*/  STL.64 [R1+0x4250], R52 ;  /* 0x0042503401007387 */ /* 0x0045e80000100a00 */
[----:B------:R-:W4:Y:S04]  /*72d40*/  LDL.LU R8, [R1+0xfa0] ;  /* 0x000fa00001087983 */ /* 0x000f280000300800 */
[----:B------:R-:W4:Y:S04]  /*72d50*/  LDL.LU R9, [R1+0xfa4] ;  /* 0x000fa40001097983 */ /* 0x000f280000300800 */
[----:B------:R-:W3:Y:S04]  /*72d60*/  LDL.LU R10, [R1+0xfa8] ;  /* 0x000fa800010a7983 */ /* 0x000ee80000300800 */
[----:B------:R-:W3:Y:S04]  /*72d70*/  LDL.LU R11, [R1+0xfac] ;  /* 0x000fac00010b7983 */ /* 0x000ee80000300800 */
[----:B---3--:R-:W-:Y:S04]  /*72d80*/  STL.64 [R1+0x4268], R10 ;  /* 0x0042680a01007387 */ /* 0x008fe80000100a00 */
[----:B----4-:R-:W-:Y:S04]  /*72d90*/  STL.64 [R1+0x4260], R8 ;  /* 0x0042600801007387 */ /* 0x010fe80000100a00 */
[----:B------:R-:W3:Y:S04]  /*72da0*/  LDL R38, [R1] ;  /* 0x0000000001267983 */ /* 0x000ee80000100800 */
[----:B------:R-:W3:Y:S04]  /*72db0*/  LDL R39, [R1+0x4] ;  /* 0x0000040001277983 */ /* 0x000ee80000100800 */
[----:B0-----:R-:W4:Y:S04]  /*72dc0*/  LDL.LU R16, [R1+0xfc0] ;  /* 0x000fc00001107983 */ /* 0x001f280000300800 */
[----:B------:R-:W4:Y:S04]  /*72dd0*/  LDL.LU R17, [R1+0xfc4] ;  /* 0x000fc40001117983 */ /* 0x000f280000300800 */
[----:B------:R-:W2:Y:S04]  /*72de0*/  LDL.LU R18, [R1+0xfc8] ;  /* 0x000fc80001127983 */ /* 0x000ea80000300800 */
[----:B------:R-:W2:Y:S01]  /*72df0*/  LDL.LU R19, [R1+0xfcc] ;  /* 0x000fcc0001137983 */ /* 0x000ea20000300800 */
[----:B------:R-:W-:-:S03]  /*72e00*/  IMAD.MOV.U32 R37, RZ, RZ, R0 ;  /* 0x000000ffff257224 */ /* 0x000fc600078e0000 */
[----:B--2---:R-:W-:Y:S04]  /*72e10*/  STL.64 [R1+0x4280], R18 ;  /* 0x0042801201007387 */ /* 0x004fe80000100a00 */
[----:B----4-:R0:W-:Y:S04]  /*72e20*/  STL.64 [R1+0x4278], R16 ;  /* 0x0042781001007387 */ /* 0x0101e80000100a00 */
[----:B------:R-:W2:Y:S04]  /*72e30*/  LDL R36, [R1+0x8] ;  /* 0x0000080001247983 */ /* 0x000ea80000100800 */
[----:B------:R-:W4:Y:S04]  /*72e40*/  LDL.LU R0, [R1+0x428c] ;  /* 0x00428c0001007983 */ /* 0x000f280000300800 */
[----:B-1----:R-:W2:Y:S04]  /*72e50*/  LDL.LU R20, [R1+0xfd0] ;  /* 0x000fd00001147983 */ /* 0x002ea80000300800 */
[----:B------:R-:W2:Y:S04]  /*72e60*/  LDL.LU R21, [R1+0xfd4] ;  /* 0x000fd40001157983 */ /* 0x000ea80000300800 */
[----:B------:R-:W2:Y:S04]  /*72e70*/  LDL.LU R22, [R1+0xfd8] ;  /* 0x000fd80001167983 */ /* 0x000ea80000300800 */
[----:B------:R-:W2:Y:S04]  /*72e80*/  LDL.LU R23, [R1+0xfdc] ;  /* 0x000fdc0001177983 */ /* 0x000ea80000300800 */
[----:B------:R-:W3:Y:S01]  /*72e90*/  LDL R34, [R1+0x10] ;  /* 0x0000100001227983 */ /* 0x000ee20000100800 */
[----:B----4-:R-:W-:-:S03]  /*72ea0*/  IMAD.MOV.U32 R35, RZ, RZ, R0 ;  /* 0x000000ffff237224 */ /* 0x010fc600078e0000 */
[----:B------:R-:W4:Y:S04]  /*72eb0*/  LDL.LU R0, [R1+0x4288] ;  /* 0x0042880001007983 */ /* 0x000f280000300800 */
[----:B------:R-:W3:Y:S04]  /*72ec0*/  LDL.LU R52, [R1+0xfe0] ;  /* 0x000fe00001347983 */ /* 0x000ee80000300800 */
[----:B------:R-:W3:Y:S04]  /*72ed0*/  LDL.LU R53, [R1+0xfe4] ;  /* 0x000fe40001357983 */ /* 0x000ee80000300800 */
[----:B------:R-:W3:Y:S04]  /*72ee0*/  LDL.LU R54, [R1+0xfe8] ;  /* 0x000fe80001367983 */ /* 0x000ee80000300800 */
[----:B------:R-:W3:Y:S04]  /*72ef0*/  LDL.LU R55, [R1+0xfec] ;  /* 0x000fec0001377983 */ /* 0x000ee80000300800 */
[----:B------:R-:W2:Y:S04]  /*72f00*/  LDL R32, [R1+0x18] ;  /* 0x0000180001207983 */ /* 0x000ea80000100800 */
[----:B0-----:R-:W3:Y:S04]  /*72f10*/  LDL.LU R16, [R1+0x1000] ;  /* 0x0010000001107983 */ /* 0x001ee80000300800 */
[----:B------:R-:W3:Y:S04]  /*72f20*/  LDL.LU R17, [R1+0x1004] ;  /* 0x0010040001117983 */ /* 0x000ee80000300800 */
[----:B------:R-:W3:Y:S04]  /*72f30*/  LDL.LU R18, [R1+0x1008] ;  /* 0x0010080001127983 */ /* 0x000ee80000300800 */
[----:B------:R-:W3:Y:S04]  /*72f40*/  LDL.LU R19, [R1+0x100c] ;  /* 0x00100c0001137983 */ /* 0x000ee80000300800 */
[----:B------:R-:W3:Y:S04]  /*72f50*/  LDL.64 R60, [R1+0x20] ;  /* 0x00002000013c7983 */ /* 0x000ee80000100a00 */
        /* <DEDUP_REMOVED lines=32> */
[----:B----4-:R-:W-:Y:S01]  /*73160*/  IMAD.MOV.U32 R33, RZ, RZ, R0 ;  /* 0x000000ffff217224 */ /* 0x010fe200078e0000 */
[----:B---3--:R-:W-:Y:S06]  /*73170*/  HMMA.16816.F32 R16, R28, R60, R16 ;  /* 0x0000003c1c10723c */ /* 0x008fec0000001810 */
[----:B------:R-:W-:-:S15]  /*73180*/  IMAD.MOV.U32 R0, RZ, RZ, R61 ;  /* 0x000000ffff007224 */ /* 0x000fde00078e003d */
[----:B------:R-:W-:-:S02]  /*73190*/  NOP ;  /* 0x0000000000007918 */ /* 0x000fc40000000000 */
[----:B------:R-:W-:Y:S04]  /*731a0*/  STL.64 [R1+0x1e90], R16 ;  /* 0x001e901001007387 */ /* 0x000fe80000100a00 */
[----:B------:R0:W-:Y:S04]  /*731b0*/  STL.64 [R1+0x1e98], R18 ;  /* 0x001e981201007387 */ /* 0x0001e80000100a00 */
[----:B0-----:R-:W3:Y:S04]  /*731c0*/  LDL.LU.64 R18, [R1+0x4280] ;  /* 0x0042800001127983 */ /* 0x001ee80000300a00 */
[----:B------:R-:W3:Y:S04]  /*731d0*/  LDL.LU.64 R16, [R1+0x4278] ;  /* 0x0042780001107983 */ /* 0x000ee80000300a00 */
[----:B------:R-:W4:Y:S01]  /*731e0*/  LDL.LU.64 R60, [R1+0x4270] ;  /* 0x00427000013c7983 */ /* 0x000f220000300a00 */
[C---:B--2---:R-:W-:Y:S06]  /*731f0*/  HMMA.16816.F32 R8, R28.reuse, R32, R8 ;  /* 0x000000201c08723c */ /* 0x044fec0000001808 */
[C---:B------:R-:W-:Y:S06]  /*73200*/  HMMA.16816.F32 R32, R28.reuse, R34, R52 ;  /* 0x000000221c20723c */ /* 0x040fec0000001834 */
[C---:B------:R-:W-:Y:S11]  /*73210*/  HMMA.16816.F32 R20, R28.reuse, R36, R20 ;  /* 0x000000241c14723c */ /* 0x040ff60000001814 */
[----:B------:R-:W-:Y:S04]  /*73220*/  STL.64 [R1+0x1e80], R8 ;  /* 0x001e800801007387 */ /* 0x000fe80000100a00 */
[----:B------:R0:W-:Y:S04]  /*73230*/  STL.64 [R1+0x1e88], R10 ;  /* 0x001e880a01007387 */ /* 0x0001e80000100a00 */
[----:B0-----:R-:W2:Y:S04]  /*73240*/  LDL.LU.64 R10, [R1+0x4268] ;  /* 0x00426800010a7983 */ /* 0x001ea80000300a00 */
[----:B------:R-:W2:Y:S04]  /*73250*/  LDL.LU.64 R8, [R1+0x4260] ;  /* 0x0042600001087983 */ /* 0x000ea80000300a00 */
[----:B------:R-:W2:Y:S04]  /*73260*/  LDL.LU.64 R54, [R1+0x4258] ;  /* 0x0042580001367983 */ /* 0x000ea80000300a00 */
[----:B------:R-:W2:Y:S04]  /*73270*/  LDL.LU.64 R52, [R1+0x4250] ;  /* 0x0042500001347983 */ /* 0x000ea80000300a00 */
        /* <DEDUP_REMOVED lines=8> */
[C---:B---3--:R-:W-:Y:S03]  /*73300*/  HMMA.16816.F32 R36, R28.reuse, R38, R16 ;  /* 0x000000261c24723c */ /* 0x048fe60000001810 */
[----:B------:R-:W3:Y:S04]  /*73310*/  LDL.LU.64 R18, [R1+0x4228] ;  /* 0x0042280001127983 */ /* 0x000ee80000300a00 */
[----:B------:R-:W3:Y:S01]  /*73320*/  LDL.LU.64 R16, [R1+0x4220] ;  /* 0x0042200001107983 */ /* 0x000ee20000300a00 */
[----:B----4-:R-:W-:-:S15]  /*73330*/  HMMA.16816.F32 R56, R28, R60, R56 ;  /* 0x0000003c1c38723c */ /* 0x010fde0000001838 */
[----:B------:R-:W-:Y:S04]  /*73340*/  STL.64 [R1+0x1e50], R36 ;  /* 0x001e502401007387 */ /* 0x000fe80000100a00 */
[----:B------:R0:W-:Y:S04]  /*73350*/  STL.64 [R1+0x1e58], R38 ;  /* 0x001e582601007387 */ /* 0x0001e80000100a00 */
[----:B0-----:R-:W4:Y:S04]  /*73360*/  LDL.LU.64 R38, [R1+0x4218] ;  /* 0x0042180001267983 */ /* 0x001f280000300a00 */
[----:B------:R-:W3:Y:S04]  /*73370*/  LDL.LU.64 R36, [R1+0x4210] ;  /* 0x0042100001247983 */ /* 0x000ee80000300a00 */
[----:B------:R-:W-:Y:S04]  /*73380*/  STL.64 [R1+0x1e40], R56 ;  /* 0x001e403801007387 */ /* 0x000fe80000100a00 */
[----:B------:R0:W-:Y:S04]  /*73390*/  STL.64 [R1+0x1e48], R58 ;  /* 0x001e483a01007387 */ /* 0x0001e80000100a00 */
[----:B0-----:R-:W2:Y:S04]  /*733a0*/  LDL.LU.64 R58, [R1+0x4208] ;  /* 0x00420800013a7983 */ /* 0x001ea80000300a00 */
[----:B------:R-:W4:Y:S01]  /*733b0*/  LDL.LU.64 R56, [R1+0x4200] ;  /* 0x0042000001387983 */ /* 0x000f220000300a00 */
        /* <DEDUP_REMOVED lines=52> */
[C---:B------:R-:W-:Y:S06]  /*73700*/  HMMA.16816.F32 R20, R28.reuse, R2, R20 ;  /* 0x000000021c14723c */ /* 0x040fec0000001814 */
[C---:B---3--:R-:W-:Y:S06]  /*73710*/  HMMA.16816.F32 R16, R28.reuse, R4, R16 ;  /* 0x000000041c10723c */ /* 0x048fec0000001810 */
[C---:B------:R-:W-:Y:S06]  /*73720*/  HMMA.16816.F32 R12, R28.reuse, R6, R12 ;  /* 0x000000061c0c723c */ /* 0x040fec000000180c */
        /* <DEDUP_REMOVED lines=21> */
[----:B------:R-:W-:Y:S04]  /*73880*/  STL.64 [R1+0x1d88], R22 ;  /* 0x001d881601007387 */ /* 0x000fe80000100a00 */
[----:B0-----:R-:W2:Y:S04]  /*73890*/  LDL.LU R40, [R1+0xe50] ;  /* 0x000e500001287983 */ /* 0x001ea80000300800 */
        /* <DEDUP_REMOVED lines=95> */
[C---:B0-----:R-:W-:Y:S06]  /*73e90*/  HMMA.16816.F32 R4, R28.reuse, R22, R40 ;  /* 0x000000161c04723c */ /* 0x041fec0000001828 */
[----:B------:R-:W-:Y:S01]  /*73ea0*/  HMMA.16816.F32 R8, R28, R24, R48 ;  /* 0x000000181c08723c */ /* 0x000fe20000001830 */
[----:B------:R-:W-:Y:S04]  /*73eb0*/  STL [R1+0x4074], R22 ;  /* 0x0040741601007387 */ /* 0x000fe80000100800 */
[----:B------:R-:W-:-:S12]  /*73ec0*/  STL [R1+0x4070], R23 ;  /* 0x0040701701007387 */ /* 0x000fd80000100800 */
[----:B------:R-:W-:Y:S04]  /*73ed0*/  STL.64 [R1+0x1ce0], R4 ;  /* 0x001ce00401007387 */ /* 0x000fe80000100a00 */
[----:B------:R0:W-:Y:S04]  /*73ee0*/  STL.64 [R1+0x1ce8], R6 ;  /* 0x001ce80601007387 */ /* 0x0001e80000100a00 */
[----:B------:R-:W-:Y:S04]  /*73ef0*/  STL.64 [R1+0x4158], R20 ;  /* 0x0041581401007387 */ /* 0x000fe80000100a00 */
[----:B------:R-:W-:Y:S04]  /*73f00*/  STL.64 [R1+0x1f70], R8 ;  /* 0x001f700801007387 */ /* 0x000fe80000100a00 */
[----:B------:R1:W-:Y:S01]  /*73f10*/  STL.64 [R1+0x1f78], R10 ;  /* 0x001f780a01007387 */ /* 0x0003e20000100a00 */
[C---:B0-----:R-:W-:Y:S06]  /*73f20*/  HMMA.16816.F32 R4, R28.reuse, R26, R52 ;  /* 0x0000001a1c04723c */ /* 0x041fec0000001834 */
[----:B-1----:R-:W-:Y:S01]  /*73f30*/  HMMA.16816.F32 R8, R28, R36, R56 ;  /* 0x000000241c08723c */ /* 0x002fe20000001838 */
[----:B------:R-:W-:Y:S04]  /*73f40*/  STL.64 [R1+0x4068], R26 ;  /* 0x0040681a01007387 */ /* 0x000fe80000100a00 */
[----:B------:R-:W-:-:S12]  /*73f50*/  STL.64 [R1+0x4060], R24 ;  /* 0x0040601801007387 */ /* 0x000fd80000100a00 */
[----:B------:R0:W-:Y:S04]  /*73f60*/  STL.64 [R1+0x1f60], R4 ;  /* 0x001f600401007387 */ /* 0x0001e80000100a00 */
[----:B------:R1:W-:Y:S04]  /*73f70*/  STL.64 [R1+0x1f68], R6 ;  /* 0x001f680601007387 */ /* 0x0003e80000100a00 */
[----:B0-----:R-:W2:Y:S04]  /*73f80*/  LDL.LU R4, [R1+0xd90] ;  /* 0x000d900001047983 */ /* 0x001ea80000300800 */
[----:B------:R-:W-:Y:S04]  /*73f90*/  STL.64 [R1+0x1cd0], R8 ;  /* 0x001cd00801007387 */ /* 0x000fe80000100a00 */
[----:B------:R-:W-:Y:S04]  /*73fa0*/  STL.64 [R1+0x1cd8], R10 ;  /* 0x001cd80a01007387 */ /* 0x000fe80000100a00 */
[----:B------:R-:W2:Y:S04]  /*73fb0*/  LDL.LU R5, [R1+0xd94] ;  /* 0x000d940001057983 */ /* 0x000ea80000300800 */
[----:B-1----:R-:W3:Y:S04]  /*73fc0*/  LDL.LU R6, [R1+0xd98] ;  /* 0x000d980001067983 */ /* 0x002ee80000300800 */
[----:B------:R-:W3:Y:S01]  /*73fd0*/  LDL.LU R7, [R1+0xd9c] ;  /* 0x000d9c0001077983 */ /* 0x000ee20000300800 */
[----:B------:R-:W-:-:S02]  /*73fe0*/  IMAD R32, R32, 0x100, R44 ;  /* 0x0000010020207824 */ /* 0x000fc400078e022c */
[----:B------:R-:W-:Y:S01]  /*73ff0*/  IMAD R33, R33, 0x100, R45 ;  /* 0x0000010021217824 */ /* 0x000fe200078e022d */
        /* <DEDUP_REMOVED lines=18> */
[----:B------:R-:W2:Y:S01]  /*74120*/  LDL.64 R44, [R1+0x28] ;  /* 0x00002800012c7983 */ /* 0x000ea20000100a00 */
[----:B------:R-:W-:-:S02]  /*74130*/  IMAD R34, R34, 0x100, R46 ;  /* 0x0000010022227824 */ /* 0x000fc400078e022e */
[----:B------:R-:W-:Y:S01]  /*74140*/  IMAD R35, R35, 0x100, R47 ;  /* 0x0000010023237824 */ /* 0x000fe200078e022f */
[----:B------:R-:W-:Y:S02]  /*74150*/  F2FP.F16.E5M2.UNPACK_B R32, R32 ;  /* 0x00000020ff20723e */ /* 0x000fe400020004ff */
[----:B------:R-:W-:Y:S01]  /*74160*/  F2FP.F16.E5M2.UNPACK_B R33, R33 ;  /* 0x00000021ff21723e */ /* 0x000fe200020004ff */
[----:B------:R-:W3:Y:S01]  /*74170*/  LDL R46, [R1+0x20] ;  /* 0x00002000012e7983 */ /* 0x000ee20000100800 */
[----:B------:R-:W-:Y:S02]  /*74180*/  F2FP.F16.E5M2.UNPACK_B R34, R34 ;  /* 0x00000022ff22723e */ /* 0x000fe400020004ff */
[----:B------:R-:W-:Y:S01]  /*74190*/  F2FP.F16.E5M2.UNPACK_B R35, R35 ;  /* 0x00000023ff23723e */ /* 0x000fe200020004ff */
[----:B0-----:R-:W3:Y:S04]  /*741a0*/  LDL.LU R4, [R1+0xe20] ;  /* 0x000e200001047983 */ /* 0x001ee80000300800 */
[----:B------:R-:W3:Y:S04]  /*741b0*/  LDL.LU R5, [R1+0xe24] ;  /* 0x000e240001057983 */ /* 0x000ee80000300800 */
[----:B------:R-:W3:Y:S04]  /*741c0*/  LDL.LU R6, [R1+0xe28] ;  /* 0x000e280001067983 */ /* 0x000ee80000300800 */
[----:B------:R-:W3:Y:S04]  /*741d0*/  LDL.LU R7, [R1+0xe2c] ;  /* 0x000e2c0001077983 */ /* 0x000ee80000300800 */
[----:B------:R-:W4:Y:S04]  /*741e0*/  LDL.64 R26, [R1+0x18] ;  /* 0x00001800011a7983 */ /* 0x000f280000100a00 */
        /* <DEDUP_REMOVED lines=23> */
[----:B--2---:R-:W-:-:S15]  /*74360*/  HMMA.16816.F32 R20, R32, R44, R20 ;  /* 0x0000002c2014723c */ /* 0x004fde0000001814 */
[----:B------:R-:W-:-:S08]  /*74370*/  NOP ;  /* 0x0000000000007918 */ /* 0x000fd00000000000 */
[----:B------:R0:W-:Y:S04]  /*74380*/  STL.64 [R1+0x1cc0], R20 ;  /* 0x001cc01401007387 */ /* 0x0001e80000100a00 */
[----:B------:R1:W-:Y:S04]  /*74390*/  STL.64 [R1+0x1cc8], R22 ;  /* 0x001cc81601007387 */ /* 0x0003e80000100a00 */
[----:B0-----:R-:W2:Y:S01]  /*743a0*/  LDL.LU.64 R20, [R1+0x4158] ;  /* 0x0041580001147983 */ /* 0x001ea20000300a00 */
[----:B-1----:R-:W-:Y:S02]  /*743b0*/  IMAD.MOV.U32 R22, RZ, RZ, R44 ;  /* 0x000000ffff167224 */ /* 0x002fe400078e002c */
[----:B------:R-:W-:-:S05]  /*743c0*/  IMAD.MOV.U32 R23, RZ, RZ, R45 ;  /* 0x000000ffff177224 */ /* 0x000fca00078e002d */
[----:B------:R0:W-:Y:S04]  /*743d0*/  STL.64 [R1+0x40c0], R22 ;  /* 0x0040c01601007387 */ /* 0x0001e80000100a00 */
[----:B0-----:R-:W4:Y:S01]  /*743e0*/  LDL.64 R22, [R1] ;  /* 0x0000000001167983 */ /* 0x001f220000100a00 */
[----:B------:R-:W-:-:S03]  /*743f0*/  IMAD.MOV.U32 R47, RZ, RZ, R0 ;  /* 0x000000ffff2f7224 */ /* 0x000fc600078e0000 */
[----:B--2---:R0:W-:Y:S04]  /*74400*/  STL.64 [R1+0x40b8], R20 ;  /* 0x0040b81401007387 */ /* 0x0041e80000100a00 */
[----:B0-----:R-:W2:Y:S01]  /*74410*/  LDL.64 R20, [R1+0x8] ;  /* 0x0000080001147983 */ /* 0x001ea20000100a00 */
[C---:B---3--:R-:W-:Y:S06]  /*74420*/  HMMA.16816.F32 R44, R32.reuse, R46, R4 ;  /* 0x0000002e202c723c */ /* 0x048fec0000001804 */
[C---:B----4-:R-:W-:Y:S06]  /*74430*/  HMMA.16816.F32 R48, R32.reuse, R26, R48 ;  /* 0x0000001a2030723c */ /* 0x050fec0000001830 */
[----:B------:R-:W-:Y:S01]  /*74440*/  HMMA.16816.F32 R52, R32, R36, R52 ;  /* 0x000000242034723c */ /* 0x000fe20000001834 */
[----:B------:R-:W3:Y:S04]  /*74450*/  LDL.LU.64 R6, [R1+0x4150] ;  /* 0x0041500001067983 */ /* 0x000ee80000300a00 */
[----:B------:R-:W3:Y:S01]  /*74460*/  LDL.LU.64 R4, [R1+0x4148] ;  /* 0x0041480001047983 */ /* 0x000ee20000300a00 */
[----:B------:R-:W-:-:S02]  /*74470*/  IMAD.MOV.U32 R25, RZ, RZ, R26 ;  /* 0x000000ffff197224 */ /* 0x000fc400078e001a */
[----:B------:R-:W-:Y:S02]  /*74480*/  IMAD.MOV.U32 R24, RZ, RZ, R27 ;  /* 0x000000ffff187224 */ /* 0x000fe400078e001b */
[----:B------:R-:W-:Y:S02]  /*74490*/  IMAD.MOV.U32 R27, RZ, RZ, R36 ;  /* 0x000000ffff1b7224 */ /* 0x000fe400078e0024 */
[----:B------:R-:W-:Y:S01]  /*744a0*/  IMAD.MOV.U32 R26, RZ, RZ, R37 ;  /* 0x000000ffff1a7224 */ /* 0x000fe200078e0025 */
        /* <DEDUP_REMOVED lines=10> */
[----:B0-----:R-:W3:Y:S04]  /*74550*/  LDL.LU.64 R54, [R1+0x4120] ;  /* 0x0041200001367983 */ /* 0x001ee80000300a00 */
[----:B------:R-:W4:Y:S04]  /*74560*/  LDL.LU.64 R52, [R1+0x4118] ;  /* 0x0041180001347983 */ /* 0x000f280000300a00 */
        /* <DEDUP_REMOVED lines=14> */
[----:B------:R-:W-:Y:S01]  /*74650*/  IMAD.MOV.U32 R36, RZ, RZ, R23 ;  /* 0x000000ffff247224 */ /* 0x000fe200078e0017 */
[----:B------:R-:W-:Y:S01]  /*74660*/  STL.64 [R1+0x40e0], R38 ;  /* 0x0040e02601007387 */ /* 0x000fe20000100a00 */
[C---:B---3--:R-:W-:Y:S06]  /*74670*/  HMMA.16816.F32 R8, R32.reuse, R54, R8 ;  /* 0x000000362008723c */ /* 0x048fec0000001808 */
[C---:B----4-:R-:W-:Y:S06]  /*74680*/  HMMA.16816.F32 R4, R32.reuse, R52, R4 ;  /* 0x000000342004723c */ /* 0x050fec0000001804 */
[C---:B------:R-:W-:Y:S06]  /*74690*/  HMMA.16816.F32 R24, R32.reuse, R22, R24 ;  /* 0x000000162018723c */ /* 0x040fec0000001818 */
[----:B------:R-:W-:-:S15]  /*746a0*/  HMMA.16816.F32 R20, R32, R60, R28 ;  /* 0x0000003c2014723c */ /* 0x000fde000000181c */
[----:B------:R-:W-:-:S02]  /*746b0*/  NOP ;  /* 0x0000000000007918 */ /* 0x000fc40000000000 */
[----:B------:R-:W-:Y:S04]  /*746c0*/  STL.64 [R1+0x1c70], R24 ;  /* 0x001c701801007387 */ /* 0x000fe80000100a00 */
[----:B------:R-:W-:Y:S04]  /*746d0*/  STL.64 [R1+0x1c78], R26 ;  /* 0x001c781a01007387 */ /* 0x000fe80000100a00 */
[----:B------:R-:W-:Y:S04]  /*746e0*/  STL.64 [R1+0x40d8], R36 ;  /* 0x0040d82401007387 */ /* 0x000fe80000100a00 */
[----:B------:R-:W-:Y:S04]  /*746f0*/  STL.64 [R1+0x1c60], R20 ;  /* 0x001c601401007387 */ /* 0x000fe80000100a00 */
[----:B------:R-:W-:Y:S01]  /*74700*/  STL.64 [R1+0x1c68], R22 ;  /* 0x001c681601007387 */ /* 0x000fe20000100a00 */
        /* <DEDUP_REMOVED lines=100> */
[----:B0-----:R-:W2:Y:S01]  /*74d50*/  LDL.LU.64 R38, [R1+0x40e0] ;  /* 0x0040e00001267983 */ /* 0x001ea20000300a00 */
[C---:B---3--:R-:W-:Y:S06]  /*74d60*/  HMMA.16816.F32 R24, R32.reuse, R40, R24 ;  /* 0x000000282018723c */ /* 0x048fec0000001818 */
[----:B------:R-:W-:Y:S01]  /*74d70*/  HMMA.16816.F32 R4, R32, R2, R4 ;  /* 0x000000022004723c */ /* 0x000fe20000001804 */
[----:B------:R-:W3:-:S15]  /*74d80*/  LDL.LU.64 R36, [R1+0x40d8] ;  /* 0x0040d80001247983 */ /* 0x000ede0000300a00 */
[----:B------:R-:W-:-:S01]  /*74d90*/  NOP ;  /* 0x0000000000007918 */ /* 0x000fc20000000000 */
        /* <DEDUP_REMOVED lines=33> */
[----:B0-----:R-:W3:Y:S04]  /*74fb0*/  LDL.LU R4, [R1+0xcd0] ;  /* 0x000cd00001047983 */ /* 0x001ee80000300800 */
        /* <DEDUP_REMOVED lines=8> */
[----:B------:R-:W4:Y:S01]  /*75040*/  LDL.LU.64 R12, [R1+0x4078] ;  /* 0x00407800010c7983 */ /* 0x000f220000300a00 */
[----:B---3--:R-:W-:Y:S06]  /*75050*/  HMMA.16816.F32 R4, R32, R10, R4 ;  /* 0x0000000a2004723c */ /* 0x008fec0000001804 */
[----:B------:R-:W-:Y:S04]  /*75060*/  STL.64 [R1+0x3ff0], R10 ;  /* 0x003ff00a01007387 */ /* 0x000fe80000100a00 */
[----:B------:R4:W-:-:S13]  /*75070*/  STL.64 [R1+0x3fe8], R8 ;  /* 0x003fe80801007387 */ /* 0x0009da0000100a00 */
        /* <DEDUP_REMOVED lines=19> */
[----:B0-----:R-:W-:Y:S07]  /*751b0*/  HMMA.16816.F32 R4, R32, R20, R56 ;  /* 0x000000142004723c */ /* 0x001fee0000001838 */
[----:B------:R-:W-:-:S02]  /*751c0*/  IMAD.MOV.U32 R57, RZ, RZ, R24 ;  /* 0x000000ffff397224 */ /* 0x000fc400078e0018 */
[----:B------:R-:W-:Y:S02]  /*751d0*/  IMAD.MOV.U32 R56, RZ, RZ, R25 ;  /* 0x000000ffff387224 */ /* 0x000fe400078e0019 */
[----:B------:R-:W-:Y:S02]  /*751e0*/  IMAD.MOV.U32 R59, RZ, RZ, R26 ;  /* 0x000000ffff3b7224 */ /* 0x000fe400078e001a */
[----:B------:R-:W-:-:S10]  /*751f0*/  IMAD.MOV.U32 R58, RZ, RZ, R27 ;  /* 0x000000ffff3a7224 */ /* 0x000fd400078e001b */
        /* <DEDUP_REMOVED lines=29> */
[----:B------:R-:W4:Y:S01]  /*753d0*/  LDL.LU R15, [R1+0xc4c] ;  /* 0x000c4c00010f7983 */ /* 0x000f220000300800 */
[----:B------:R-:W-:-:S03]  /*753e0*/  IMAD.MOV.U32 R8, RZ, RZ, R22 ;  /* 0x000000ffff087224 */ /* 0x000fc600078e0016 */
[----:B------:R-:W2:Y:S01]  /*753f0*/  LDL.LU R22, [R1+0x4074] ;  /* 0x0040740001167983 */ /* 0x000ea20000300800 */
[----:B------:R-:W-:-:S03]  /*75400*/  IMAD.MOV.U32 R9, RZ, RZ, R23 ;  /* 0x000000ffff097224 */ /* 0x000fc600078e0017 */
        /* <DEDUP_REMOVED lines=15> */
[----:B---3--:R-:W-:-:S02]  /*75500*/  IMAD R29, R29, 0x100, R41 ;  /* 0x000001001d1d7824 */ /* 0x008fc400078e0229 */
[----:B----4-:R-:W-:Y:S02]  /*75510*/  IMAD R30, R30, 0x100, R42 ;  /* 0x000001001e1e7824 */ /* 0x010fe400078e022a */
[----:B------:R-:W-:Y:S01]  /*75520*/  IMAD R31, R31, 0x100, R43 ;  /* 0x000001001f1f7824 */ /* 0x000fe200078e022b */
[----:B------:R-:W-:Y:S04]  /*75530*/  STL.64 [R1+0x3fc0], R22 ;  /* 0x003fc01601007387 */ /* 0x000fe80000100a00 */
[----:B------:R0:W-:Y:S04]  /*75540*/  STL.64 [R1+0x3fb8], R20 ;  /* 0x003fb81401007387 */ /* 0x0001e80000100a00 */
[----:B0-----:R-:W3:Y:S04]  /*75550*/  LDL.LU R20, [R1+0xc60] ;  /* 0x000c600001147983 */ /* 0x001ee80000300800 */
[----:B------:R-:W3:Y:S04]  /*75560*/  LDL.LU R21, [R1+0xc64] ;  /* 0x000c640001157983 */ /* 0x000ee80000300800 */
[----:B------:R-:W3:Y:S04]  /*75570*/  LDL.LU R22, [R1+0xc68] ;  /* 0x000c680001167983 */ /* 0x000ee80000300800 */
[----:B------:R-:W3:Y:S01]  /*75580*/  LDL.LU R23, [R1+0xc6c] ;  /* 0x000c6c0001177983 */ /* 0x000ee20000300800 */
[C---:B--2---:R-:W-:Y:S06]  /*75590*/  HMMA.16816.F32 R44, R32.reuse, R24, R44 ;  /* 0x00000018202c723c */ /* 0x044fec000000182c */
[----:B------:R-:W-:Y:S07]  /*755a0*/  HMMA.16816.F32 R40, R32, R26, R48 ;  /* 0x0000001a2028723c */ /* 0x000fee0000001830 */
[----:B------:R-:W-:-:S02]  /*755b0*/  IMAD.MOV.U32 R51, RZ, RZ, R36 ;  /* 0x000000ffff337224 */ /* 0x000fc400078e0024 */
[----:B------:R-:W-:-:S08]  /*755c0*/  IMAD.MOV.U32 R48, RZ, RZ, R37 ;  /* 0x000000ffff307224 */ /* 0x000fd000078e0025 */
[----:B------:R0:W-:Y:S04]  /*755d0*/  STL.64 [R1+0x1f50], R44 ;  /* 0x001f502c01007387 */ /* 0x0001e80000100a00 */
[----:B------:R1:W-:Y:S04]  /*755e0*/  STL.64 [R1+0x1f58], R46 ;  /* 0x001f582e01007387 */ /* 0x0003e80000100a00 */
[----:B------:R-:W2:Y:S04]  /*755f0*/  LDL R50, [R1] ;  /* 0x0000000001327983 */ /* 0x000ea80000100800 */
[----:B------:R4:W-:Y:S04]  /*75600*/  STL.64 [R1+0x1f40], R40 ;  /* 0x001f402801007387 */ /* 0x0009e80000100a00 */
[----:B------:R3:W-:Y:S04]  /*75610*/  STL.64 [R1+0x1f48], R42 ;  /* 0x001f482a01007387 */ /* 0x0007e80000100a00 */
[----:B------:R-:W2:Y:S04]  /*75620*/  LDL.LU R36, [R1+0x405c] ;  /* 0x00405c0001247983 */ /* 0x000ea80000300800 */
[----:B0-----:R-:W2:Y:S04]  /*75630*/  LDL.LU R44, [R1+0xc00] ;  /* 0x000c0000012c7983 */ /* 0x001ea80000300800 */
[----:B------:R-:W2:Y:S04]  /*75640*/  LDL.LU R45, [R1+0xc04] ;  /* 0x000c0400012d7983 */ /* 0x000ea80000300800 */
[----:B-1----:R-:W2:Y:S04]  /*75650*/  LDL.LU R46, [R1+0xc08] ;  /* 0x000c0800012e7983 */ /* 0x002ea80000300800 */
[----:B------:R-:W2:Y:S04]  /*75660*/  LDL.LU R47, [R1+0xc0c] ;  /* 0x000c0c00012f7983 */ /* 0x000ea80000300800 */
[----:B------:R-:W2:Y:S01]  /*75670*/  LDL.LU R37, [R1+0x4058] ;  /* 0x0040580001257983 */ /* 0x000ea20000300800 */
[----:B------:R-:W-:-:S02]  /*75680*/  F2FP.F16.E5M2.UNPACK_B R28, R28 ;  /* 0x0000001cff1c723e */ /* 0x000fc400020004ff */
[----:B------:R-:W-:Y:S02]  /*75690*/  F2FP.F16.E5M2.UNPACK_B R29, R29 ;  /* 0x0000001dff1d723e */ /* 0x000fe400020004ff */
[----:B------:R-:W-:Y:S02]  /*756a0*/  F2FP.F16.E5M2.UNPACK_B R30, R30 ;  /* 0x0000001eff1e723e */ /* 0x000fe400020004ff */
[----:B------:R-:W-:Y:S01]  /*756b0*/  F2FP.F16.E5M2.UNPACK_B R31, R31 ;  /* 0x0000001fff1f723e */ /* 0x000fe200020004ff */
[----:B----4-:R-:W4:Y:S04]  /*756c0*/  LDL.LU R40, [R1+0xc10] ;  /* 0x000c100001287983 */ /* 0x010f280000300800 */
[----:B------:R-:W4:Y:S04]  /*756d0*/  LDL.LU R41, [R1+0xc14] ;  /* 0x000c140001297983 */ /* 0x000f280000300800 */
[----:B---3--:R-:W4:Y:S04]  /*756e0*/  LDL.LU R42, [R1+0xc18] ;  /* 0x000c1800012a7983 */ /* 0x008f280000300800 */
[----:B------:R-:W4:Y:S01]  /*756f0*/  LDL.LU R43, [R1+0xc1c] ;  /* 0x000c1c00012b7983 */ /* 0x000f220000300800 */
[C---:B------:R-:W-:Y:S06]  /*75700*/  HMMA.16816.F32 R16, R28.reuse, R8, R16 ;  /* 0x000000081c10723c */ /* 0x040fec0000001810 */
[C---:B------:R-:W-:Y:S06]  /*75710*/  HMMA.16816.F32 R12, R28.reuse, R10, R12 ;  /* 0x0000000a1c0c723c */ /* 0x040fec000000180c */
[C---:B------:R-:W-:Y:S06]  /*75720*/  HMMA.16816.F32 R8, R28.reuse, R56, R4 ;  /* 0x000000381c08723c */ /* 0x040fec0000001804 */
[----:B------:R-:W-:Y:S01]  /*75730*/  HMMA.16816.F32 R4, R28, R58, R52 ;  /* 0x0000003a1c04723c */ /* 0x000fe20000001834 */
[----:B------:R-:W-:Y:S04]  /*75740*/  STL.64 [R1+0x4030], R26 ;  /* 0x0040301a01007387 */ /* 0x000fe80000100a00 */
[----:B------:R-:W-:Y:S01]  /*75750*/  STL.64 [R1+0x4028], R24 ;  /* 0x0040281801007387 */ /* 0x000fe20000100a00 */
[----:B--2---:R-:W-:-:S15]  /*75760*/  HMMA.16816.F32 R20, R32, R36, R20 ;  /* 0x000000242014723c */ /* 0x004fde0000001814 */
[----:B------:R-:W-:-:S08]  /*75770*/  NOP ;  /* 0x0000000000007918 */ /* 0x000fd00000000000 */
[----:B------:R0:W-:Y:S04]  /*75780*/  STL.64 [R1+0x1af0], R20 ;  /* 0x001af01401007387 */ /* 0x0001e80000100a00 */
[----:B------:R1:W-:Y:S04]  /*75790*/  STL.64 [R1+0x1af8], R22 ;  /* 0x001af81601007387 */ /* 0x0003e80000100a00 */
[----:B------:R-:W-:Y:S04]  /*757a0*/  STL.64 [R1+0x1ae0], R16 ;  /* 0x001ae01001007387 */ /* 0x000fe80000100a00 */
[----:B------:R-:W-:Y:S04]  /*757b0*/  STL.64 [R1+0x1ae8], R18 ;  /* 0x001ae81201007387 */ /* 0x000fe80000100a00 */
[----:B------:R-:W-:Y:S04]  /*757c0*/  STL.64 [R1+0x1ad0], R12 ;  /* 0x001ad00c01007387 */ /* 0x000fe80000100a00 */
[----:B------:R-:W-:Y:S04]  /*757d0*/  STL.64 [R1+0x1ad8], R14 ;  /* 0x001ad80e01007387 */ /* 0x000fe80000100a00 */
[----:B0-----:R-:W2:Y:S04]  /*757e0*/  LDL.LU R20, [R1+0xb00] ;  /* 0x000b000001147983 */ /* 0x001ea80000300800 */
[----:B------:R-:W-:Y:S04]  /*757f0*/  STL.64 [R1+0x1ac0], R8 ;  /* 0x001ac00801007387 */ /* 0x000fe80000100a00 */
[----:B------:R-:W-:Y:S04]  /*75800*/  STL.64 [R1+0x1ac8], R10 ;  /* 0x001ac80a01007387 */ /* 0x000fe80000100a00 */
[----:B------:R0:W-:Y:S04]  /*75810*/  STL.64 [R1+0x1ab0], R4 ;  /* 0x001ab00401007387 */ /* 0x0001e80000100a00 */
[----:B------:R3:W-:Y:S04]  /*75820*/  STL.64 [R1+0x1ab8], R6 ;  /* 0x001ab80601007387 */ /* 0x0007e80000100a00 */
[----:B------:R-:W2:Y:S04]  /*75830*/  LDL.LU R21, [R1+0xb04] ;  /* 0x000b040001157983 */ /* 0x000ea80000300800 */
[----:B-1----:R-:W2:Y:S04]  /*75840*/  LDL.LU R22, [R1+0xb08] ;  /* 0x000b080001167983 */ /* 0x002ea80000300800 */
[----:B------:R-:W2:Y:S04]  /*75850*/  LDL.LU R23, [R1+0xb0c] ;  /* 0x000b0c0001177983 */ /* 0x000ea80000300800 */
[----:B------:R-:W2:Y:S04]  /*75860*/  LDL.LU R32, [R1+0xb10] ;  /* 0x000b100001207983 */ /* 0x000ea80000300800 */
[----:B------:R-:W2:Y:S04]  /*75870*/  LDL.LU R33, [R1+0xb14] ;  /* 0x000b140001217983 */ /* 0x000ea80000300800 */
[----:B------:R-:W2:Y:S04]  /*75880*/  LDL.LU R34, [R1+0xb18] ;  /* 0x000b180001227983 */ /* 0x000ea80000300800 */
[----:B------:R-:W2:Y:S04]  /*75890*/  LDL.LU R35, [R1+0xb1c] ;  /* 0x000b1c0001237983 */ /* 0x000ea80000300800 */
        /* <DEDUP_REMOVED lines=8> */
[----:B------:R-:W2:Y:S04]  /*75920*/  LDL.LU R56, [R1+0xbf0] ;  /* 0x000bf00001387983 */ /* 0x000ea80000300800 */
[----:B------:R-:W2:Y:S04]  /*75930*/  LDL.LU R57, [R1+0xbf4] ;  /* 0x000bf40001397983 */ /* 0x000ea80000300800 */
[----:B------:R-:W2:Y:S04]  /*75940*/  LDL.LU R58, [R1+0xbf8] ;  /* 0x000bf800013a7983 */ /* 0x000ea80000300800 */
[----:B------:R-:W2:Y:S01]  /*75950*/  LDL.LU R59, [R1+0xbfc] ;  /* 0x000bfc00013b7983 */ /* 0x000ea20000300800 */
[----:B------:R-:W-:Y:S01]  /*75960*/  IMAD.MOV.U32 R49, RZ, RZ, R0 ;  /* 0x000000ffff317224 */ /* 0x000fe200078e0000 */
[C---:B------:R-:W-:Y:S02]  /*75970*/  HMMA.16816.F32 R8, R28.reuse, R50, R44 ;  /* 0x000000321c08723c */ /* 0x040fe4000000182c */
[----:B------:R-:W3:Y:S04]  /*75980*/  LDL.LU R16, [R1+0xaf0] ;  /* 0x000af00001107983 */ /* 0x000ee80000300800 */
[----:B------:R-:W3:Y:S04]  /*75990*/  LDL.LU R17, [R1+0xaf4] ;  /* 0x000af40001117983 */ /* 0x000ee80000300800 */
[----:B------:R-:W3:Y:S04]  /*759a0*/  LDL.LU R18, [R1+0xaf8] ;  /* 0x000af80001127983 */ /* 0x000ee80000300800 */
[----:B------:R-:W3:Y:S04]  /*759b0*/  LDL.LU R19, [R1+0xafc] ;  /* 0x000afc0001137983 */ /* 0x000ee80000300800 */
[----:B------:R-:W3:Y:S01]  /*759c0*/  LDL.LU R24, [R1+0xbc0] ;  /* 0x000bc00001187983 */ /* 0x000ee20000300800 */
[----:B----4-:R-:W-:-:S15]  /*759d0*/  HMMA.16816.F32 R12, R28, R48, R40 ;  /* 0x000000301c0c723c */ /* 0x010fde0000001828 */
[----:B------:R-:W-:-:S08]  /*759e0*/  NOP ;  /* 0x0000000000007918 */ /* 0x000fd00000000000 */
[----:B------:R0:W-:Y:S04]  /*759f0*/  STL.64 [R1+0x1aa0], R12 ;  /* 0x001aa00c01007387 */ /* 0x0001e80000100a00 */
[----:B------:R1:W-:Y:S04]  /*75a00*/  STL.64 [R1+0x1aa8], R14 ;  /* 0x001aa80e01007387 */ /* 0x0003e80000100a00 */
[----:B------:R4:W-:Y:S04]  /*75a10*/  STL.64 [R1+0x1a90], R8 ;  /* 0x001a900801007387 */ /* 0x0009e80000100a00 */
[----:B------:R4:W-:Y:S04]  /*75a20*/  STL.64 [R1+0x1a98], R10 ;  /* 0x001a980a01007387 */ /* 0x0009e80000100a00 */
        /* <DEDUP_REMOVED lines=109> */
[----:B------:R-:W-:-:S15]  /*76100*/  HMMA.16816.F32 R48, R28, R38, R48 ;  /* 0x000000261c30723c */ /* 0x000fde0000001830 */
[----:B------:R-:W-:Y:S04]  /*76110*/  STL.64 [R1+0x19e0], R44 ;  /* 0x0019e02c01007387 */ /* 0x000fe80000100a00 */
[----:B------:R0:W-:Y:S02]  /*76120*/  STL.64 [R1+0x19e8], R46 ;  /* 0x0019e82e01007387 */ /* 0x0001e40000100a00 */
[C---:B0-----:R-:W-:Y:S02]  /*76130*/  HMMA.16816.F32 R44, R28.reuse, R2, R52 ;  /* 0x000000021c2c723c */ /* 0x041fe40000001834 */
[----:B------:R-:W-:Y:S04]  /*76140*/  STL.64 [R1+0x19d0], R48 ;  /* 0x0019d03001007387 */ /* 0x000fe80000100a00 */
[----:B------:R-:W-:Y:S01]  /*76150*/  STL.64 [R1+0x19d8], R50 ;  /* 0x0019d83201007387 */ /* 0x000fe20000100a00 */
[----:B----4-:R-:W-:-:S15]  /*76160*/  HMMA.16816.F32 R20, R28, R8, R20 ;  /* 0x000000081c14723c */ /* 0x010fde0000001814 */
[----:B------:R-:W-:-:S01]  /*76170*/  NOP ;  /* 0x0000000000007918 */ /* 0x000fc20000000000 */
[----:B------:R-:W-:Y:S04]  /*76180*/  STL.64 [R1+0x19c0], R44 ;  /* 0x0019c02c01007387 */ /* 0x000fe80000100a00 */
[----:B------:R-:W-:Y:S01]  /*76190*/  STL.64 [R1+0x19c8], R46 ;  /* 0x0019c82e01007387 */ /* 0x000fe20000100a00 */
[C---:B---3--:R-:W-:Y:S06]  /*761a0*/  HMMA.16816.F32 R40, R28.reuse, R4, R56 ;  /* 0x000000041c28723c */ /* 0x048fec0000001838 */
[C---:B------:R-:W-:Y:S06]  /*761b0*/  HMMA.16816.F32 R32, R28.reuse, R6, R32 ;  /* 0x000000061c20723c */ /* 0x040fec0000001820 */
[----:B------:R-:W-:Y:S11]  /*761c0*/  STL.64 [R1+0x3ef8], R6 ;  /* 0x003ef80601007387 */ /* 0x000ff60000100a00 */
[----:B------:R-:W-:Y:S04]  /*761d0*/  STL.64 [R1+0x19b0], R40 ;  /* 0x0019b02801007387 */ /* 0x000fe80000100a00 */
        /* <DEDUP_REMOVED lines=68> */
[----:B----4-:R-:W-:-:S02]  /*76620*/  IMAD R32, R32, 0x100, R45 ;  /* 0x0000010020207824 */ /* 0x010fc400078e022d */
[----:B---3--:R-:W-:Y:S02]  /*76630*/  IMAD R33, R33, 0x100, R46 ;  /* 0x0000010021217824 */ /* 0x008fe400078e022e */
[----:B------:R-:W-:Y:S01]  /*76640*/  IMAD R34, R34, 0x100, R47 ;  /* 0x0000010022227824 */ /* 0x000fe200078e022f */
[C---:B--2---:R-:W-:Y:S06]  /*76650*/  HMMA.16816.F32 R4, R28.reuse, R20, R4 ;  /* 0x000000141c04723c */ /* 0x044fec0000001804 */
[C---:B------:R-:W-:Y:S06]  /*76660*/  HMMA.16816.F32 R8, R28.reuse, R18, R8 ;  /* 0x000000121c08723c */ /* 0x040fec0000001808 */
[----:B------:R-:W-:Y:S06]  /*76670*/  HMMA.16816.F32 R12, R28, R16, R12 ;  /* 0x000000101c0c723c */ /* 0x000fec000000180c */
[----:B------:R-:W-:Y:S04]  /*76680*/  STL [R1+0x3ee4], R16 ;  /* 0x003ee41001007387 */ /* 0x000fe80000100800 */
[----:B------:R-:W-:-:S13]  /*76690*/  STL [R1+0x3ee0], R17 ;  /* 0x003ee01101007387 */ /* 0x000fda0000100800 */
[----:B------:R-:W-:Y:S04]  /*766a0*/  STL.64 [R1+0x1950], R12 ;  /* 0x0019500c01007387 */ /* 0x000fe80000100a00 */
[----:B------:R-:W-:Y:S04]  /*766b0*/  STL.64 [R1+0x1958], R14 ;  /* 0x0019580e01007387 */ /* 0x000fe80000100a00 */
[----:B------:R-:W-:Y:S04]  /*766c0*/  STL [R1+0x3eec], R18 ;  /* 0x003eec1201007387 */ /* 0x000fe80000100800 */
[----:B------:R-:W-:Y:S04]  /*766d0*/  STL [R1+0x3ee8], R19 ;  /* 0x003ee81301007387 */ /* 0x000fe80000100800 */
        /* <DEDUP_REMOVED lines=9> */
[C---:B0-----:R-:W-:Y:S02]  /*76770*/  HMMA.16816.F32 R4, R28.reuse, R24, R48 ;  /* 0x000000181c04723c */ /* 0x041fe40000001830 */
[----:B------:R-:W-:Y:S04]  /*76780*/  STL.64 [R1+0x3fa0], R20 ;  /* 0x003fa01401007387 */ /* 0x000fe80000100a00 */
[----:B------:R-:W-:Y:S01]  /*76790*/  STL [R1+0x3e90], R25 ;  /* 0x003e901901007387 */ /* 0x000fe20000100800 */
[----:B------:R-:W-:-:S15]  /*767a0*/  HMMA.16816.F32 R8, R28, R36, R56 ;  /* 0x000000241c08723c */ /* 0x000fde0000001838 */
[----:B------:R-:W-:-:S01]  /*767b0*/  NOP ;  /* 0x0000000000007918 */ /* 0x000fc20000000000 */
[----:B------:R-:W-:Y:S04]  /*767c0*/  STL.64 [R1+0x1f30], R4 ;  /* 0x001f300401007387 */ /* 0x000fe80000100a00 */
[----:B------:R0:W-:Y:S02]  /*767d0*/  STL.64 [R1+0x1f38], R6 ;  /* 0x001f380601007387 */ /* 0x0001e40000100a00 */
[----:B0-----:R-:W-:Y:S06]  /*767e0*/  HMMA.16816.F32 R4, R28, R26, R52 ;  /* 0x0000001a1c04723c */ /* 0x001fec0000001834 */
[----:B------:R-:W-:Y:S04]  /*767f0*/  STL.64 [R1+0x3f98], R26 ;  /* 0x003f981a01007387 */ /* 0x000fe80000100a00 */
[----:B------:R-:W-:-:S13]  /*76800*/  STL [R1+0x3f90], R24 ;  /* 0x003f901801007387 */ /* 0x000fda0000100800 */
[----:B------:R0:W-:Y:S04]  /*76810*/  STL.64 [R1+0x1f20], R4 ;  /* 0x001f200401007387 */ /* 0x0001e80000100a00 */
[----:B------:R1:W-:Y:S04]  /*76820*/  STL.64 [R1+0x1f28], R6 ;  /* 0x001f280601007387 */ /* 0x0003e80000100a00 */
[----:B0-----:R-:W2:Y:S04]  /*76830*/  LDL.LU R4, [R1+0x9f0] ;  /* 0x0009f00001047983 */ /* 0x001ea80000300800 */
[----:B------:R0:W-:Y:S04]  /*76840*/  STL.64 [R1+0x1910], R8 ;  /* 0x0019100801007387 */ /* 0x0001e80000100a00 */
[----:B------:R3:W-:Y:S04]  /*76850*/  STL.64 [R1+0x1918], R10 ;  /* 0x0019180a01007387 */ /* 0x0007e80000100a00 */
[----:B------:R-:W2:Y:S04]  /*76860*/  LDL.LU R5, [R1+0x9f4] ;  /* 0x0009f40001057983 */ /* 0x000ea80000300800 */
[----:B-1----:R-:W2:Y:S04]  /*76870*/  LDL.LU R6, [R1+0x9f8] ;  /* 0x0009f80001067983 */ /* 0x002ea80000300800 */
[----:B------:R-:W2:Y:S04]  /*76880*/  LDL.LU R7, [R1+0x9fc] ;  /* 0x0009fc0001077983 */ /* 0x000ea80000300800 */
[----:B0-----:R-:W4:Y:S04]  /*76890*/  LDL.LU R8, [R1+0xa00] ;  /* 0x000a000001087983 */ /* 0x001f280000300800 */
[----:B------:R-:W4:Y:S04]  /*768a0*/  LDL.LU R9, [R1+0xa04] ;  /* 0x000a040001097983 */ /* 0x000f280000300800 */
[----:B---3--:R-:W4:Y:S04]  /*768b0*/  LDL.LU R10, [R1+0xa08] ;  /* 0x000a0800010a7983 */ /* 0x008f280000300800 */
[----:B------:R-:W4:Y:S04]  /*768c0*/  LDL.LU R11, [R1+0xa0c] ;  /* 0x000a0c00010b7983 */ /* 0x000f280000300800 */
[----:B------:R-:W3:Y:S04]  /*768d0*/  LDL.LU R24, [R1+0xa60] ;  /* 0x000a600001187983 */ /* 0x000ee80000300800 */
[----:B------:R-:W3:Y:S04]  /*768e0*/  LDL.LU R25, [R1+0xa64] ;  /* 0x000a640001197983 */ /* 0x000ee80000300800 */
[----:B------:R-:W3:Y:S04]  /*768f0*/  LDL.LU R26, [R1+0xa68] ;  /* 0x000a6800011a7983 */ /* 0x000ee80000300800 */
[----:B------:R-:W3:Y:S04]  /*76900*/  LDL.LU R27, [R1+0xa6c] ;  /* 0x000a6c00011b7983 */ /* 0x000ee80000300800 */
[----:B------:R-:W2:Y:S04]  /*76910*/  LDL.LU R20, [R1+0xa70] ;  /* 0x000a700001147983 */ /* 0x000ea80000300800 */
[----:B------:R-:W2:Y:S04]  /*76920*/  LDL.LU R21, [R1+0xa74] ;  /* 0x000a740001157983 */ /* 0x000ea80000300800 */
[----:B------:R-:W2:Y:S04]  /*76930*/  LDL.LU R22, [R1+0xa78] ;  /* 0x000a780001167983 */ /* 0x000ea80000300800 */
[----:B------:R-:W2:Y:S04]  /*76940*/  LDL.LU R23, [R1+0xa7c] ;  /* 0x000a7c0001177983 */ /* 0x000ea80000300800 */
[----:B------:R-:W3:Y:S04]  /*76950*/  LDL.64 R28, [R1+0x20] ;  /* 0x00002000011c7983 */ /* 0x000ee80000100a00 */
        /* <DEDUP_REMOVED lines=9> */
[----:B------:R-:W4:Y:S04]  /*769f0*/  LDL.LU R52, [R1+0xa40] ;  /* 0x000a400001347983 */ /* 0x000f280000300800 */
[----:B------:R-:W4:Y:S04]  /*76a00*/  LDL.LU R53, [R1+0xa44] ;  /* 0x000a440001357983 */ /* 0x000f280000300800 */
[----:B------:R-:W4:Y:S04]  /*76a10*/  LDL.LU R54, [R1+0xa48] ;  /* 0x000a480001367983 */ /* 0x000f280000300800 */
[----:B------:R-:W4:Y:S04]  /*76a20*/  LDL.LU R55, [R1+0xa4c] ;  /* 0x000a4c0001377983 */ /* 0x000f280000300800 */
[----:B------:R-:W4:Y:S04]  /*76a30*/  LDL.64 R16, [R1+0x10] ;  /* 0x0000100001107983 */ /* 0x000f280000100a00 */
        /* <DEDUP_REMOVED lines=14> */
[----:B0-----:R-:W4:Y:S04]  /*76b20*/  LDL.64 R38, [R1] ;  /* 0x0000000001267983 */ /* 0x001f280000100a00 */
[----:B------:R0:W-:Y:S04]  /*76b30*/  STL.64 [R1+0x3f20], R36 ;  /* 0x003f202401007387 */ /* 0x0001e80000100a00 */
[----:B0-----:R-:W2:Y:S01]  /*76b40*/  LDL.64 R36, [R1+0x28] ;  /* 0x0000280001247983 */ /* 0x001ea20000100a00 */
[----:B------:R-:W-:Y:S01]  /*76b50*/  IMAD R35, R0, 0x100, R35 ;  /* 0x0000010000237824 */ /* 0x000fe200078e0223 */
[----:B------:R-:W-:-:S02]  /*76b60*/  F2FP.F16.E5M2.UNPACK_B R32, R32 ;  /* 0x00000020ff20723e */ /* 0x000fc400020004ff */
[----:B------:R-:W-:Y:S02]  /*76b70*/  F2FP.F16.E5M2.UNPACK_B R33, R33 ;  /* 0x00000021ff21723e */ /* 0x000fe400020004ff */
[----:B------:R-:W-:Y:S02]  /*76b80*/  F2FP.F16.E5M2.UNPACK_B R34, R34 ;  /* 0x00000022ff22723e */ /* 0x000fe400020004ff */
[----:B------:R-:W-:-:S07]  /*76b90*/  F2FP.F16.E5M2.UNPACK_B R35, R35 ;  /* 0x00000023ff23723e */ /* 0x000fce00020004ff */
[C---:B---3--:R-:W-:Y:S06]  /*76ba0*/  HMMA.16816.F32 R24, R32.reuse, R28, R24 ;  /* 0x0000001c2018723c */ /* 0x048fec0000001818 */
[----:B--2---:R-:W-:-:S15]  /*76bb0*/  HMMA.16816.F32 R20, R32, R36, R20 ;  /* 0x000000242014723c */ /* 0x004fde0000001814 */
[----:B------:R-:W-:-:S08]  /*76bc0*/  NOP ;  /* 0x0000000000007918 */ /* 0x000fd00000000000 */
[----:B------:R0:W-:Y:S04]  /*76bd0*/  STL.64 [R1+0x1900], R20 ;  /* 0x0019001401007387 */ /* 0x0001e80000100a00 */
[----:B------:R-:W-:Y:S04]  /*76be0*/  STL.64 [R1+0x1908], R22 ;  /* 0x0019081601007387 */ /* 0x000fe80000100a00 */
[----:B0-----:R-:W2:Y:S04]  /*76bf0*/  LDL.LU.64 R20, [R1+0x3fa0] ;  /* 0x003fa00001147983 */ /* 0x001ea80000300a00 */
[----:B------:R-:W-:Y:S04]  /*76c00*/  STL.64 [R1+0x18f0], R24 ;  /* 0x0018f01801007387 */ /* 0x000fe80000100a00 */
[----:B------:R0:W-:Y:S04]  /*76c10*/  STL.64 [R1+0x18f8], R26 ;  /* 0x0018f81a01007387 */ /* 0x0001e80000100a00 */
[----:B0-----:R-:W3:Y:S04]  /*76c20*/  LDL.LU.64 R26, [R1+0x3f98] ;  /* 0x003f9800011a7983 */ /* 0x001ee80000300a00 */
[----:B------:R-:W2:Y:S01]  /*76c30*/  LDL.LU R24, [R1+0x3f90] ;  /* 0x003f900001187983 */ /* 0x000ea20000300800 */
[C---:B----4-:R-:W-:Y:S06]  /*76c40*/  HMMA.16816.F32 R48, R32.reuse, R30, R48 ;  /* 0x0000001e2030723c */ /* 0x050fec0000001830 */
[C---:B------:R-:W-:Y:S06]  /*76c50*/  HMMA.16816.F32 R52, R32.reuse, R16, R52 ;  /* 0x000000102034723c */ /* 0x040fec0000001834 */
[C---:B------:R-:W-:Y:S01]  /*76c60*/  HMMA.16816.F32 R56, R32.reuse, R18, R56 ;  /* 0x000000122038723c */ /* 0x040fe20000001838 */
[----:B------:R-:W-:Y:S01]  /*76c70*/  IMAD.MOV.U32 R25, RZ, RZ, R28 ;  /* 0x000000ffff197224 */ /* 0x000fe200078e001c */
[----:B---3--:R-:W-:Y:S04]  /*76c80*/  STL.64 [R1+0x3f48], R26 ;  /* 0x003f481a01007387 */ /* 0x008fe80000100a00 */
[----:B--2---:R0:W-:Y:S04]  /*76c90*/  STL.64 [R1+0x3f40], R24 ;  /* 0x003f401801007387 */ /* 0x0041e80000100a00 */
[----:B0-----:R-:W2:Y:S04]  /*76ca0*/  LDL.LU R24, [R1+0xa20] ;  /* 0x000a200001187983 */ /* 0x001ea80000300800 */
[----:B------:R-:W2:Y:S04]  /*76cb0*/  LDL.LU R25, [R1+0xa24] ;  /* 0x000a240001197983 */ /* 0x000ea80000300800 */
[----:B------:R-:W2:Y:S04]  /*76cc0*/  LDL.LU R26, [R1+0xa28] ;  /* 0x000a2800011a7983 */ /* 0x000ea80000300800 */
[----:B------:R-:W2:Y:S04]  /*76cd0*/  LDL.LU R27, [R1+0xa2c] ;  /* 0x000a2c00011b7983 */ /* 0x000ea80000300800 */
        /* <DEDUP_REMOVED lines=11> */
[----:B------:R-:W4:Y:S01]  /*76d90*/  LDL.LU.64 R56, [R1+0x3f60] ;  /* 0x003f600001387983 */ /* 0x000f220000300a00 */
[C---:B------:R-:W-:Y:S06]  /*76da0*/  HMMA.16816.F32 R12, R32.reuse, R60, R12 ;  /* 0x0000003c200c723c */ /* 0x040fec000000180c */
[----:B--2---:R-:W-:-:S15]  /*76db0*/  HMMA.16816.F32 R24, R32, R38, R24 ;  /* 0x000000262018723c */ /* 0x004fde0000001818 */
[----:B------:R-:W-:-:S08]  /*76dc0*/  NOP ;  /* 0x0000000000007918 */ /* 0x000fd00000000000 */
[----:B------:R-:W-:Y:S04]  /*76dd0*/  STL.64 [R1+0x18b0], R24 ;  /* 0x0018b01801007387 */ /* 0x000fe80000100a00 */
[----:B------:R-:W-:Y:S01]  /*76de0*/  STL.64 [R1+0x18b8], R26 ;  /* 0x0018b81a01007387 */ /* 0x000fe20000100a00 */
[C---:B---3--:R-:W-:Y:S06]  /*76df0*/  HMMA.16816.F32 R8, R32.reuse, R58, R8 ;  /* 0x0000003a2008723c */ /* 0x048fec0000001808 */
[C---:B----4-:R-:W-:Y:S01]  /*76e00*/  HMMA.16816.F32 R4, R32.reuse, R56, R4 ;  /* 0x000000382004723c */ /* 0x050fe20000001804 */
[----:B------:R-:W-:Y:S04]  /*76e10*/  STL.64 [R1+0x18a0], R12 ;  /* 0x0018a00c01007387 */ /* 0x000fe80000100a00 */
[----:B------:R0:W-:Y:S04]  /*76e20*/  STL.64 [R1+0x18a8], R14 ;  /* 0x0018a80e01007387 */ /* 0x0001e80000100a00 */
[----:B------:R-:W-:Y:S01]  /*76e30*/  STL.64 [R1+0x3e68], R58 ;  /* 0x003e683a01007387 */ /* 0x000fe20000100a00 */
[C---:B0-----:R-:W-:Y:S07]  /*76e40*/  HMMA.16816.F32 R12, R32.reuse, R54, R40 ;  /* 0x00000036200c723c */ /* 0x041fee0000001828 */
[----:B------:R-:W-:Y:S04]  /*76e50*/  STL.64 [R1+0x1890], R8 ;  /* 0x0018900801007387 */ /* 0x000fe80000100a00 */
[----:B------:R0:W-:Y:S02]  /*76e60*/  STL.64 [R1+0x1898], R10 ;  /* 0x0018980a01007387 */ /* 0x0001e40000100a00 */
[----:B0-----:R-:W-:Y:S02]  /*76e70*/  HMMA.16816.F32 R8, R32, R52, R44 ;  /* 0x000000342008723c */ /* 0x001fe4000000182c */
[----:B------:R0:W-:Y:S04]  /*76e80*/  STL.64 [R1+0x3e60], R56 ;  /* 0x003e603801007387 */ /* 0x0001e80000100a00 */
[----:B------:R1:W-:Y:S04]  /*76e90*/  STL.64 [R1+0x1880], R4 ;  /* 0x0018800401007387 */ /* 0x0003e80000100a00 */
[----:B------:R2:W-:Y:S04]  /*76ea0*/  STL.64 [R1+0x1888], R6 ;  /* 0x0018880601007387 */ /* 0x0005e80000100a00 */
[----:B0-----:R-:W3:Y:S04]  /*76eb0*/  LDL.LU R56, [R1+0x8f0] ;  /* 0x0008f00001387983 */ /* 0x001ee80000300800 */
[----:B------:R-:W3:Y:S04]  /*76ec0*/  LDL.LU R57, [R1+0x8f4] ;  /* 0x0008f40001397983 */ /* 0x000ee80000300800 */
[----:B------:R-:W3:Y:S04]  /*76ed0*/  LDL.LU R58, [R1+0x8f8] ;  /* 0x0008f800013a7983 */ /* 0x000ee80000300800 */
[----:B------:R-:W3:Y:S04]  /*76ee0*/  LDL.LU R59, [R1+0x8fc] ;  /* 0x0008fc00013b7983 */ /* 0x000ee80000300800 */
[----:B-1----:R-:W4:Y:S04]  /*76ef0*/  LDL.LU R4, [R1+0x9c0] ;  /* 0x0009c00001047983 */ /* 0x002f280000300800 */
[----:B------:R0:W-:Y:S04]  /*76f00*/  STL.64 [R1+0x1870], R12 ;  /* 0x0018700c01007387 */ /* 0x0001e80000100a00 */
[----:B------:R1:W-:Y:S04]  /*76f10*/  STL.64 [R1+0x1878], R14 ;  /* 0x0018780e01007387 */ /* 0x0003e80000100a00 */
[----:B------:R1:W-:Y:S04]  /*76f20*/  STL.64 [R1+0x1860], R8 ;  /* 0x0018600801007387 */ /* 0x0003e80000100a00 */
[----:B------:R1:W-:Y:S04]  /*76f30*/  STL.64 [R1+0x1868], R10 ;  /* 0x0018680a01007387 */ /* 0x0003e80000100a00 */
[----:B------:R-:W4:Y:S04]  /*76f40*/  LDL.LU R5, [R1+0x9c4] ;  /* 0x0009c40001057983 */ /* 0x000f280000300800 */
[----:B--2---:R-:W4:Y:S04]  /*76f50*/  LDL.LU R6, [R1+0x9c8] ;  /* 0x0009c80001067983 */ /* 0x004f280000300800 */
        /* <DEDUP_REMOVED lines=14> */
[----:B------:R-:W3:Y:S01]  /*77040*/  LDL.LU R13, [R1+0x974] ;  /* 0x00097400010d7983 */ /* 0x000ee20000300800 */
[----:B------:R-:W-:-:S02]  /*77050*/  IMAD.MOV.U32 R23, RZ, RZ, R29 ;  /* 0x000000ffff177224 */ /* 0x000fc400078e001d */
[----:B------:R-:W-:Y:S01]  /*77060*/  IMAD.MOV.U32 R28, RZ, RZ, R31 ;  /* 0x000000ffff1c7224 */ /* 0x000fe200078e001f */
[----:B-1----:R-:W3:Y:S01]  /*77070*/  LDL.LU R14, [R1+0x978] ;  /* 0x00097800010e7983 */ /* 0x002ee20000300800 */
[----:B------:R-:W-:Y:S02]  /*77080*/  IMAD.MOV.U32 R22, RZ, RZ, R36 ;  /* 0x000000ffff167224 */ /* 0x000fe400078e0024 */
[----:B------:R-:W-:Y:S02]  /*77090*/  IMAD.MOV.U32 R29, RZ, RZ, R30 ;  /* 0x000000ffff1d7224 */ /* 0x000fe400078e001e */
[----:B------:R-:W-:Y:S01]  /*770a0*/  IMAD.MOV.U32 R31, RZ, RZ, R16 ;  /* 0x000000ffff1f7224 */ /* 0x000fe200078e0010 */
[----:B------:R-:W3:Y:S01]  /*770b0*/  LDL.LU R15, [R1+0x97c] ;  /* 0x00097c00010f7983 */ /* 0x000ee20000300800 */
[----:B------:R-:W-:Y:S02]  /*770c0*/  IMAD.MOV.U32 R0, RZ, RZ, R37 ;  /* 0x000000ffff007224 */ /* 0x000fe400078e0025 */
[----:B------:R-:W-:-:S02]  /*770d0*/  IMAD.MOV.U32 R30, RZ, RZ, R17 ;  /* 0x000000ffff1e7224 */ /* 0x000fc400078e0011 */
[----:B------:R-:W-:Y:S01]  /*770e0*/  IMAD.MOV.U32 R16, RZ, RZ, R18 ;  /* 0x000000ffff107224 */ /* 0x000fe200078e0012 */
[----:B------:R-:W3:Y:S01]  /*770f0*/  LDL.LU R36, [R1+0x980] ;  /* 0x0009800001247983 */ /* 0x000ee20000300800 */
[----:B------:R-:W-:Y:S02]  /*77100*/  IMAD.MOV.U32 R17, RZ, RZ, R19 ;  /* 0x000000ffff117224 */ /* 0x000fe400078e0013 */
[----:B------:R-:W-:Y:S01]  /*77110*/  IMAD.MOV.U32 R18, RZ, RZ, R38 ;  /* 0x000000ffff127224 */ /* 0x000fe200078e0026 */
        /* <DEDUP_REMOVED lines=74> */
[----:B------:R-:W2:Y:S04]  /*775c0*/  LDL.LU.64 R8, [R1+0x3f00] ;  /* 0x003f000001087983 */ /* 0x000ea80000300a00 */
        /* <DEDUP_REMOVED lines=8> */
[----:B0-----:R-:W3:Y:S04]  /*77650*/  LDL.LU.64 R6, [R1+0x3ef8] ;  /* 0x003ef80001067983 */ /* 0x001ee80000300a00 */
[----:B------:R-:W4:Y:S02]  /*77660*/  LDL.LU.64 R4, [R1+0x3ef0] ;  /* 0x003ef00001047983 */ /* 0x000f240000300a00 */
[----:B----4-:R-:W-:-:S15]  /*77670*/  HMMA.16816.F32 R36, R32, R4, R36 ;  /* 0x000000042024723c */ /* 0x010fde0000001824 */
[----:B------:R-:W-:-:S08]  /*77680*/  NOP ;  /* 0x0000000000007918 */ /* 0x000fd00000000000 */
[----:B------:R-:W-:Y:S04]  /*77690*/  STL.64 [R1+0x17d0], R36 ;  /* 0x0017d02401007387 */ /* 0x000fe80000100a00 */
[----:B------:R3:W-:Y:S02]  /*776a0*/  STL.64 [R1+0x17d8], R38 ;  /* 0x0017d82601007387 */ /* 0x0007e40000100a00 */
[C---:B---3--:R-:W-:Y:S06]  /*776b0*/  HMMA.16816.F32 R36, R32.reuse, R6, R40 ;  /* 0x000000062024723c */ /* 0x048fec0000001828 */
[----:B------:R-:W-:Y:S04]  /*776c0*/  STL.64 [R1+0x3df8], R6 ;  /* 0x003df80601007387 */ /* 0x000fe80000100a00 */
[----:B------:R2:W-:Y:S02]  /*776d0*/  STL.64 [R1+0x3df0], R4 ;  /* 0x003df00401007387 */ /* 0x0005e40000100a00 */
[C---:B--2---:R-:W-:Y:S11]  /*776e0*/  HMMA.16816.F32 R4, R32.reuse, R10, R48 ;  /* 0x0000000a2004723c */ /* 0x044ff60000001830 */
[----:B------:R-:W-:Y:S04]  /*776f0*/  STL.64 [R1+0x17c0], R36 ;  /* 0x0017c02401007387 */ /* 0x000fe80000100a00 */
[----:B------:R0:W-:Y:S02]  /*77700*/  STL.64 [R1+0x17c8], R38 ;  /* 0x0017c82601007387 */ /* 0x0001e40000100a00 */
[----:B0-----:R-:W-:Y:S02]  /*77710*/  HMMA.16816.F32 R36, R32, R8, R44 ;  /* 0x000000082024723c */ /* 0x001fe4000000182c */
[----:B------:R-:W-:-:S15]  /*77720*/  STL.64 [R1+0x3e18], R10 ;  /* 0x003e180a01007387 */ /* 0x000fde0000100a00 */
[----:B------:R-:W-:-:S06]  /*77730*/  NOP ;  /* 0x0000000000007918 */ /* 0x000fcc0000000000 */
[----:B------:R-:W-:Y:S04]  /*77740*/  STL.64 [R1+0x17b0], R36 ;  /* 0x0017b02401007387 */ /* 0x000fe80000100a00 */
[----:B------:R-:W-:Y:S04]  /*77750*/  STL.64 [R1+0x17b8], R38 ;  /* 0x0017b82601007387 */ /* 0x000fe80000100a00 */
[----:B------:R0:W-:Y:S04]  /*77760*/  STL.64 [R1+0x3e10], R8 ;  /* 0x003e100801007387 */ /* 0x0001e80000100a00 */
[----:B------:R-:W-:Y:S04]  /*77770*/  STL.64 [R1+0x17a0], R4 ;  /* 0x0017a00401007387 */ /* 0x000fe80000100a00 */
[----:B------:R1:W-:Y:S01]  /*77780*/  STL.64 [R1+0x17a8], R6 ;  /* 0x0017a80601007387 */ /* 0x0003e20000100a00 */
[C---:B0-----:R-:W-:Y:S06]  /*77790*/  HMMA.16816.F32 R8, R32.reuse, R12, R52 ;  /* 0x0000000c2008723c */ /* 0x041fec0000001834 */
[----:B-1----:R-:W-:Y:S07]  /*777a0*/  HMMA.16816.F32 R4, R32, R14, R56 ;  /* 0x0000000e2004723c */ /* 0x002fee0000001838 */
[----:B------:R-:W-:-:S02]  /*777b0*/  IMAD.MOV.U32 R58, RZ, RZ, R18 ;  /* 0x000000ffff3a7224 */ /* 0x000fc400078e0012 */
[----:B------:R-:W-:Y:S02]  /*777c0*/  IMAD.MOV.U32 R59, RZ, RZ, R19 ;  /* 0x000000ffff3b7224 */ /* 0x000fe400078e0013 */
[----:B------:R-:W-:Y:S02]  /*777d0*/  IMAD.MOV.U32 R56, RZ, RZ, R16 ;  /* 0x000000ffff387224 */ /* 0x000fe400078e0010 */
[----:B------:R-:W-:-:S04]  /*777e0*/  IMAD.MOV.U32 R57, RZ, RZ, R17 ;  /* 0x000000ffff397224 */ /* 0x000fc800078e0011 */
        /* <DEDUP_REMOVED lines=8> */
[----:B------:R-:W-:Y:S04]  /*77870*/  STL.64 [R1+0x3e88], R58 ;  /* 0x003e883a01007387 */ /* 0x000fe80000100a00 */
[----:B------:R-:W-:Y:S04]  /*77880*/  STL.64 [R1+0x3e80], R56 ;  /* 0x003e803801007387 */ /* 0x000fe80000100a00 */
[----:B------:R-:W4:Y:S04]  /*77890*/  LDL.LU R48, [R1+0x850] ;  /* 0x0008500001307983 */ /* 0x000f280000300800 */
[----:B------:R-:W4:Y:S04]  /*778a0*/  LDL.LU R49, [R1+0x854] ;  /* 0x0008540001317983 */ /* 0x000f280000300800 */
[----:B------:R-:W2:Y:S04]  /*778b0*/  LDL.LU R50, [R1+0x858] ;  /* 0x0008580001327983 */ /* 0x000ea80000300800 */
[----:B------:R-:W2:Y:S04]  /*778c0*/  LDL.LU R51, [R1+0x85c] ;  /* 0x00085c0001337983 */ /* 0x000ea80000300800 */
[----:B--2---:R-:W-:Y:S04]  /*778d0*/  STL.64 [R1+0x3ea0], R50 ;  /* 0x003ea03201007387 */ /* 0x004fe80000100a00 */
[----:B----4-:R2:W-:Y:S04]  /*778e0*/  STL.64 [R1+0x3e98], R48 ;  /* 0x003e983001007387 */ /* 0x0105e80000100a00 */
[----:B------:R-:W4:Y:S04]  /*778f0*/  LDL.LU R40, [R1+0x860] ;  /* 0x0008600001287983 */ /* 0x000f280000300800 */
[----:B------:R-:W4:Y:S04]  /*77900*/  LDL.LU R41, [R1+0x864] ;  /* 0x0008640001297983 */ /* 0x000f280000300800 */
[----:B------:R-:W3:Y:S04]  /*77910*/  LDL.LU R42, [R1+0x868] ;  /* 0x00086800012a7983 */ /* 0x000ee80000300800 */
[----:B------:R-:W3:Y:S01]  /*77920*/  LDL.LU R43, [R1+0x86c] ;  /* 0x00086c00012b7983 */ /* 0x000ee20000300800 */
[----:B------:R-:W-:-:S02]  /*77930*/  IMAD.MOV.U32 R46, RZ, RZ, R31 ;  /* 0x000000ffff2e7224 */ /* 0x000fc400078e001f */
[----:B------:R-:W-:Y:S02]  /*77940*/  IMAD.MOV.U32 R47, RZ, RZ, R30 ;  /* 0x000000ffff2f7224 */ /* 0x000fe400078e001e */
[----:B------:R-:W-:Y:S02]  /*77950*/  IMAD.MOV.U32 R44, RZ, RZ, R29 ;  /* 0x000000ffff2c7224 */ /* 0x000fe400078e001d */
[----:B------:R-:W-:Y:S01]  /*77960*/  IMAD.MOV.U32 R45, RZ, RZ, R28 ;  /* 0x000000ffff2d7224 */ /* 0x000fe200078e001c */
[----:B---3--:R-:W-:Y:S04]  /*77970*/  STL.64 [R1+0x3eb8], R42 ;  /* 0x003eb82a01007387 */ /* 0x008fe80000100a00 */
[----:B----4-:R-:W-:Y:S04]  /*77980*/  STL.64 [R1+0x3eb0], R40 ;  /* 0x003eb02801007387 */ /* 0x010fe80000100a00 */
[----:B------:R-:W-:Y:S04]  /*77990*/  STL.64 [R1+0x3ec8], R46 ;  /* 0x003ec82e01007387 */ /* 0x000fe80000100a00 */
[----:B------:R3:W-:Y:S04]  /*779a0*/  STL.64 [R1+0x3ec0], R44 ;  /* 0x003ec02c01007387 */ /* 0x0007e80000100a00 */
[----:B0-----:R-:W4:Y:S04]  /*779b0*/  LDL.LU R4, [R1+0x870] ;  /* 0x0008700001047983 */ /* 0x001f280000300800 */
[----:B------:R-:W4:Y:S04]  /*779c0*/  LDL.LU R5, [R1+0x874] ;  /* 0x0008740001057983 */ /* 0x000f280000300800 */
[----:B-1----:R-:W2:Y:S04]  /*779d0*/  LDL.LU R6, [R1+0x878] ;  /* 0x0008780001067983 */ /* 0x002ea80000300800 */
[----:B------:R-:W2:Y:S01]  /*779e0*/  LDL.LU R7, [R1+0x87c] ;  /* 0x00087c0001077983 */ /* 0x000ea20000300800 */
[----:B------:R-:W-:-:S02]  /*779f0*/  IMAD.MOV.U32 R8, RZ, RZ, R22 ;  /* 0x000000ffff087224 */ /* 0x000fc400078e0016 */
[----:B------:R-:W-:Y:S01]  /*77a00*/  IMAD.MOV.U32 R11, RZ, RZ, R23 ;  /* 0x000000ffff0b7224 */ /* 0x000fe200078e0017 */
[----:B--2---:R-:W-:Y:S04]  /*77a10*/  STL.64 [R1+0x3ed8], R6 ;  /* 0x003ed80601007387 */ /* 0x004fe80000100a00 */
[----:B----4-:R0:W-:Y:S04]  /*77a20*/  STL.64 [R1+0x3ed0], R4 ;  /* 0x003ed00401007387 */ /* 0x0101e80000100a00 */
        /* <DEDUP_REMOVED lines=47> */
[----:B------:R-:W-:-:S15]  /*77d20*/  IMAD R28, R28, 0x100, R22 ;  /* 0x000001001c1c7824 */ /* 0x000fde00078e0216 */
[----:B------:R-:W-:-:S01]  /*77d30*/  NOP ;  /* 0x0000000000007918 */ /* 0x000fc20000000000 */
[----:B------:R-:W-:Y:S04]  /*77d40*/  STL.64 [R1+0x1770], R4 ;  /* 0x0017700401007387 */ /* 0x000fe80000100a00 */
[----:B------:R0:W-:Y:S04]  /*77d50*/  STL.64 [R1+0x1778], R6 ;  /* 0x0017780601007387 */ /* 0x0001e80000100a00 */
[----:B0-----:R-:W2:Y:S04]  /*77d60*/  LDL.LU.64 R6, [R1+0x3ed8] ;  /* 0x003ed80001067983 */ /* 0x001ea80000300a00 */
[----:B------:R-:W2:Y:S04]  /*77d70*/  LDL.LU.64 R4, [R1+0x3ed0] ;  /* 0x003ed00001047983 */ /* 0x000ea80000300a00 */
[----:B------:R-:W-:Y:S04]  /*77d80*/  STL.64 [R1+0x1760], R44 ;  /* 0x0017602c01007387 */ /* 0x000fe80000100a00 */
[----:B------:R0:W-:Y:S04]  /*77d90*/  STL.64 [R1+0x1768], R46 ;  /* 0x0017682e01007387 */ /* 0x0001e80000100a00 */
[----:B0-----:R-:W3:Y:S04]  /*77da0*/  LDL.LU.64 R46, [R1+0x3ec8] ;  /* 0x003ec800012e7983 */ /* 0x001ee80000300a00 */
[----:B------:R-:W2:Y:S04]  /*77db0*/  LDL.LU.64 R44, [R1+0x3ec0] ;  /* 0x003ec000012c7983 */ /* 0x000ea80000300a00 */
[----:B------:R-:W-:Y:S04]  /*77dc0*/  STL.64 [R1+0x3dc8], R18 ;  /* 0x003dc81201007387 */ /* 0x000fe80000100a00 */
[----:B------:R0:W-:Y:S01]  /*77dd0*/  STL.64 [R1+0x3dc0], R16 ;  /* 0x003dc01001007387 */ /* 0x0001e20000100a00 */
[----:B------:R-:W-:-:S03]  /*77de0*/  IMAD R29, R29, 0x100, R23 ;  /* 0x000001001d1d7824 */ /* 0x000fc600078e0217 */
[----:B0-----:R-:W4:Y:S04]  /*77df0*/  LDL.LU R16, [R1+0x890] ;  /* 0x0008900001107983 */ /* 0x001f280000300800 */
[----:B------:R-:W4:Y:S04]  /*77e00*/  LDL.LU R17, [R1+0x894] ;  /* 0x0008940001117983 */ /* 0x000f280000300800 */
[----:B------:R-:W4:Y:S04]  /*77e10*/  LDL.LU R18, [R1+0x898] ;  /* 0x0008980001127983 */ /* 0x000f280000300800 */
[----:B------:R-:W4:Y:S04]  /*77e20*/  LDL.LU R19, [R1+0x89c] ;  /* 0x00089c0001137983 */ /* 0x000f280000300800 */
[----:B------:R-:W-:Y:S04]  /*77e30*/  STL.64 [R1+0x1750], R40 ;  /* 0x0017502801007387 */ /* 0x000fe80000100a00 */
[----:B------:R0:W-:Y:S04]  /*77e40*/  STL.64 [R1+0x1758], R42 ;  /* 0x0017582a01007387 */ /* 0x0001e80000100a00 */
[----:B0-----:R-:W3:Y:S04]  /*77e50*/  LDL.LU.64 R42, [R1+0x3eb8] ;  /* 0x003eb800012a7983 */ /* 0x001ee80000300a00 */
[----:B------:R-:W3:Y:S04]  /*77e60*/  LDL.LU.64 R40, [R1+0x3eb0] ;  /* 0x003eb00001287983 */ /* 0x000ee80000300a00 */
[----:B------:R-:W2:Y:S04]  /*77e70*/  LDL.LU R22, [R1+0x3eac] ;  /* 0x003eac0001167983 */ /* 0x000ea80000300800 */
[----:B------:R-:W2:Y:S01]  /*77e80*/  LDL.LU R23, [R1+0x3ea8] ;  /* 0x003ea80001177983 */ /* 0x000ea20000300800 */
[----:B------:R-:W-:Y:S01]  /*77e90*/  IMAD R30, R30, 0x100, R25 ;  /* 0x000001001e1e7824 */ /* 0x000fe200078e0219 */
        /* <DEDUP_REMOVED lines=11> */
[----:B------:R-:W2:Y:S04]  /*77f50*/  LDL.LU R23, [R1+0x8ac] ;  /* 0x0008ac0001177983 */ /* 0x000ea80000300800 */
[----:B------:R-:W4:Y:S01]  /*77f60*/  LDL.LU R25, [R1+0x3e90] ;  /* 0x003e900001197983 */ /* 0x000f220000300800 */
[C---:B------:R-:W-:Y:S06]  /*77f70*/  HMMA.16816.F32 R36, R32.reuse, R26, R36 ;  /* 0x0000001a2024723c */ /* 0x040fec0000001824 */
        /* <DEDUP_REMOVED lines=8> */
[----:B0-----:R-:W4:Y:S04]  /*78000*/  LDL.LU.64 R38, [R1+0x3e78] ;  /* 0x003e780001267983 */ /* 0x001f280000300a00 */
[----:B------:R-:W2:Y:S01]  /*78010*/  LDL.LU.64 R36, [R1+0x3e70] ;  /* 0x003e700001247983 */ /* 0x000ea20000300a00 */
[----:B------:R-:W-:Y:S01]  /*78020*/  IMAD R31, R0, 0x100, R31 ;  /* 0x00000100001f7824 */ /* 0x000fe200078e021f */
[----:B------:R-:W-:-:S02]  /*78030*/  F2FP.F16.E5M2.UNPACK_B R28, R28 ;  /* 0x0000001cff1c723e */ /* 0x000fc400020004ff */
[----:B------:R-:W-:Y:S02]  /*78040*/  F2FP.F16.E5M2.UNPACK_B R29, R29 ;  /* 0x0000001dff1d723e */ /* 0x000fe400020004ff */
[----:B------:R-:W-:Y:S02]  /*78050*/  F2FP.F16.E5M2.UNPACK_B R30, R30 ;  /* 0x0000001eff1e723e */ /* 0x000fe400020004ff */
[----:B------:R-:W-:-:S07]  /*78060*/  F2FP.F16.E5M2.UNPACK_B R31, R31 ;  /* 0x0000001fff1f723e */ /* 0x000fce00020004ff */
[C---:B------:R-:W-:Y:S06]  /*78070*/  HMMA.16816.F32 R16, R28.reuse, R8, R16 ;  /* 0x000000081c10723c */ /* 0x040fec0000001810 */
[C---:B------:R-:W-:Y:S06]  /*78080*/  HMMA.16816.F32 R8, R28.reuse, R10, R12 ;  /* 0x0000000a1c08723c */ /* 0x040fec000000180c */
[C---:B------:R-:W-:Y:S01]  /*78090*/  HMMA.16816.F32 R4, R28.reuse, R44, R4 ;  /* 0x0000002c1c04723c */ /* 0x040fe20000001804 */
[----:B------:R-:W-:Y:S04]  /*780a0*/  STL.64 [R1+0x3db8], R26 ;  /* 0x003db81a01007387 */ /* 0x000fe80000100a00 */
[----:B------:R-:W-:Y:S01]  /*780b0*/  STL.64 [R1+0x3db0], R24 ;  /* 0x003db01801007387 */ /* 0x000fe20000100a00 */
[----:B---3--:R-:W-:Y:S06]  /*780c0*/  HMMA.16816.F32 R12, R28, R46, R40 ;  /* 0x0000002e1c0c723c */ /* 0x008fec0000001828 */
[----:B--2---:R-:W-:Y:S01]  /*780d0*/  HMMA.16816.F32 R20, R32, R36, R20 ;  /* 0x000000242014723c */ /* 0x004fe20000001814 */
[----:B----4-:R-:W-:Y:S05]  /*780e0*/  STL.64 [R1+0x3e58], R38 ;  /* 0x003e582601007387 */ /* 0x010fea0000100a00 */
[----:B------:R-:W-:-:S15]  /*780f0*/  STL.64 [R1+0x3e50], R36 ;  /* 0x003e502401007387 */ /* 0x000fde0000100a00 */
        /* <DEDUP_REMOVED lines=13> */
[----:B------:R-:W2:Y:S08]  /*781d0*/  LDL.LU R20, [R1+0x740] ;  /* 0x0007400001147983 */ /* 0x000eb00000300800 */
        /* <DEDUP_REMOVED lines=131> */
[----:B--2---:R-:W-:-:S15]  /*78a10*/  HMMA.16816.F32 R44, R28, R42, R44 ;  /* 0x0000002a1c2c723c */ /* 0x004fde000000182c */
[----:B------:R-:W-:-:S08]  /*78a20*/  NOP ;  /* 0x0000000000007918 */ /* 0x000fd00000000000 */
[----:B------:R-:W-:Y:S04]  /*78a30*/  STL.64 [R1+0x1640], R44 ;  /* 0x0016402c01007387 */ /* 0x000fe80000100a00 */
[----:B------:R4:W-:Y:S02]  /*78a40*/  STL.64 [R1+0x1648], R46 ;  /* 0x0016482e01007387 */ /* 0x0009e40000100a00 */
[C---:B----4-:R-:W-:Y:S02]  /*78a50*/  HMMA.16816.F32 R44, R28.reuse, R40, R48 ;  /* 0x000000281c2c723c */ /* 0x050fe40000001830 */
[----:B------:R-:W-:Y:S04]  /*78a60*/  STL.64 [R1+0x3d60], R42 ;  /* 0x003d602a01007387 */ /* 0x000fe80000100a00 */
[----:B------:R0:W-:Y:S01]  /*78a70*/  STL.64 [R1+0x3d58], R40 ;  /* 0x003d582801007387 */ /* 0x0001e20000100a00 */
[C---:B------:R-:W-:Y:S06]  /*78a80*/  HMMA.16816.F32 R32, R28.reuse, R4, R32 ;  /* 0x000000041c20723c */ /* 0x040fec0000001820 */
[C---:B0-----:R-:W-:Y:S10]  /*78a90*/  HMMA.16816.F32 R40, R28.reuse, R2, R56 ;  /* 0x000000021c28723c */ /* 0x041ff40000001838 */
[----:B------:R-:W-:Y:S04]  /*78aa0*/  STL.64 [R1+0x1630], R44 ;  /* 0x0016302c01007387 */ /* 0x000fe80000100a00 */
[----:B------:R0:W-:Y:S02]  /*78ab0*/  STL.64 [R1+0x1638], R46 ;  /* 0x0016382e01007387 */ /* 0x0001e40000100a00 */
[C---:B0-----:R-:W-:Y:S06]  /*78ac0*/  HMMA.16816.F32 R44, R28.reuse, R38, R52 ;  /* 0x000000261c2c723c */ /* 0x041fec0000001834 */
        /* <DEDUP_REMOVED lines=17> */
[----:B------:R-:W-:Y:S04]  /*78be0*/  STL.64 [R1+0x15d0], R4 ;  /* 0x0015d00401007387 */ /* 0x000fe80000100a00 */
[----:B------:R-:W-:Y:S04]  /*78bf0*/  STL.64 [R1+0x15d8], R6 ;  /* 0x0015d80601007387 */ /* 0x000fe80000100a00 */
[----:B------:R-:W2:Y:S04]  /*78c00*/  LDL.LU R57, [R1+0x6a4] ;  /* 0x0006a40001397983 */ /* 0x000ea80000300800 */
[----:B------:R-:W3:Y:S04]  /*78c10*/  LDL.LU R58, [R1+0x6a8] ;  /* 0x0006a800013a7983 */ /* 0x000ee80000300800 */
[----:B------:R-:W3:Y:S04]  /*78c20*/  LDL.LU R59, [R1+0x6ac] ;  /* 0x0006ac00013b7983 */ /* 0x000ee80000300800 */
        /* <DEDUP_REMOVED lines=43> */
[----:B------:R-:W4:Y:S04]  /*78ee0*/  LDL.LU.64 R60, [R1+0x20] ;  /* 0x00002000013c7983 */ /* 0x000f280000300a00 */
        /* <DEDUP_REMOVED lines=33> */
[----:B------:R-:W2:Y:S04]  /*79100*/  LDL.LU.64 R20, [R1+0x3da0] ;  /* 0x003da00001147983 */ /* 0x000ea80000300a00 */
[----:B------:R-:W-:Y:S04]  /*79110*/  STL.64 [R1+0x3cc8], R18 ;  /* 0x003cc81201007387 */ /* 0x000fe80000100a00 */
[----:B------:R-:W-:Y:S01]  /*79120*/  STL.64 [R1+0x3cc0], R16 ;  /* 0x003cc01001007387 */ /* 0x000fe20000100a00 */
        /* <DEDUP_REMOVED lines=9> */
[C---:B--2---:R-:W-:Y:S06]  /*791c0*/  HMMA.16816.F32 R12, R28.reuse, R20, R12 ;  /* 0x000000141c0c723c */ /* 0x044fec000000180c */
[----:B---3--:R-:W-:-:S15]  /*791d0*/  HMMA.16816.F32 R8, R28, R22, R8 ;  /* 0x000000161c08723c */ /* 0x008fde0000001808 */
[----:B------:R-:W-:-:S02]  /*791e0*/  NOP ;  /* 0x0000000000007918 */ /* 0x000fc40000000000 */
[----:B------:R-:W-:Y:S04]  /*791f0*/  STL.64 [R1+0x1020], R12 ;  /* 0x0010200c01007387 */ /* 0x000fe80000100a00 */
[----:B------:R-:W-:Y:S04]  /*79200*/  STL.64 [R1+0x1028], R14 ;  /* 0x0010280e01007387 */ /* 0x000fe80000100a00 */
[----:B------:R-:W-:Y:S04]  /*79210*/  STL.64 [R1+0x3ce8], R22 ;  /* 0x003ce81601007387 */ /* 0x000fe80000100a00 */
[----:B------:R-:W-:Y:S04]  /*79220*/  STL.64 [R1+0x3ce0], R20 ;  /* 0x003ce01401007387 */ /* 0x000fe80000100a00 */
[----:B------:R-:W-:Y:S04]  /*79230*/  STL.64 [R1+0x1010], R8 ;  /* 0x0010100801007387 */ /* 0x000fe80000100a00 */
[----:B------:R4:W-:Y:S02]  /*79240*/  STL.64 [R1+0x1018], R10 ;  /* 0x0010180a01007387 */ /* 0x0009e40000100a00 */
[C---:B----4-:R-:W-:Y:S06]  /*79250*/  HMMA.16816.F32 R8, R28.reuse, R24, R4 ;  /* 0x000000181c08723c */ /* 0x050fec0000001804 */
[----:B------:R-:W-:-:S15]  /*79260*/  HMMA.16816.F32 R4, R28, R26, R40 ;  /* 0x0000001a1c04723c */ /* 0x000fde0000001828 */
[----:B------:R-:W-:-:S02]  /*79270*/  NOP ;  /* 0x0000000000007918 */ /* 0x000fc40000000000 */
        /* <DEDUP_REMOVED lines=11> */
[----:B0-----:R-:W-:Y:S02]  /*79330*/  HMMA.16816.F32 R4, R32, R54, R48 ;  /* 0x000000362004723c */ /* 0x001fe40000001830 */
[----:B------:R-:W-:-:S15]  /*79340*/  STL [R1+0x3ca4], R0 ;  /* 0x003ca40001007387 */ /* 0x000fde0000100800 */
[----:B------:R-:W-:-:S06]  /*79350*/  NOP ;  /* 0x0000000000007918 */ /* 0x000fcc0000000000 */
[----:B------:R-:W-:Y:S04]  /*79360*/  STL.64 [R1+0x1570], R4 ;  /* 0x0015700401007387 */ /* 0x000fe80000100a00 */
[----:B------:R0:W-:Y:S02]  /*79370*/  STL.64 [R1+0x1578], R6 ;  /* 0x0015780601007387 */ /* 0x0001e40000100a00 */
[----:B0-----:R-:W-:-:S15]  /*79380*/  HMMA.16816.F32 R4, R32, R60, R56 ;  /* 0x0000003c2004723c */ /* 0x001fde0000001838 */
[----:B------:R-:W-:-:S08]  /*79390*/  NOP ;  /* 0x0000000000007918 */ /* 0x000fd00000000000 */
[----:B------:R0:W-:Y:S04]  /*793a0*/  STL.64 [R1+0x1560], R4 ;  /* 0x0015600401007387 */ /* 0x0001e80000100a00 */
[----:B------:R1:W-:Y:S04]  /*793b0*/  STL.64 [R1+0x1568], R6 ;  /* 0x0015680601007387 */ /* 0x0003e80000100a00 */
        /* <DEDUP_REMOVED lines=36> */
[----:B------:R-:W4:Y:S04]  /*79600*/  LDL.LU R6, [R1+0x688] ;  /* 0x0006880001067983 */ /* 0x000f280000300800 */
[----:B------:R-:W4:Y:S04]  /*79610*/  LDL.LU R7, [R1+0x68c] ;  /* 0x00068c0001077983 */ /* 0x000f280000300800 */
[----:B------:R-:W4:Y:S04]  /*79620*/  LDL.LU.64 R38, [R1+0x10] ;  /* 0x0000100001267983 */ /* 0x000f280000300a00 */
        /* <DEDUP_REMOVED lines=25> */
[----:B------:R-:W-:Y:S04]  /*797c0*/  STL [R1+0x3cac], R37 ;  /* 0x003cac2501007387 */ /* 0x000fe80000100800 */
[----:B------:R0:W-:Y:S04]  /*797d0*/  STL [R1+0x3ca8], R36 ;  /* 0x003ca82401007387 */ /* 0x0001e80000100800 */
[----:B0-----:R-:W3:Y:S01]  /*797e0*/  LDL.64 R36, [R1+0x18] ;  /* 0x0000180001247983 */ /* 0x001ee20000100a00 */
[C---:B----4-:R-:W-:Y:S06]  /*797f0*/  HMMA.16816.F32 R4, R32.reuse, R38, R4 ;  /* 0x000000262004723c */ /* 0x050fec0000001804 */
[----:B---3--:R-:W-:Y:S06]  /*79800*/  HMMA.16816.F32 R12, R32, R36, R12 ;  /* 0x00000024200c723c */ /* 0x008fec000000180c */
[----:B------:R-:W-:-:S02]  /*79810*/  IMAD.MOV.U32 R0, RZ, RZ, R37 ;  /* 0x000000ffff007224 */ /* 0x000fc400078e0025 */
[----:B------:R-:W-:Y:S02]  /*79820*/  IMAD.MOV.U32 R36, RZ, RZ, R39 ;  /* 0x000000ffff247224 */ /* 0x000fe400078e0027 */
[----:B------:R-:W-:-:S13]  /*79830*/  IMAD.MOV.U32 R37, RZ, RZ, R38 ;  /* 0x000000ffff257224 */ /* 0x000fda00078e0026 */
[----:B------:R-:W-:Y:S04]  /*79840*/  STL.64 [R1+0x1550], R12 ;  /* 0x0015500c01007387 */ /* 0x000fe80000100a00 */
[----:B------:R0:W-:Y:S04]  /*79850*/  STL.64 [R1+0x1558], R14 ;  /* 0x0015580e01007387 */ /* 0x0001e80000100a00 */
[----:B0-----:R-:W3:Y:S04]  /*79860*/  LDL.LU.64 R14, [R1+0x3d98] ;  /* 0x003d9800010e7983 */ /* 0x001ee80000300a00 */
[----:B------:R-:W3:Y:S04]  /*79870*/  LDL.LU.64 R12, [R1+0x3d90] ;  /* 0x003d9000010c7983 */ /* 0x000ee80000300a00 */
[----:B------:R-:W-:Y:S04]  /*79880*/  STL [R1+0x3cb0], R0 ;  /* 0x003cb00001007387 */ /* 0x000fe80000100800 */
[----:B------:R-:W-:Y:S04]  /*79890*/  STL.64 [R1+0x1540], R4 ;  /* 0x0015400401007387 */ /* 0x000fe80000100a00 */
[----:B------:R0:W-:Y:S04]  /*798a0*/  STL.64 [R1+0x1548], R6 ;  /* 0x0015480601007387 */ /* 0x0001e80000100a00 */
[----:B0-----:R-:W4:Y:S04]  /*798b0*/  LDL.LU.64 R6, [R1+0x3d88] ;  /* 0x003d880001067983 */ /* 0x001f280000300a00 */
[----:B------:R-:W4:Y:S04]  /*798c0*/  LDL.LU.64 R4, [R1+0x3d80] ;  /* 0x003d800001047983 */ /* 0x000f280000300a00 */
[----:B------:R-:W4:Y:S04]  /*798d0*/  LDL.LU.64 R38, [R1+0x3d78] ;  /* 0x003d780001267983 */ /* 0x000f280000300a00 */
[----:B------:R-:W-:Y:S04]  /*798e0*/  STL [R1+0x3cb8], R36 ;  /* 0x003cb82401007387 */ /* 0x000fe80000100800 */
[----:B------:R0:W-:Y:S04]  /*798f0*/  STL [R1+0x3cb4], R37 ;  /* 0x003cb42501007387 */ /* 0x0001e80000100800 */
[----:B0-----:R-:W3:Y:S01]  /*79900*/  LDL.64 R36, [R1+0x8] ;  /* 0x0000080001247983 */ /* 0x001ee20000100a00 */
[C---:B--2---:R-:W-:Y:S06]  /*79910*/  HMMA.16816.F32 R40, R32.reuse, R60, R40 ;  /* 0x0000003c2028723c */ /* 0x044fec0000001828 */
[----:B---3--:R-:W-:Y:S06]  /*79920*/  HMMA.16816.F32 R24, R32, R36, R24 ;  /* 0x000000242018723c */ /* 0x008fec0000001818 */
[----:B------:R-:W-:-:S02]  /*79930*/  IMAD.MOV.U32 R0, RZ, RZ, R37 ;  /* 0x000000ffff007224 */ /* 0x000fc400078e0025 */
[----:B------:R-:W-:Y:S02]  /*79940*/  IMAD.MOV.U32 R36, RZ, RZ, R60 ;  /* 0x000000ffff247224 */ /* 0x000fe400078e003c */
[----:B------:R-:W-:-:S13]  /*79950*/  IMAD.MOV.U32 R37, RZ, RZ, R61 ;  /* 0x000000ffff257224 */ /* 0x000fda00078e003d */
        /* <DEDUP_REMOVED lines=38> */
[C---:B---3--:R-:W-:Y:S06]  /*79bc0*/  HMMA.16816.F32 R56, R32.reuse, R52, R56 ;  /* 0x000000342038723c */ /* 0x048fec0000001838 */
[C---:B------:R-:W-:Y:S06]  /*79bd0*/  HMMA.16816.F32 R16, R32.reuse, R46, R16 ;  /* 0x0000002e2010723c */ /* 0x040fec0000001810 */
[C---:B----4-:R-:W-:Y:S06]  /*79be0*/  HMMA.16816.F32 R12, R32.reuse, R44, R12 ;  /* 0x0000002c200c723c */ /* 0x050fec000000180c */
[C---:B------:R-:W-:Y:S06]  /*79bf0*/  HMMA.16816.F32 R8, R32.reuse, R42, R8 ;  /* 0x0000002a2008723c */ /* 0x040fec0000001808 */
[C---:B------:R-:W-:Y:S01]  /*79c00*/  HMMA.16816.F32 R4, R32.reuse, R40, R4 ;  /* 0x000000282004723c */ /* 0x040fe20000001804 */
        /* <DEDUP_REMOVED lines=25> */
[----:B------:R-:W2:Y:S04]  /*79da0*/  LDL.LU R50, [R1+0x588] ;  /* 0x0005880001327983 */ /* 0x000ea80000300800 */
[----:B------:R-:W2:Y:S04]  /*79db0*/  LDL.LU R51, [R1+0x58c] ;  /* 0x00058c0001337983 */ /* 0x000ea80000300800 */
[----:B-1----:R-:W4:Y:S04]  /*79dc0*/  LDL.LU R44, [R1+0x590] ;  /* 0x00059000012c7983 */ /* 0x002f280000300800 */
[----:B------:R-:W4:Y:S04]  /*79dd0*/  LDL.LU R45, [R1+0x594] ;  /* 0x00059400012d7983 */ /* 0x000f280000300800 */
[----:B------:R-:W4:Y:S04]  /*79de0*/  LDL.LU R46, [R1+0x598] ;  /* 0x00059800012e7983 */ /* 0x000f280000300800 */
[----:B------:R-:W4:Y:S04]  /*79df0*/  LDL.LU R47, [R1+0x59c] ;  /* 0x00059c00012f7983 */ /* 0x000f280000300800 */
        /* <DEDUP_REMOVED lines=44> */
[----:B0-----:R-:W4:Y:S01]  /*7a0c0*/  LDL.LU R44, [R1+0x4f0] ;  /* 0x0004f000012c7983 */ /* 0x001f220000300800 */
[C---:B--2---:R-:W-:Y:S06]  /*7a0d0*/  HMMA.16816.F32 R48, R32.reuse, R4, R48 ;  /* 0x000000042030723c */ /* 0x044fec0000001830 */
[----:B---3--:R-:W-:-:S15]  /*7a0e0*/  HMMA.16816.F32 R8, R32, R6, R8 ;  /* 0x000000062008723c */ /* 0x008fde0000001808 */
[----:B------:R-:W-:-:S02]  /*7a0f0*/  NOP ;  /* 0x0000000000007918 */ /* 0x000fc40000000000 */
[----:B------:R-:W-:Y:S04]  /*7a100*/  STL.64 [R1+0x1440], R48 ;  /* 0x0014403001007387 */ /* 0x000fe80000100a00 */
[----:B------:R0:W-:Y:S04]  /*7a110*/  STL.64 [R1+0x1448], R50 ;  /* 0x0014483201007387 */ /* 0x0001e80000100a00 */
[----:B------:R-:W4:Y:S04]  /*7a120*/  LDL.LU R45, [R1+0x4f4] ;  /* 0x0004f400012d7983 */ /* 0x000f280000300800 */
[----:B-1----:R-:W4:Y:S04]  /*7a130*/  LDL.LU R46, [R1+0x4f8] ;  /* 0x0004f800012e7983 */ /* 0x002f280000300800 */
[----:B------:R-:W4:Y:S04]  /*7a140*/  LDL.LU R47, [R1+0x4fc] ;  /* 0x0004fc00012f7983 */ /* 0x000f280000300800 */
[----:B0-----:R-:W2:Y:S04]  /*7a150*/  LDL.LU R50, [R1+0x3b10] ;  /* 0x003b100001327983 */ /* 0x001ea80000300800 */
[----:B------:R-:W2:Y:S04]  /*7a160*/  LDL.LU R30, [R1+0x3b0c] ;  /* 0x003b0c00011e7983 */ /* 0x000ea80000300800 */
[----:B------:R-:W3:Y:S04]  /*7a170*/  LDL.LU R51, [R1+0x3b18] ;  /* 0x003b180001337983 */ /* 0x000ee80000300800 */
[----:B------:R-:W3:Y:S04]  /*7a180*/  LDL.LU R31, [R1+0x3b14] ;  /* 0x003b1400011f7983 */ /* 0x000ee80000300800 */
        /* <DEDUP_REMOVED lines=35> */
[----:B------:R-:W-:-:S13]  /*7a3c0*/  STL.64 [R1+0x3b70], R12 ;  /* 0x003b700c01007387 */ /* 0x000fda0000100a00 */
[----:B------:R-:W-:Y:S04]  /*7a3d0*/  STL.64 [R1+0x11f0], R8 ;  /* 0x0011f00801007387 */ /* 0x000fe80000100a00 */
[----:B------:R4:W-:Y:S01]  /*7a3e0*/  STL.64 [R1+0x11f8], R10 ;  /* 0x0011f80a01007387 */ /* 0x0009e20000100a00 */
[----:B------:R-:W-:Y:S02]  /*7a3f0*/  IMAD R28, R28, 0x100, R58 ;  /* 0x000001001c1c7824 */ /* 0x000fe400078e023a */
[----:B------:R-:W-:Y:S01]  /*7a400*/  IMAD R29, R29, 0x100, R59 ;  /* 0x000001001d1d7824 */ /* 0x000fe200078e023b */
[C---:B----4-:R-:W-:Y:S06]  /*7a410*/  HMMA.16816.F32 R8, R32.reuse, R16, R4 ;  /* 0x000000102008723c */ /* 0x050fec0000001804 */
[C---:B--2---:R-:W-:Y:S06]  /*7a420*/  HMMA.16816.F32 R4, R32.reuse, R18, R40 ;  /* 0x000000122004723c */ /* 0x044fec0000001828 */
        /* <DEDUP_REMOVED lines=18> */
[----:B0-----:R-:W-:Y:S06]  /*7a550*/  HMMA.16816.F32 R4, R32, R22, R44 ;  /* 0x000000162004723c */ /* 0x001fec000000182c */
[----:B------:R-:W-:Y:S04]  /*7a560*/  STL.64 [R1+0x3b38], R22 ;  /* 0x003b381601007387 */ /* 0x000fe80000100a00 */
[----:B------:R0:W-:-:S13]  /*7a570*/  STL.64 [R1+0x3b30], R20 ;  /* 0x003b301401007387 */ /* 0x0001da0000100a00 */
[----:B------:R-:W-:Y:S04]  /*7a580*/  STL.64 [R1+0xff0], R4 ;  /* 0x000ff00401007387 */ /* 0x000fe80000100a00 */
[----:B------:R2:W-:Y:S04]  /*7a590*/  STL.64 [R1+0xff8], R6 ;  /* 0x000ff80601007387 */ /* 0x0005e80000100a00 */
[----:B------:R-:W4:Y:S04]  /*7a5a0*/  LDL.LU R12, [R1+0x1f0] ;  /* 0x0001f000010c7983 */ /* 0x000f280000300800 */
[----:B------:R-:W4:Y:S04]  /*7a5b0*/  LDL.LU R13, [R1+0x1f4] ;  /* 0x0001f400010d7983 */ /* 0x000f280000300800 */
[----:B------:R-:W2:Y:S04]  /*7a5c0*/  LDL.LU R14, [R1+0x1f8] ;  /* 0x0001f800010e7983 */ /* 0x000ea80000300800 */
[----:B------:R-:W2:Y:S04]  /*7a5d0*/  LDL.LU R15, [R1+0x1fc] ;  /* 0x0001fc00010f7983 */ /* 0x000ea80000300800 */
[----:B--2---:R-:W-:Y:S04]  /*7a5e0*/  STL.64 [R1+0x3c00], R14 ;  /* 0x003c000e01007387 */ /* 0x004fe80000100a00 */
[----:B----4-:R-:W-:Y:S04]  /*7a5f0*/  STL.64 [R1+0x3bf8], R12 ;  /* 0x003bf80c01007387 */ /* 0x010fe80000100a00 */
[----:B0-----:R-:W2:Y:S04]  /*7a600*/  LDL.LU R20, [R1+0x230] ;  /* 0x0002300001147983 */ /* 0x001ea80000300800 */
[----:B------:R-:W2:Y:S04]  /*7a610*/  LDL.LU R21, [R1+0x234] ;  /* 0x0002340001157983 */ /* 0x000ea80000300800 */
[----:B------:R-:W4:Y:S04]  /*7a620*/  LDL.LU R22, [R1+0x238] ;  /* 0x0002380001167983 */ /* 0x000f280000300800 */
[----:B------:R-:W4:Y:S01]  /*7a630*/  LDL.LU R23, [R1+0x23c] ;  /* 0x00023c0001177983 */ /* 0x000f220000300800 */
[----:B------:R-:W-:Y:S01]  /*7a640*/  HMMA.16816.F32 R4, R32, R24, R52 ;  /* 0x000000182004723c */ /* 0x000fe20000001834 */
[----:B------:R-:W-:-:S02]  /*7a650*/  IMAD R30, R30, 0x100, R50 ;  /* 0x000001001e1e7824 */ /* 0x000fc400078e0232 */
[----:B------:R-:W-:Y:S01]  /*7a660*/  IMAD R31, R31, 0x100, R51 ;  /* 0x000001001f1f7824 */ /* 0x000fe200078e0233 */
[----:B----4-:R-:W-:Y:S04]  /*7a670*/  STL.64 [R1+0x3c10], R22 ;  /* 0x003c101601007387 */ /* 0x010fe80000100a00 */
[----:B--2---:R-:W-:Y:S04]  /*7a680*/  STL.64 [R1+0x3c08], R20 ;  /* 0x003c081401007387 */ /* 0x004fe80000100a00 */
[----:B------:R-:W2:Y:S04]  /*7a690*/  LDL.LU R16, [R1+0x210] ;  /* 0x0002100001107983 */ /* 0x000ea80000300800 */
[----:B------:R-:W2:Y:S04]  /*7a6a0*/  LDL.LU R17, [R1+0x214] ;  /* 0x0002140001117983 */ /* 0x000ea80000300800 */
[----:B------:R-:W4:Y:S04]  /*7a6b0*/  LDL.LU R18, [R1+0x218] ;  /* 0x0002180001127983 */ /* 0x000f280000300800 */
[----:B------:R-:W4:Y:S01]  /*7a6c0*/  LDL.LU R19, [R1+0x21c] ;  /* 0x00021c0001137983 */ /* 0x000f220000300800 */
[----:B------:R-:W-:-:S02]  /*7a6d0*/  F2FP.F16.E5M2.UNPACK_B R30, R30 ;  /* 0x0000001eff1e723e */ /* 0x000fc400020004ff */
[----:B------:R-:W-:Y:S02]  /*7a6e0*/  F2FP.F16.E5M2.UNPACK_B R31, R31 ;  /* 0x0000001fff1f723e */ /* 0x000fe400020004ff */
[----:B------:R-:W-:Y:S02]  /*7a6f0*/  F2FP.F16.E5M2.UNPACK_B R28, R28 ;  /* 0x0000001cff1c723e */ /* 0x000fe400020004ff */
[----:B------:R-:W-:Y:S01]  /*7a700*/  F2FP.F16.E5M2.UNPACK_B R29, R29 ;  /* 0x0000001dff1d723e */ /* 0x000fe200020004ff */
[----:B----4-:R-:W-:Y:S04]  /*7a710*/  STL.64 [R1+0x3c20], R18 ;  /* 0x003c201201007387 */ /* 0x010fe80000100a00 */
[----:B--2---:R-:W-:Y:S04]  /*7a720*/  STL.64 [R1+0x3c18], R16 ;  /* 0x003c181001007387 */ /* 0x004fe80000100a00 */
[----:B------:R-:W-:Y:S04]  /*7a730*/  STL.64 [R1+0x3c90], R30 ;  /* 0x003c901e01007387 */ /* 0x000fe80000100a00 */
[----:B------:R-:W-:Y:S04]  /*7a740*/  STL.64 [R1+0x1ed0], R4 ;  /* 0x001ed00401007387 */ /* 0x000fe80000100a00 */
[----:B------:R3:W-:Y:S02]  /*7a750*/  STL.64 [R1+0x1ed8], R6 ;  /* 0x001ed80601007387 */ /* 0x0007e40000100a00 */
[----:B---3--:R-:W-:Y:S02]  /*7a760*/  HMMA.16816.F32 R4, R32, R26, R56 ;  /* 0x0000001a2004723c */ /* 0x008fe40000001838 */
[----:B------:R-:W-:Y:S04]  /*7a770*/  STL.64 [R1+0x3c88], R28 ;  /* 0x003c881c01007387 */ /* 0x000fe80000100a00 */
[----:B------:R-:W2:-:S15]  /*7a780*/  LDL.LU R48, [R1+0x350] ;  /* 0x0003500001307983 */ /* 0x000e9e0000300800 */
[----:B------:R-:W-:-:S02]  /*7a790*/  NOP ;  /* 0x0000000000007918 */ /* 0x000fc40000000000 */
[----:B------:R-:W-:Y:S04]  /*7a7a0*/  STL.64 [R1+0x1ec0], R4 ;  /* 0x001ec00401007387 */ /* 0x000fe80000100a00 */
[----:B------:R-:W-:Y:S04]  /*7a7b0*/  STL.64 [R1+0x1ec8], R6 ;  /* 0x001ec80601007387 */ /* 0x000fe80000100a00 */
[----:B------:R-:W2:Y:S04]  /*7a7c0*/  LDL.LU R49, [R1+0x354] ;  /* 0x0003540001317983 */ /* 0x000ea80000300800 */
[----:B------:R-:W3:Y:S04]  /*7a7d0*/  LDL.LU R50, [R1+0x358] ;  /* 0x0003580001327983 */ /* 0x000ee80000300800 */
[----:B------:R-:W3:Y:S04]  /*7a7e0*/  LDL.LU R51, [R1+0x35c] ;  /* 0x00035c0001337983 */ /* 0x000ee80000300800 */
[----:B---3--:R0:W-:Y:S04]  /*7a7f0*/  STL.64 [R1+0x3c30], R50 ;  /* 0x003c303201007387 */ /* 0x0081e80000100a00 */
        /* <DEDUP_REMOVED lines=15> */
[----:B------:R-:W3:Y:S04]  /*7a8f0*/  LDL.LU R36, [R1+0x3cb8] ;  /* 0x003cb80001247983 */ /* 0x000ee80000300800 */
[----:B------:R-:W0:Y:S04]  /*7a900*/  LDL.LU R37, [R1+0x3cb4] ;  /* 0x003cb40001257983 */ /* 0x000e280000300800 */
[----:B------:R-:W4:Y:S04]  /*7a910*/  LDL.LU R20, [R1+0x420] ;  /* 0x0004200001147983 */ /* 0x000f280000300800 */
[----:B------:R-:W4:Y:S04]  /*7a920*/  LDL.LU R21, [R1+0x424] ;  /* 0x0004240001157983 */ /* 0x000f280000300800 */
[----:B------:R-:W2:Y:S04]  /*7a930*/  LDL.LU R22, [R1+0x428] ;  /* 0x0004280001167983 */ /* 0x000ea80000300800 */
[----:B------:R-:W2:Y:S01]  /*7a940*/  LDL.LU R23, [R1+0x42c] ;  /* 0x00042c0001177983 */ /* 0x000ea20000300800 */
[----:B------:R-:W-:-:S03]  /*7a950*/  IMAD.MOV.U32 R13, RZ, RZ, R0 ;  /* 0x000000ffff0d7224 */ /* 0x000fc600078e0000 */
[----:B--2---:R2:W-:Y:S04]  /*7a960*/  STL.64 [R1+0x3c60], R22 ;  /* 0x003c601601007387 */ /* 0x0045e80000100a00 */
[----:B----4-:R-:W-:Y:S04]  /*7a970*/  STL.64 [R1+0x3c58], R20 ;  /* 0x003c581401007387 */ /* 0x010fe80000100a00 */
[----:B------:R-:W4:Y:S04]  /*7a980*/  LDL.LU R12, [R1+0x8] ;  /* 0x00000800010c7983 */ /* 0x000f280000300800 */
[----:B------:R-:W1:Y:S04]  /*7a990*/  LDL.LU R0, [R1+0x3cb0] ;  /* 0x003cb00001007983 */ /* 0x000e680000300800 */
[----:B------:R-:W-:Y:S04]  /*7a9a0*/  STL.64 [R1+0x3c70], R14 ;  /* 0x003c700e01007387 */ /* 0x000fe80000100a00 */
[----:B----4-:R4:W-:Y:S04]  /*7a9b0*/  STL.64 [R1+0x3c68], R12 ;  /* 0x003c680c01007387 */ /* 0x0109e80000100a00 */
[----:B------:R-:W2:Y:S04]  /*7a9c0*/  LDL.LU R16, [R1+0x440] ;  /* 0x0004400001107983 */ /* 0x000ea80000300800 */
[----:B------:R-:W2:Y:S04]  /*7a9d0*/  LDL.LU R17, [R1+0x444] ;  /* 0x0004440001117983 */ /* 0x000ea80000300800 */
[----:B------:R-:W4:Y:S04]  /*7a9e0*/  LDL.LU R18, [R1+0x448] ;  /* 0x0004480001127983 */ /* 0x000f280000300800 */
[----:B------:R-:W4:Y:S01]  /*7a9f0*/  LDL.LU R19, [R1+0x44c] ;  /* 0x00044c0001137983 */ /* 0x000f220000300800 */
[----:B0-----:R-:W-:-:S02]  /*7aa00*/  IMAD.MOV.U32 R50, RZ, RZ, R37 ;  /* 0x000000ffff327224 */ /* 0x001fc400078e0025 */
[----:B---3--:R-:W-:Y:S02]  /*7aa10*/  IMAD.MOV.U32 R51, RZ, RZ, R36 ;  /* 0x000000ffff337224 */ /* 0x008fe400078e0024 */
[----:B-1----:R-:W-:Y:S01]  /*7aa20*/  IMAD.MOV.U32 R49, RZ, RZ, R0 ;  /* 0x000000ffff317224 */ /* 0x002fe200078e0000 */
[----:B----4-:R-:W-:Y:S04]  /*7aa30*/  STL.64 [R1+0x3c80], R18 ;  /* 0x003c801201007387 */ /* 0x010fe80000100a00 */
[----:B--2---:R0:W-:Y:S04]  /*7aa40*/  STL.64 [R1+0x3c78], R16 ;  /* 0x003c781001007387 */ /* 0x0041e80000100a00 */
[----:B------:R-:W2:Y:S04]  /*7aa50*/  LDL.LU R37, [R1+0x3cac] ;  /* 0x003cac0001257983 */ /* 0x000ea80000300800 */
[----:B------:R-:W3:Y:S04]  /*7aa60*/  LDL.LU R36, [R1+0x3ca8] ;  /* 0x003ca80001247983 */ /* 0x000ee80000300800 */
[----:B------:R-:W4:Y:S04]  /*7aa70*/  LDL.LU R48, [R1+0x18] ;  /* 0x0000180001307983 */ /* 0x000f280000300800 */
[----:B------:R-:W4:Y:S04]  /*7aa80*/  LDL.LU R0, [R1+0x3ca4] ;  /* 0x003ca40001007983 */ /* 0x000f280000300800 */
[----:B------:R-:W4:Y:S04]  /*7aa90*/  LDL.LU R56, [R1+0x490] ;  /* 0x0004900001387983 */ /* 0x000f280000300800 */
[----:B------:R-:W4:Y:S04]  /*7aaa0*/  LDL.LU R57, [R1+0x494] ;  /* 0x0004940001397983 */ /* 0x000f280000300800 */
[----:B------:R-:W4:Y:S04]  /*7aab0*/  LDL.LU R58, [R1+0x498] ;  /* 0x00049800013a7983 */ /* 0x000f280000300800 */
[----:B------:R-:W4:Y:S01]  /*7aac0*/  LDL.LU R59, [R1+0x49c] ;  /* 0x00049c00013b7983 */ /* 0x000f220000300800 */
[----:B--2---:R-:W-:-:S02]  /*7aad0*/  IMAD.MOV.U32 R23, RZ, RZ, R37 ;  /* 0x000000ffff177224 */ /* 0x004fc400078e0025 */
[----:B---3--:R-:W-:Y:S02]  /*7aae0*/  IMAD.MOV.U32 R22, RZ, RZ, R36 ;  /* 0x000000ffff167224 */ /* 0x008fe400078e0024 */
[----:B------:R-:W2:Y:S04]  /*7aaf0*/  LDL.LU R36, [R1+0x3ca0] ;  /* 0x003ca00001247983 */ /* 0x000ea80000300800 */
[----:B------:R-:W2:Y:S04]  /*7ab00*/  LDL.LU R37, [R1+0x3c9c] ;  /* 0x003c9c0001257983 */ /* 0x000ea80000300800 */
[----:B------:R-:W3:Y:S04]  /*7ab10*/  LDL.LU R12, [R1+0x4b0] ;  /* 0x0004b000010c7983 */ /* 0x000ee80000300800 */
[----:B------:R-:W3:Y:S04]  /*7ab20*/  LDL.LU R13, [R1+0x4b4] ;  /* 0x0004b400010d7983 */ /* 0x000ee80000300800 */
[----:B------:R-:W3:Y:S04]  /*7ab30*/  LDL.LU R14, [R1+0x4b8] ;  /* 0x0004b800010e7983 */ /* 0x000ee80000300800 */
[----:B------:R-:W3:Y:S04]  /*7ab40*/  LDL.LU R15, [R1+0x4bc] ;  /* 0x0004bc00010f7983 */ /* 0x000ee80000300800 */
[----:B------:R-:W3:Y:S01]  /*7ab50*/  LDL.LU R20, [R1+0x28] ;  /* 0x0000280001147983 */ /* 0x000ee20000300800 */
[----:B----4-:R-:W-:-:S03]  /*7ab60*/  IMAD.MOV.U32 R21, RZ, RZ, R0 ;  /* 0x000000ffff157224 */ /* 0x010fc600078e0000 */
        /* <DEDUP_REMOVED lines=35> */
[----:B--2---:R-:W-:Y:S03]  /*7ada0*/  HMMA.16816.F32 R32, R32, R36, R28 ;  /* 0x000000242020723c */ /* 0x004fe6000000181c */
[----:B------:R-:W3:Y:S04]  /*7adb0*/  LDL.LU.64 R30, [R1+0x3c90] ;  /* 0x003c9000011e7983 */ /* 0x000ee80000300a00 */
[----:B------:R-:W3:-:S15]  /*7adc0*/  LDL.LU.64 R28, [R1+0x3c88] ;  /* 0x003c8800011c7983 */ /* 0x000ede0000300a00 */
[----:B------:R-:W-:-:S01]  /*7add0*/  NOP ;  /* 0x0000000000007918 */ /* 0x000fc20000000000 */
[----:B------:R0:W-:Y:S04]  /*7ade0*/  STL.64 [R1+0x11d0], R32 ;  /* 0x0011d02001007387 */ /* 0x0001e80000100a00 */
[----:B------:R1:W-:Y:S04]  /*7adf0*/  STL.64 [R1+0x11d8], R34 ;  /* 0x0011d82201007387 */ /* 0x0003e80000100a00 */
[----:B0-----:R-:W2:Y:S04]  /*7ae00*/  LDL.LU R32, [R1+0x270] ;  /* 0x0002700001207983 */ /* 0x001ea80000300800 */
[----:B------:R-:W2:Y:S04]  /*7ae10*/  LDL.LU R33, [R1+0x274] ;  /* 0x0002740001217983 */ /* 0x000ea80000300800 */
[----:B-1----:R-:W2:Y:S04]  /*7ae20*/  LDL.LU R34, [R1+0x278] ;  /* 0x0002780001227983 */ /* 0x002ea80000300800 */
[----:B------:R-:W2:Y:S01]  /*7ae30*/  LDL.LU R35, [R1+0x27c] ;  /* 0x00027c0001237983 */ /* 0x000ea20000300800 */
[C---:B---3--:R-:W-:Y:S06]  /*7ae40*/  HMMA.16816.F32 R16, R28.reuse, R20, R16 ;  /* 0x000000141c10723c */ /* 0x048fec0000001810 */
[C---:B------:R-:W-:Y:S06]  /*7ae50*/  HMMA.16816.F32 R20, R28.reuse, R22, R12 ;  /* 0x000000161c14723c */ /* 0x040fec000000180c */
[C---:B------:R-:W-:Y:S11]  /*7ae60*/  HMMA.16816.F32 R56, R28.reuse, R48, R56 ;  /* 0x000000301c38723c */ /* 0x040ff60000001838 */
[----:B------:R-:W-:Y:S04]  /*7ae70*/  STL.64 [R1+0x480], R16 ;  /* 0x0004801001007387 */ /* 0x000fe80000100a00 */
[----:B------:R0:W-:Y:S04]  /*7ae80*/  STL.64 [R1+0x488], R18 ;  /* 0x0004881201007387 */ /* 0x0001e80000100a00 */
[----:B0-----:R-:W3:Y:S04]  /*7ae90*/  LDL.LU.64 R18, [R1+0x3c80] ;  /* 0x003c800001127983 */ /* 0x001ee80000300a00 */
[----:B------:R-:W3:Y:S04]  /*7aea0*/  LDL.LU.64 R16, [R1+0x3c78] ;  /* 0x003c780001107983 */ /* 0x000ee80000300a00 */
[----:B------:R-:W2:Y:S04]  /*7aeb0*/  LDL.LU.64 R14, [R1+0x3c70] ;  /* 0x003c7000010e7983 */ /* 0x000ea80000300a00 */
        /* <DEDUP_REMOVED lines=9> */
[----:B----4-:R-:W-:Y:S03]  /*7af50*/  HMMA.16816.F32 R48, R28, R50, R52 ;  /* 0x000000321c30723c */ /* 0x010fe60000001834 */
[----:B------:R-:W4:Y:S04]  /*7af60*/  LDL.LU.64 R54, [R1+0x3c40] ;  /* 0x003c400001367983 */ /* 0x000f280000300a00 */
[----:B------:R-:W4:-:S15]  /*7af70*/  LDL.LU.64 R52, [R1+0x3c38] ;  /* 0x003c380001347983 */ /* 0x000f1e0000300a00 */
[----:B------:R-:W-:-:S01]  /*7af80*/  NOP ;  /* 0x0000000000007918 */ /* 0x000fc20000000000 */
[----:B------:R-:W-:Y:S04]  /*7af90*/  STL.64 [R1+0x11a0], R48 ;  /* 0x0011a03001007387 */ /* 0x000fe80000100a00 */
[----:B------:R0:W-:Y:S04]  /*7afa0*/  STL.64 [R1+0x11a8], R50 ;  /* 0x0011a83201007387 */ /* 0x0001e80000100a00 */
[----:B0-----:R-:W4:Y:S04]  /*7afb0*/  LDL.LU.64 R50, [R1+0x3c30] ;  /* 0x003c300001327983 */ /* 0x001f280000300a00 */
[----:B------:R-:W4:Y:S01]  /*7afc0*/  LDL.LU.64 R48, [R1+0x3c28] ;  /* 0x003c280001307983 */ /* 0x000f220000300a00 */
[C---:B---3--:R-:W-:Y:S06]  /*7afd0*/  HMMA.16816.F32 R16, R28.reuse, R12, R16 ;  /* 0x0000000c1c10723c */ /* 0x048fec0000001810 */
[C---:B--2---:R-:W-:Y:S06]  /*7afe0*/  HMMA.16816.F32 R12, R28.reuse, R14, R20 ;  /* 0x0000000e1c0c723c */ /* 0x044fec0000001814 */
[C---:B------:R-:W-:Y:S11]  /*7aff0*/  HMMA.16816.F32 R56, R28.reuse, R60, R56 ;  /* 0x0000003c1c38723c */ /* 0x040ff60000001838 */
        /* <DEDUP_REMOVED lines=8> */
[----:B0-----:R-:W2:Y:S04]  /*7b080*/  LDL.LU.64 R14, [R1+0x3c00] ;  /* 0x003c0000010e7983 */ /* 0x001ea80000300a00 */
[----:B------:R-:W2:Y:S04]  /*7b090*/  LDL.LU.64 R12, [R1+0x3bf8] ;  /* 0x003bf800010c7983 */ /* 0x000ea80000300a00 */
[----:B------:R-:W-:Y:S04]  /*7b0a0*/  STL.64 [R1+0x3c0], R56 ;  /* 0x0003c03801007387 */ /* 0x000fe80000100a00 */
[----:B------:R0:W-:Y:S04]  /*7b0b0*/  STL.64 [R1+0x3c8], R58 ;  /* 0x0003c83a01007387 */ /* 0x0001e80000100a00 */
[----:B0-----:R-:W4:Y:S04]  /*7b0c0*/  LDL.LU.64 R58, [R1+0x3bf0] ;  /* 0x003bf000013a7983 */ /* 0x001f280000300a00 */
[----:B------:R-:W3:Y:S01]  /*7b0d0*/  LDL.LU.64 R56, [R1+0x3be8] ;  /* 0x003be80001387983 */ /* 0x000ee20000300a00 */
[C---:B----4-:R-:W-:Y:S06]  /*7b0e0*/  HMMA.16816.F32 R8, R28.reuse, R58, R8 ;  /* 0x0000003a1c08723c */ /* 0x050fec0000001808 */
[----:B---3--:R-:W-:-:S15]  /*7b0f0*/  HMMA.16816.F32 R56, R28, R56, R52 ;  /* 0x000000381c38723c */ /* 0x008fde0000001834 */
        /* <DEDUP_REMOVED lines=35> */
[----:B------:R-:W2:Y:S04]  /*7b330*/  LDL.LU.64 R46, [R1+0x3b90] ;  /* 0x003b9000012e7983 */ /* 0x000ea80000300a00 */
[----:B------:R-:W4:Y:S04]  /*7b340*/  LDL.LU.64 R44, [R1+0x3b88] ;  /* 0x003b8800012c7983 */ /* 0x000f280000300a00 */
[----:B------:R0:W-:Y:S04]  /*7b350*/  STL.64 [R1+0x2e0], R48 ;  /* 0x0002e03001007387 */ /* 0x0001e80000100a00 */
[----:B------:R1:W-:Y:S04]  /*7b360*/  STL.64 [R1+0x2e8], R50 ;  /* 0x0002e83201007387 */ /* 0x0003e80000100a00 */
[----:B0-----:R-:W2:Y:S04]  /*7b370*/  LDL.LU R48, [R1+0x2f0] ;  /* 0x0002f00001307983 */ /* 0x001ea80000300800 */
[----:B------:R-:W2:Y:S04]  /*7b380*/  LDL.LU R49, [R1+0x2f4] ;  /* 0x0002f40001317983 */ /* 0x000ea80000300800 */
[----:B-1----:R-:W2:Y:S04]  /*7b390*/  LDL.LU R50, [R1+0x2f8] ;  /* 0x0002f80001327983 */ /* 0x002ea80000300800 */
[----:B------:R-:W2:Y:S01]  /*7b3a0*/  LDL.LU R51, [R1+0x2fc] ;  /* 0x0002fc0001337983 */ /* 0x000ea20000300800 */
[C---:B------:R-:W-:Y:S06]  /*7b3b0*/  HMMA.16816.F32 R24, R28.reuse, R38, R24 ;  /* 0x000000261c18723c */ /* 0x040fec0000001818 */
[C---:B------:R-:W-:Y:S06]  /*7b3c0*/  HMMA.16816.F32 R20, R28.reuse, R2, R20 ;  /* 0x000000021c14723c */ /* 0x040fec0000001814 */
[C---:B---3--:R-:W-:Y:S06]  /*7b3d0*/  HMMA.16816.F32 R16, R28.reuse, R4, R16 ;  /* 0x000000041c10723c */ /* 0x048fec0000001810 */
[C---:B------:R-:W-:Y:S06]  /*7b3e0*/  HMMA.16816.F32 R4, R28.reuse, R6, R12 ;  /* 0x000000061c04723c */ /* 0x040fec000000180c */
[C---:B--2---:R-:W-:Y:S06]  /*7b3f0*/  HMMA.16816.F32 R48, R28.reuse, R46, R48 ;  /* 0x0000002e1c30723c */ /* 0x044fec0000001830 */
[----:B----4-:R-:W-:-:S15]  /*7b400*/  HMMA.16816.F32 R32, R28, R40, R32 ;  /* 0x000000281c20723c */ /* 0x010fde0000001820 */
[----:B------:R-:W-:-:S02]  /*7b410*/  NOP ;  /* 0x0000000000007918 */ /* 0x000fc40000000000 */
[----:B------:R-:W-:Y:S04]  /*7b420*/  STL.64 [R1+0x1130], R48 ;  /* 0x0011303001007387 */ /* 0x000fe80000100a00 */
[----:B------:R0:W-:Y:S02]  /*7b430*/  STL.64 [R1+0x1138], R50 ;  /* 0x0011383201007387 */ /* 0x0001e40000100a00 */
[C---:B0-----:R-:W-:Y:S06]  /*7b440*/  HMMA.16816.F32 R48, R28.reuse, R44, R52 ;  /* 0x0000002c1c30723c */ /* 0x041fec0000001834 */
[----:B------:R-:W-:-:S15]  /*7b450*/  HMMA.16816.F32 R44, R28, R42, R56 ;  /* 0x0000002a1c2c723c */ /* 0x000fde0000001838 */
[----:B------:R-:W-:-:S02]  /*7b460*/  NOP ;  /* 0x0000000000007918 */ /* 0x000fc40000000000 */
        /* <DEDUP_REMOVED lines=9> */
[----:B0-----:R-:W2:Y:S04]  /*7b500*/  LDL.LU R47, [R1+0x20b8] ;  /* 0x0020b800012f7983 */ /* 0x001ea80000300800 */
[----:B------:R-:W-:Y:S04]  /*7b510*/  STL.64 [R1+0x10e0], R20 ;  /* 0x0010e01401007387 */ /* 0x000fe80000100a00 */
[----:B------:R-:W-:Y:S04]  /*7b520*/  STL.64 [R1+0x10e8], R22 ;  /* 0x0010e81601007387 */ /* 0x000fe80000100a00 */
[----:B------:R-:W3:Y:S04]  /*7b530*/  LDL.LU R56, [R1+0x1d0] ;  /* 0x0001d00001387983 */ /* 0x000ee80000300800 */
[----:B------:R-:W-:Y:S04]  /*7b540*/  STL.64 [R1+0x10d0], R16 ;  /* 0x0010d01001007387 */ /* 0x000fe80000100a00 */
[----:B------:R-:W-:Y:S04]  /*7b550*/  STL.64 [R1+0x10d8], R18 ;  /* 0x0010d81201007387 */ /* 0x000fe80000100a00 */
[----:B------:R0:W-:Y:S04]  /*7b560*/  STL.64 [R1+0x3d0], R4 ;  /* 0x0003d00401007387 */ /* 0x0001e80000100a00 */
[----:B------:R1:W-:Y:S04]  /*7b570*/  STL.64 [R1+0x3d8], R6 ;  /* 0x0003d80601007387 */ /* 0x0003e80000100a00 */
[----:B------:R-:W3:Y:S04]  /*7b580*/  LDL.LU R57, [R1+0x1d4] ;  /* 0x0001d40001397983 */ /* 0x000ee80000300800 */
[----:B------:R-:W3:Y:S04]  /*7b590*/  LDL.LU R58, [R1+0x1d8] ;  /* 0x0001d800013a7983 */ /* 0x000ee80000300800 */
[----:B------:R-:W3:Y:S01]  /*7b5a0*/  LDL.LU R59, [R1+0x1dc] ;  /* 0x0001dc00013b7983 */ /* 0x000ee20000300800 */
[----:B------:R-:W-:Y:S01]  /*7b5b0*/  IMAD.MOV.U32 R43, RZ, RZ, R0 ;  /* 0x000000ffff2b7224 */ /* 0x000fe200078e0000 */
[----:B------:R-:W4:Y:S02]  /*7b5c0*/  LDC R46, c[0x0][0x230] ;  /* 0x00008c00ff2e7b82 */ /* 0x000f240000000800 */
[----:B0-----:R-:W4:Y:S04]  /*7b5d0*/  LDL.LU R4, [R1+0x100] ;  /* 0x0001000001047983 */ /* 0x001f280000300800 */
[----:B------:R-:W4:Y:S04]  /*7b5e0*/  LDL.LU R5, [R1+0x104] ;  /* 0x0001040001057983 */ /* 0x000f280000300800 */
[----:B-1----:R-:W4:Y:S04]  /*7b5f0*/  LDL.LU R6, [R1+0x108] ;  /* 0x0001080001067983 */ /* 0x002f280000300800 */
[----:B------:R-:W4:Y:S04]  /*7b600*/  LDL.LU R7, [R1+0x10c] ;  /* 0x00010c0001077983 */ /* 0x000f280000300800 */
[----:B------:R-:W4:Y:S04]  /*7b610*/  LDL.LU R40, [R1+0x40] ;  /* 0x0000400001287983 */ /* 0x000f280000300800 */
[----:B------:R-:W4:Y:S04]  /*7b620*/  LDL.LU R41, [R1+0x44] ;  /* 0x0000440001297983 */ /* 0x000f280000300800 */
[----:B------:R-:W4:Y:S04]  /*7b630*/  LDL.LU R42, [R1+0x48] ;  /* 0x00004800012a7983 */ /* 0x000f280000300800 */
        /* <DEDUP_REMOVED lines=28> */
[----:B---3--:R-:W-:-:S15]  /*7b800*/  HMMA.16816.F32 R56, R28, R8, R56 ;  /* 0x000000081c38723c */ /* 0x008fde0000001838 */
[----:B------:R-:W-:-:S08]  /*7b810*/  NOP ;  /* 0x0000000000007918 */ /* 0x000fd00000000000 */
[----:B------:R0:W-:Y:S04]  /*7b820*/  STL.64 [R1+0x380], R56 ;  /* 0x0003803801007387 */ /* 0x0001e80000100a00 */
[----:B------:R1:W-:Y:S04]  /*7b830*/  STL.64 [R1+0x388], R58 ;  /* 0x0003883a01007387 */ /* 0x0003e80000100a00 */
[----:B------:R-:W3:Y:S04]  /*7b840*/  LDL.LU R54, [R1+0x290c] ;  /* 0x00290c0001367983 */ /* 0x000ee80000300800 */
[----:B------:R-:W3:Y:S01]  /*7b850*/  LDL.LU R55, [R1+0x1fb8] ;  /* 0x001fb80001377983 */ /* 0x000ee20000300800 */
[----:B--2---:R-:W-:Y:S03]  /*7b860*/  HMMA.16816.F32 R8, R28, R10, R12 ;  /* 0x0000000a1c08723c */ /* 0x004fe6000000180c */
        /* <DEDUP_REMOVED lines=8> */
[----:B------:R-:W3:Y:S04]  /*7b8f0*/  LDL.LU.64 R14, [R1+0x3b78] ;  /* 0x003b7800010e7983 */ /* 0x000ee80000300a00 */
[----:B------:R-:W4:Y:S04]  /*7b900*/  LDL.LU.64 R12, [R1+0x3b70] ;  /* 0x003b7000010c7983 */ /* 0x000f280000300a00 */
[----:B------:R0:W-:Y:S04]  /*7b910*/  STL.64 [R1+0x320], R8 ;  /* 0x0003200801007387 */ /* 0x0001e80000100a00 */
[----:B------:R1:W-:Y:S04]  /*7b920*/  STL.64 [R1+0x328], R10 ;  /* 0x0003280a01007387 */ /* 0x0003e80000100a00 */
[----:B0-----:R-:W2:Y:S04]  /*7b930*/  LDL.LU R8, [R1+0x110] ;  /* 0x0001100001087983 */ /* 0x001ea80000300800 */
[----:B------:R-:W2:Y:S04]  /*7b940*/  LDL.LU R9, [R1+0x114] ;  /* 0x0001140001097983 */ /* 0x000ea80000300800 */
[----:B-1----:R-:W2:Y:S01]  /*7b950*/  LDL.LU R10, [R1+0x118] ;  /* 0x00011800010a7983 */ /* 0x002ea20000300800 */
[----:B------:R-:W-:-:S03]  /*7b960*/  IMAD.MOV.U32 R11, RZ, RZ, R0 ;  /* 0x000000ffff0b7224 */ /* 0x000fc600078e0000 */
[----:B------:R-:W2:Y:S04]  /*7b970*/  LDL.LU R0, [R1+0x3b68] ;  /* 0x003b680001007983 */ /* 0x000ea80000300800 */
[----:B------:R-:W2:Y:S01]  /*7b980*/  LDL.LU R33, [R1+0x28e4] ;  /* 0x0028e40001217983 */ /* 0x000ea20000300800 */
[C---:B----4-:R-:W-:Y:S06]  /*7b990*/  HMMA.16816.F32 R36, R28.reuse, R12, R36 ;  /* 0x0000000c1c24723c */ /* 0x050fec0000001824 */
[----:B---3--:R-:W-:-:S15]  /*7b9a0*/  HMMA.16816.F32 R12, R28, R14, R16 ;  /* 0x0000000e1c0c723c */ /* 0x008fde0000001810 */
[----:B------:R-:W-:-:S02]  /*7b9b0*/  NOP ;  /* 0x0000000000007918 */ /* 0x000fc40000000000 */
[----:B------:R0:W-:Y:S04]  /*7b9c0*/  STL.64 [R1+0x210], R36 ;  /* 0x0002102401007387 */ /* 0x0001e80000100a00 */
[----:B------:R-:W-:Y:S04]  /*7b9d0*/  STL.64 [R1+0x218], R38 ;  /* 0x0002182601007387 */ /* 0x000fe80000100a00 */
[----:B0-----:R-:W3:Y:S04]  /*7b9e0*/  LDL.LU.64 R36, [R1+0x3b60] ;  /* 0x003b600001247983 */ /* 0x001ee80000300a00 */
        /* <DEDUP_REMOVED lines=19> */
[----:B0-----:R-:W2:Y:S04]  /*7bb20*/  LDL.LU R16, [R1+0x130] ;  /* 0x0001300001107983 */ /* 0x001ea80000300800 */
[----:B------:R-:W2:Y:S04]  /*7bb30*/  LDL.LU R17, [R1+0x134] ;  /* 0x0001340001117983 */ /* 0x000ea80000300800 */
[----:B-1----:R-:W2:Y:S01]  /*7bb40*/  LDL.LU R18, [R1+0x138] ;  /* 0x0001380001127983 */ /* 0x002ea20000300800 */
[----:B------:R-:W-:-:S03]  /*7bb50*/  IMAD.MOV.U32 R19, RZ, RZ, R0 ;  /* 0x000000ffff137224 */ /* 0x000fc600078e0000 */
[----:B------:R1:W5:Y:S01]  /*7bb60*/  LDL.LU R0, [R1+0x3b2c] ;  /* 0x003b2c0001007983 */ /* 0x0003620000300800 */
[----:B------:R-:W-:Y:S01]  /*7bb70*/  VIADD R47, R47, 0x1 ;  /* 0x000000012f2f7836 */ /* 0x000fe20000000000 */
[----:B------:R-:W-:Y:S02]  /*7bb80*/  IADD3 R48, P4, R48, UR36, RZ ;  /* 0x0000002430307c10 */ /* 0x000fe4000ff9e0ff */
[----:B------:R-:W-:Y:S02]  /*7bb90*/  IADD3 R49, P5, R49, UR36, RZ ;  /* 0x0000002431317c10 */ /* 0x000fe4000ffbe0ff */
[----:B------:R-:W-:Y:S02]  /*7bba0*/  IADD3 R34, P2, R34, UR36, RZ ;  /* 0x0000002422227c10 */ /* 0x000fe4000ff5e0ff */
[----:B------:R-:W-:Y:S02]  /*7bbb0*/  IADD3 R50, P6, R50, UR36, RZ ;  /* 0x0000002432327c10 */ /* 0x000fe4000ffde0ff */
[----:B------:R-:W-:-:S02]  /*7bbc0*/  IADD3 R51, P1, R51, UR36, RZ ;  /* 0x0000002433337c10 */ /* 0x000fc4000ff3e0ff */
[----:B------:R-:W-:Y:S02]  /*7bbd0*/  IADD3 R52, P3, R52, UR36, RZ ;  /* 0x0000002434347c10 */ /* 0x000fe4000ff7e0ff */
[----:B------:R-:W-:Y:S02]  /*7bbe0*/  IADD3.X R53, R53, UR46, RZ, P4, !PT ;  /* 0x0000002e35357c10 */ /* 0x000fe4000a7fe4ff */
[----:B------:R-:W-:Y:S02]  /*7bbf0*/  IADD3 R54, P4, R54, UR36, RZ ;  /* 0x0000002436367c10 */ /* 0x000fe4000ff9e0ff */
[----:B------:R-:W-:Y:S02]  /*7bc00*/  IADD3.X R55, R55, UR46, RZ, P5, !PT ;  /* 0x0000002e37377c10 */ /* 0x000fe4000affe4ff */
[----:B------:R-:W-:Y:S02]  /*7bc10*/  IADD3 R56, P5, R56, UR36, RZ ;  /* 0x0000002438387c10 */ /* 0x000fe4000ffbe0ff */
[----:B------:R-:W-:-:S02]  /*7bc20*/  IADD3.X R57, R57, UR46, RZ, P6, !PT ;  /* 0x0000002e39397c10 */ /* 0x000fc4000b7fe4ff */
[----:B------:R-:W-:Y:S02]  /*7bc30*/  IADD3 R58, P6, R58, UR36, RZ ;  /* 0x000000243a3a7c10 */ /* 0x000fe4000ffde0ff */
[----:B------:R-:W-:Y:S02]  /*7bc40*/  IADD3.X R59, R59, UR46, RZ, P1, !PT ;  /* 0x0000002e3b3b7c10 */ /* 0x000fe40008ffe4ff */
[----:B------:R-:W-:Y:S02]  /*7bc50*/  IADD3 R60, P1, R60, UR36, RZ ;  /* 0x000000243c3c7c10 */ /* 0x000fe4000ff3e0ff */
[----:B------:R-:W-:Y:S02]  /*7bc60*/  IADD3.X R35, R35, UR46, RZ, P3, !PT ;  /* 0x0000002e23237c10 */ /* 0x000fe40009ffe4ff */
[----:B------:R-:W-:Y:S01]  /*7bc70*/  IADD3.X R61, R61, UR46, RZ, P2, !PT ;  /* 0x0000002e3d3d7c10 */ /* 0x000fe200097fe4ff */
[C---:B---3--:R-:W-:Y:S06]  /*7bc80*/  HMMA.16816.F32 R12, R28.reuse, R22, R12 ;  /* 0x000000161c0c723c */ /* 0x048fec000000180c */
[C---:B----4-:R-:W-:Y:S06]  /*7bc90*/  HMMA.16816.F32 R8, R28.reuse, R24, R8 ;  /* 0x000000181c08723c */ /* 0x050fec0000001808 */
        /* <DEDUP_REMOVED lines=12> */
[----:B------:R-:W-:-:S15]  /*7bd60*/  STL [R1+0x20b8], R47 ;  /* 0x0020b82f01007387 */ /* 0x000fde0000100800 */
[----:B------:R-:W-:-:S06]  /*7bd70*/  NOP ;  /* 0x0000000000007918 */ /* 0x000fcc0000000000 */
[----:B------:R-:W-:Y:S04]  /*7bd80*/  STL.64 [R1+0x40], R4 ;  /* 0x0000400401007387 */ /* 0x000fe80000100a00 */
[----:B------:R-:W-:Y:S04]  /*7bd90*/  STL.64 [R1+0x48], R6 ;  /* 0x0000480601007387 */ /* 0x000fe80000100a00 */
[----:B------:R-:W-:Y:S04]  /*7bda0*/  STL [R1+0x1fb4], R48 ;  /* 0x001fb43001007387 */ /* 0x000fe80000100800 */
[----:B------:R-:W-:Y:S04]  /*7bdb0*/  STL [R1+0x1fbc], R49 ;  /* 0x001fbc3101007387 */ /* 0x000fe80000100800 */
[----:B------:R0:W-:Y:S04]  /*7bdc0*/  STL [R1+0x291c], R34 ;  /* 0x00291c2201007387 */ /* 0x0001e80000100800 */
[----:B------:R-:W-:Y:S04]  /*7bdd0*/  STL [R1+0x1fc4], R50 ;  /* 0x001fc43201007387 */ /* 0x000fe80000100800 */
[----:B0-----:R-:W2:Y:S04]  /*7bde0*/  LDL.LU R34, [R1+0x2908] ;  /* 0x0029080001227983 */ /* 0x001ea80000300800 */
        /* <DEDUP_REMOVED lines=12> */
[----:B0-----:R-:W3:Y:S01]  /*7beb0*/  LDL.LU R35, [R1+0x28dc] ;  /* 0x0028dc0001237983 */ /* 0x001ee20000300800 */
[----:B------:R-:W-:Y:S01]  /*7bec0*/  VIADD R46, R46, 0x3f ;  /* 0x0000003f2e2e7836 */ /* 0x000fe20000000000 */
[----:B------:R-:W-:-:S02]  /*7bed0*/  IADD3 R32, P2, R32, UR36, RZ ;  /* 0x0000002420207c10 */ /* 0x000fc4000ff5e0ff */
[----:B------:R-:W-:Y:S02]  /*7bee0*/  IADD3 R33, P3, R33, UR36, RZ ;  /* 0x0000002421217c10 */ /* 0x000fe4000ff7e0ff */
[----:B------:R-:W-:Y:S01]  /*7bef0*/  SHF.R.S32.HI R2, RZ, 0x1f, R46 ;  /* 0x0000001fff027819 */ /* 0x000fe2000001142e */
[----:B------:R-:W-:Y:S04]  /*7bf00*/  STL [R1+0x28ec], R32 ;  /* 0x0028ec2001007387 */ /* 0x000fe80000100800 */
[----:B------:R-:W4:Y:S04]  /*7bf10*/  LDL.LU R3, [R1+0x2900] ;  /* 0x0029000001037983 */ /* 0x000f280000300800 */
[----:B------:R-:W4:Y:S01]  /*7bf20*/  LDL.LU R38, [R1+0x28d4] ;  /* 0x0028d40001267983 */ /* 0x000f220000300800 */
[----:B------:R-:W-:-:S03]  /*7bf30*/  LEA.HI R2, R2, R46, RZ, 0x6 ;  /* 0x0000002e02027211 */ /* 0x000fc600078f30ff */
[----:B------:R-:W4:Y:S04]  /*7bf40*/  LDL.LU R39, [R1+0x28f8] ;  /* 0x0028f80001277983 */ /* 0x000f280000300800 */
[----:B------:R0:W-:Y:S04]  /*7bf50*/  STL [R1+0x28e4], R33 ;  /* 0x0028e42101007387 */ /* 0x0001e80000100800 */
[----:B------:R-:W4:Y:S04]  /*7bf60*/  LDL.LU R40, [R1+0x28cc] ;  /* 0x0028cc0001287983 */ /* 0x000f280000300800 */
[----:B------:R-:W4:Y:S01]  /*7bf70*/  LDL.LU R41, [R1+0x28f0] ;  /* 0x0028f00001297983 */ /* 0x000f220000300800 */
[----:B------:R-:W-:-:S03]  /*7bf80*/  SHF.R.S32.HI R2, RZ, 0x6, R2 ;  /* 0x00000006ff027819 */ /* 0x000fc60000011402 */
[----:B------:R-:W4:Y:S04]  /*7bf90*/  LDL.LU R42, [R1+0x28c4] ;  /* 0x0028c400012a7983 */ /* 0x000f280000300800 */
[----:B------:R-:W4:Y:S04]  /*7bfa0*/  LDL.LU R43, [R1+0x28e8] ;  /* 0x0028e800012b7983 */ /* 0x000f280000300800 */
[----:B------:R-:W4:Y:S04]  /*7bfb0*/  LDL.LU R44, [R1+0x28bc] ;  /* 0x0028bc00012c7983 */ /* 0x000f280000300800 */
[----:B------:R-:W4:Y:S01]  /*7bfc0*/  LDL.LU R45, [R1+0x28e0] ;  /* 0x0028e000012d7983 */ /* 0x000f220000300800 */
[----:B------:R-:W-:-:S03]  /*7bfd0*/  ISETP.NE.U32.AND P0, PT, R47, R2, PT ;  /* 0x000000022f00720c */ /* 0x000fc60003f05070 */
[----:B------:R-:W4:Y:S04]  /*7bfe0*/  LDL.LU R46, [R1+0x28b4] ;  /* 0x0028b400012e7983 */ /* 0x000f280000300800 */
[----:B------:R-:W4:Y:S04]  /*7bff0*/  LDL.LU R47, [R1+0x28d8] ;  /* 0x0028d800012f7983 */ /* 0x000f280000300800 */
[----:B------:R-:W4:Y:S04]  /*7c000*/  LDL.LU R48, [R1+0x28ac] ;  /* 0x0028ac0001307983 */ /* 0x000f280000300800 */
[----:B------:R-:W4:Y:S04]  /*7c010*/  LDL.LU R49, [R1+0x28d0] ;  /* 0x0028d00001317983 */ /* 0x000f280000300800 */
[----:B------:R-:W4:Y:S04]  /*7c020*/  LDL.LU R50, [R1+0x28a4] ;  /* 0x0028a40001327983 */ /* 0x000f280000300800 */
[----:B------:R-:W4:Y:S04]  /*7c030*/  LDL.LU R51, [R1+0x28c8] ;  /* 0x0028c80001337983 */ /* 0x000f280000300800 */
[----:B0-----:R-:W4:Y:S04]  /*7c040*/  LDL.LU R33, [R1+0x289c] ;  /* 0x00289c0001217983 */ /* 0x001f280000300800 */
[----:B------:R-:W4:Y:S04]  /*7c050*/  LDL.LU R52, [R1+0x28c0] ;  /* 0x0028c00001347983 */ /* 0x000f280000300800 */
[----:B------:R-:W4:Y:S04]  /*7c060*/  LDL.LU R53, [R1+0x2894] ;  /* 0x0028940001357983 */ /* 0x000f280000300800 */
[----:B------:R-:W4:Y:S01]  /*7c070*/  LDL.LU R54, [R1+0x28b8] ;  /* 0x0028b80001367983 */ /* 0x000f220000300800 */
[----:B--2---:R-:W-:-:S05]  /*7c080*/  IADD3.X R34, R34, UR46, RZ, P4, !PT ;  /* 0x0000002e22227c10 */ /* 0x004fca000a7fe4ff */
[----:B------:R0:W-:Y:S04]  /*7c090*/  STL [R1+0x2908], R34 ;  /* 0x0029082201007387 */ /* 0x0001e80000100800 */
        /* <DEDUP_REMOVED lines=8> */
[----:B0-----:R-:W2:Y:S01]  /*7c120*/  LDL.LU R34, [R1+0x286c] ;  /* 0x00286c0001227983 */ /* 0x001ea20000300800 */
[----:B---3--:R-:W-:-:S05]  /*7c130*/  IADD3 R35, P4, R35, UR36, RZ ;  /* 0x0000002423237c10 */ /* 0x008fca000ff9e0ff */
[----:B------:R0:W-:Y:S04]  /*7c140*/  STL [R1+0x28dc], R35 ;  /* 0x0028dc2301007387 */ /* 0x0001e80000100800 */
[----:B0-----:R-:W3:Y:S01]  /*7c150*/  LDL.LU R35, [R1+0x2890] ;  /* 0x0028900001237983 */ /* 0x001ee20000300800 */
[----:B----4-:R-:W-:Y:S02]  /*7c160*/  IADD3.X R3, R3, UR46, RZ, P5, !PT ;  /* 0x0000002e03037c10 */ /* 0x010fe4000affe4ff */
[----:B------:R-:W-:Y:S02]  /*7c170*/  IADD3 R38, P5, R38, UR36, RZ ;  /* 0x0000002426267c10 */ /* 0x000fe4000ffbe0ff */
[----:B------:R-:W-:Y:S02]  /*7c180*/  IADD3.X R39, R39, UR46, RZ, P6, !PT ;  /* 0x0000002e27277c10 */ /* 0x000fe4000b7fe4ff */
[----:B------:R-:W-:-:S02]  /*7c190*/  IADD3 R40, P6, R40, UR36, RZ ;  /* 0x0000002428287c10 */ /* 0x000fc4000ffde0ff */
[----:B------:R-:W-:Y:S01]  /*7c1a0*/  IADD3.X R41, R41, UR46, RZ, P1, !PT ;  /* 0x0000002e29297c10 */ /* 0x000fe20008ffe4ff */
[----:B------:R-:W-:Y:S01]  /*7c1b0*/  STL [R1+0x2900], R3 ;  /* 0x0029000301007387 */ /* 0x000fe20000100800 */
[----:B------:R-:W-:-:S03]  /*7c1c0*/  IADD3 R42, P1, R42, UR36, RZ ;  /* 0x000000242a2a7c10 */ /* 0x000fc6000ff3e0ff */
[----:B------:R-:W-:Y:S01]  /*7c1d0*/  STL [R1+0x28d4], R38 ;  /* 0x0028d42601007387 */ /* 0x000fe20000100800 */
[----:B------:R-:W-:-:S03]  /*7c1e0*/  IADD3.X R43, R43, UR46, RZ, P2, !PT ;  /* 0x0000002e2b2b7c10 */ /* 0x000fc600097fe4ff */
        /* <DEDUP_REMOVED lines=11> */
[----:B------:R-:W-:Y:S02]  /*7c2a0*/  IADD3.X R49, R49, UR46, RZ, P5, !PT ;  /* 0x0000002e31317c10 */ /* 0x000fe4000affe4ff */
[----:B------:R-:W-:Y:S01]  /*7c2b0*/  IADD3.X R51, R51, UR46, RZ, P6, !PT ;  /* 0x0000002e33337c10 */ /* 0x000fe2000b7fe4ff */
[----:B------:R-:W-:Y:S01]  /*7c2c0*/  STL [R1+0x28e0], R45 ;  /* 0x0028e02d01007387 */ /* 0x000fe20000100800 */
[----:B------:R-:W-:-:S03]  /*7c2d0*/  IADD3 R33, P6, R33, UR36, RZ ;  /* 0x0000002421217c10 */ /* 0x000fc6000ffde0ff */
[----:B------:R-:W-:Y:S01]  /*7c2e0*/  STL [R1+0x28b4], R46 ;  /* 0x0028b42e01007387 */ /* 0x000fe20000100800 */
[----:B------:R-:W-:-:S03]  /*7c2f0*/  IADD3 R50, P5, R50, UR36, RZ ;  /* 0x0000002432327c10 */ /* 0x000fc6000ffbe0ff */
[----:B------:R-:W-:Y:S04]  /*7c300*/  STL [R1+0x28d8], R47 ;  /* 0x0028d82f01007387 */ /* 0x000fe80000100800 */
[----:B------:R-:W-:Y:S04]  /*7c310*/  STL [R1+0x28ac], R48 ;  /* 0x0028ac3001007387 */ /* 0x000fe80000100800 */
[----:B------:R-:W-:Y:S04]  /*7c320*/  STL [R1+0x28d0], R49 ;  /* 0x0028d03101007387 */ /* 0x000fe80000100800 */
[----:B------:R0:W-:Y:S04]  /*7c330*/  STL [R1+0x289c], R33 ;  /* 0x00289c2101007387 */ /* 0x0001e80000100800 */
[----:B------:R-:W-:Y:S04]  /*7c340*/  STL [R1+0x28a4], R50 ;  /* 0x0028a43201007387 */ /* 0x000fe80000100800 */
[----:B0-----:R-:W4:Y:S01]  /*7c350*/  LDL.LU R33, [R1+0x2864] ;  /* 0x0028640001217983 */ /* 0x001f220000300800 */
[----:B------:R-:W-:-:S02]  /*7c360*/  IADD3.X R52, R52, UR46, RZ, P1, !PT ;  /* 0x0000002e34347c10 */ /* 0x000fc40008ffe4ff */
[----:B------:R-:W-:Y:S02]  /*7c370*/  IADD3 R53, P1, R53, UR36, RZ ;  /* 0x0000002435357c10 */ /* 0x000fe4000ff3e0ff */
[----:B------:R-:W-:Y:S01]  /*7c380*/  IADD3.X R54, R54, UR46, RZ, P2, !PT ;  /* 0x0000002e36367c10 */ /* 0x000fe200097fe4ff */
[----:B------:R-:W-:Y:S04]  /*7c390*/  STL [R1+0x28c8], R51 ;  /* 0x0028c83301007387 */ /* 0x000fe80000100800 */
[----:B------:R-:W-:Y:S04]  /*7c3a0*/  STL [R1+0x28c0], R52 ;  /* 0x0028c03401007387 */ /* 0x000fe80000100800 */
[----:B------:R-:W-:Y:S04]  /*7c3b0*/  STL [R1+0x2894], R53 ;  /* 0x0028943501007387 */ /* 0x000fe80000100800 */
[----:B------:R-:W-:Y:S01]  /*7c3c0*/  STL [R1+0x28b8], R54 ;  /* 0x0028b83601007387 */ /* 0x000fe20000100800 */
[----:B--2---:R-:W-:-:S02]  /*7c3d0*/  IADD3 R55, P2, R55, UR36, RZ ;  /* 0x0000002437377c10 */ /* 0x004fc4000ff5e0ff */
[----:B------:R-:W-:Y:S02]  /*7c3e0*/  IADD3.X R56, R56, UR46, RZ, P3, !PT ;  /* 0x0000002e38387c10 */ /* 0x000fe40009ffe4ff */
[----:B------:R-:W-:Y:S02]  /*7c3f0*/  IADD3 R57, P3, R57, UR36, RZ ;  /* 0x0000002439397c10 */ /* 0x000fe4000ff7e0ff */
[----:B------:R-:W-:Y:S02]  /*7c400*/  IADD3.X R58, R58, UR46, RZ, P4, !PT ;  /* 0x0000002e3a3a7c10 */ /* 0x000fe4000a7fe4ff */
[----:B------:R-:W-:Y:S01]  /*7c410*/  IADD3 R59, P4, R59, UR36, RZ ;  /* 0x000000243b3b7c10 */ /* 0x000fe2000ff9e0ff */
        /* <DEDUP_REMOVED lines=12> */
[----:B0-----:R-:W2:Y:S04]  /*7c4e0*/  LDL.LU R34, [R1+0x2888] ;  /* 0x0028880001227983 */ /* 0x001ea80000300800 */
[----:B------:R-:W-:Y:S04]  /*7c4f0*/  STL [R1+0x2898], R32 ;  /* 0x0028982001007387 */ /* 0x000fe80000100800 */
[----:B------:R-:W2:Y:S04]  /*7c500*/  LDL.LU R3, [R1+0x285c] ;  /* 0x00285c0001037983 */ /* 0x000ea80000300800 */
[----:B------:R-:W2:Y:S04]  /*7c510*/  LDL.LU R38, [R1+0x2880] ;  /* 0x0028800001267983 */ /* 0x000ea80000300800 */
[----:B------:R-:W2:Y:S01]  /*7c520*/  LDL.LU R39, [R1+0x2854] ;  /* 0x0028540001277983 */ /* 0x000ea20000300800 */
[----:B---3--:R-:W-:-:S05]  /*7c530*/  IADD3.X R35, R35, UR46, RZ, P1, !PT ;  /* 0x0000002e23237c10 */ /* 0x008fca0008ffe4ff */
[----:B------:R0:W-:Y:S04]  /*7c540*/  STL [R1+0x2890], R35 ;  /* 0x0028902301007387 */ /* 0x0001e80000100800 */
        /* <DEDUP_REMOVED lines=14> */
[----:B------:R-:W3:Y:S04]  /*7c630*/  LDL.LU R53, [R1+0x2840] ;  /* 0x0028400001357983 */ /* 0x000ee80000300800 */
[----:B------:R-:W3:Y:S01]  /*7c640*/  LDL.LU R54, [R1+0x2814] ;  /* 0x0028140001367983 */ /* 0x000ee20000300800 */
[----:B----4-:R-:W-:-:S05]  /*7c650*/  IADD3 R33, P1, R33, UR36, RZ ;  /* 0x0000002421217c10 */ /* 0x010fca000ff3e0ff */
        /* <DEDUP_REMOVED lines=9> */
[----:B0-----:R-:W4:Y:S01]  /*7c6f0*/  LDL.LU R33, [R1+0x2818] ;  /* 0x0028180001217983 */ /* 0x001f220000300800 */
[----:B--2---:R-:W-:-:S02]  /*7c700*/  IADD3.X R34, R34, UR46, RZ, P2, !PT ;  /* 0x0000002e22227c10 */ /* 0x004fc400097fe4ff */
[----:B------:R-:W-:Y:S02]  /*7c710*/  IADD3 R3, P2, R3, UR36, RZ ;  /* 0x0000002403037c10 */ /* 0x000fe4000ff5e0ff */
[----:B------:R-:W-:Y:S01]  /*7c720*/  IADD3.X R38, R38, UR46, RZ, P3, !PT ;  /* 0x0000002e26267c10 */ /* 0x000fe20009ffe4ff */
[----:B------:R0:W-:Y:S01]  /*7c730*/  STL [R1+0x2888], R34 ;  /* 0x0028882201007387 */ /* 0x0001e20000100800 */
[----:B------:R-:W-:Y:S02]  /*7c740*/  IADD3 R39, P3, R39, UR36, RZ ;  /* 0x0000002427277c10 */ /* 0x000fe4000ff7e0ff */
[----:B---3--:R-:W-:Y:S01]  /*7c750*/  IADD3.X R40, R40, UR46, RZ, P4, !PT ;  /* 0x0000002e28287c10 */ /* 0x008fe2000a7fe4ff */
[----:B0-----:R-:W2:Y:S01]  /*7c760*/  LDL.LU R34, [R1+0x27ec] ;  /* 0x0027ec0001227983 */ /* 0x001ea20000300800 */
        /* <DEDUP_REMOVED lines=20> */
[----:B------:R-:W-:-:S03]  /*7c8b0*/  IADD3.X R50, R50, UR46, RZ, P3, !PT ;  /* 0x0000002e32327c10 */ /* 0x000fc60009ffe4ff */
[----:B------:R-:W-:Y:S04]  /*7c8c0*/  STL [R1+0x2834], R47 ;  /* 0x0028342f01007387 */ /* 0x000fe80000100800 */
[----:B------:R-:W-:Y:S04]  /*7c8d0*/  STL [R1+0x2858], R48 ;  /* 0x0028583001007387 */ /* 0x000fe80000100800 */
[----:B------:R-:W-:Y:S04]  /*7c8e0*/  STL [R1+0x282c], R49 ;  /* 0x00282c3101007387 */ /* 0x000fe80000100800 */
[----:B------:R0:W-:Y:S04]  /*7c8f0*/  STL [R1+0x2848], R35 ;  /* 0x0028482301007387 */ /* 0x0001e80000100800 */
[----:B------:R-:W-:Y:S04]  /*7c900*/  STL [R1+0x2850], R50 ;  /* 0x0028503201007387 */ /* 0x000fe80000100800 */
[----:B0-----:R-:W3:Y:S01]  /*7c910*/  LDL.LU R35, [R1+0x2810] ;  /* 0x0028100001237983 */ /* 0x001ee20000300800 */
[----:B------:R-:W-:-:S02]  /*7c920*/  IADD3 R51, P3, R51, UR36, RZ ;  /* 0x0000002433337c10 */ /* 0x000fc4000ff7e0ff */
[----:B------:R-:W-:Y:S02]  /*7c930*/  IADD3 R52, P4, R52, UR36, RZ ;  /* 0x0000002434347c10 */ /* 0x000fe4000ff9e0ff */
[----:B------:R-:W-:Y:S02]  /*7c940*/  IADD3.X R53, R53, UR46, RZ, P5, !PT ;  /* 0x0000002e35357c10 */ /* 0x000fe4000affe4ff */
[----:B------:R-:W-:Y:S02]  /*7c950*/  IADD3 R54, P5, R54, UR36, RZ ;  /* 0x0000002436367c10 */ /* 0x000fe4000ffbe0ff */
[----:B----4-:R-:W-:Y:S01]  /*7c960*/  IADD3.X R55, R55, UR46, RZ, P6, !PT ;  /* 0x0000002e37377c10 */ /* 0x010fe2000b7fe4ff */
        /* <DEDUP_REMOVED lines=19> */
[----:B0-----:R-:W4:Y:S01]  /*7caa0*/  LDL.LU R33, [R1+0x27e4] ;  /* 0x0027e40001217983 */ /* 0x001f220000300800 */
[----:B------:R-:W-:-:S05]  /*7cab0*/  IADD3 R32, P3, R32, UR36, RZ ;  /* 0x0000002420207c10 */ /* 0x000fca000ff7e0ff */
[----:B------:R-:W-:Y:S04]  /*7cac0*/  STL [R1+0x27f4], R32 ;  /* 0x0027f42001007387 */ /* 0x000fe80000100800 */
[----:B------:R-:W4:Y:S04]  /*7cad0*/  LDL.LU R3, [R1+0x2808] ;  /* 0x0028080001037983 */ /* 0x000f280000300800 */
[----:B------:R-:W4:Y:S04]  /*7cae0*/  LDL.LU R38, [R1+0x27dc] ;  /* 0x0027dc0001267983 */ /* 0x000f280000300800 */
[----:B------:R-:W4:Y:S01]  /*7caf0*/  LDL.LU R39, [R1+0x2800] ;  /* 0x0028000001277983 */ /* 0x000f220000300800 */
[----:B--2---:R-:W-:-:S05]  /*7cb00*/  IADD3 R34, P4, R34, UR36, RZ ;  /* 0x0000002422227c10 */ /* 0x004fca000ff9e0ff */
        /* <DEDUP_REMOVED lines=27> */
[----:B0-----:R-:W3:Y:S01]  /*7ccc0*/  LDL.LU R35, [R1+0x2774] ;  /* 0x0027740001237983 */ /* 0x001ee20000300800 */
[----:B----4-:R-:W-:-:S05]  /*7ccd0*/  IADD3 R33, P5, R33, UR36, RZ ;  /* 0x0000002421217c10 */ /* 0x010fca000ffbe0ff */
[----:B------:R0:W-:Y:S04]  /*7cce0*/  STL [R1+0x27e4], R33 ;  /* 0x0027e42101007387 */ /* 0x0001e80000100800 */
[----:B0-----:R-:W4:Y:S01]  /*7ccf0*/  LDL.LU R33, [R1+0x2798] ;  /* 0x0027980001217983 */ /* 0x001f220000300800 */
[----:B------:R-:W-:Y:S02]  /*7cd00*/  IADD3.X R3, R3, UR46, RZ, P6, !PT ;  /* 0x0000002e03037c10 */ /* 0x000fe4000b7fe4ff */
[----:B------:R-:W-:Y:S02]  /*7cd10*/  IADD3 R38, P6, R38, UR36, RZ ;  /* 0x0000002426267c10 */ /* 0x000fe4000ffde0ff */
[----:B------:R-:W-:Y:S01]  /*7cd20*/  IADD3.X R39, R39, UR46, RZ, P1, !PT ;  /* 0x0000002e27277c10 */ /* 0x000fe20008ffe4ff */
        /* <DEDUP_REMOVED lines=27> */
[----:B------:R-:W-:Y:S01]  /*7cee0*/  STL [R1+0x27ac], R50 ;  /* 0x0027ac3201007387 */ /* 0x000fe20000100800 */
[----:B------:R-:W-:-:S02]  /*7cef0*/  IADD3.X R52, R52, UR46, RZ, P2, !PT ;  /* 0x0000002e34347c10 */ /* 0x000fc400097fe4ff */
[----:B------:R-:W-:Y:S02]  /*7cf00*/  IADD3 R53, P2, R53, UR36, RZ ;  /* 0x0000002435357c10 */ /* 0x000fe4000ff5e0ff */
[----:B------:R-:W-:Y:S01]  /*7cf10*/  IADD3.X R54, R54, UR46, RZ, P3, !PT ;  /* 0x0000002e36367c10 */ /* 0x000fe20009ffe4ff */
[----:B0-----:R-:W2:Y:S04]  /*7cf20*/  LDL.LU R34, [R1+0x276c] ;  /* 0x00276c0001227983 */ /* 0x001ea80000300800 */
[----:B------:R-:W-:Y:S01]  /*7cf30*/  STL [R1+0x27d0], R51 ;  /* 0x0027d03301007387 */ /* 0x000fe20000100800 */
[----:B---3--:R-:W-:Y:S02]  /*7cf40*/  IADD3 R55, P3, R55, UR36, RZ ;  /* 0x0000002437377c10 */ /* 0x008fe4000ff7e0ff */
        /* <DEDUP_REMOVED lines=19> */
[----:B0-----:R-:W3:Y:S04]  /*7d080*/  LDL.LU R35, [R1+0x2790] ;  /* 0x0027900001237983 */ /* 0x001ee80000300800 */
[----:B------:R-:W-:Y:S04]  /*7d090*/  STL [R1+0x27a0], R32 ;  /* 0x0027a02001007387 */ /* 0x000fe80000100800 */
[----:B------:R-:W3:Y:S04]  /*7d0a0*/  LDL.LU R3, [R1+0x2764] ;  /* 0x0027640001037983 */ /* 0x000ee80000300800 */
[----:B------:R-:W3:Y:S04]  /*7d0b0*/  LDL.LU R38, [R1+0x2788] ;  /* 0x0027880001267983 */ /* 0x000ee80000300800 */
[----:B------:R-:W3:Y:S01]  /*7d0c0*/  LDL.LU R39, [R1+0x275c] ;  /* 0x00275c0001277983 */ /* 0x000ee20000300800 */
[----:B----4-:R-:W-:-:S05]  /*7d0d0*/  IADD3.X R33, R33, UR46, RZ, P2, !PT ;  /* 0x0000002e21217c10 */ /* 0x010fca00097fe4ff */
        /* <DEDUP_REMOVED lines=28> */
[----:B---3--:R-:W-:-:S05]  /*7d2a0*/  IADD3.X R35, R35, UR46, RZ, P3, !PT ;  /* 0x0000002e23237c10 */ /* 0x008fca0009ffe4ff */
[----:B------:R0:W-:Y:S04]  /*7d2b0*/  STL [R1+0x2790], R35 ;  /* 0x0027902301007387 */ /* 0x0001e80000100800 */
[----:B0-----:R-:W3:Y:S01]  /*7d2c0*/  LDL.LU R35, [R1+0x26f4] ;  /* 0x0026f40001237983 */ /* 0x001ee20000300800 */
[----:B------:R-:W-:Y:S02]  /*7d2d0*/  IADD3 R3, P3, R3, UR36, RZ ;  /* 0x0000002403037c10 */ /* 0x000fe4000ff7e0ff */
[----:B------:R-:W-:Y:S02]  /*7d2e0*/  IADD3.X R38, R38, UR46, RZ, P4, !PT ;  /* 0x0000002e26267c10 */ /* 0x000fe4000a7fe4ff */
[----:B------:R-:W-:Y:S02]  /*7d2f0*/  IADD3 R39, P4, R39, UR36, RZ ;  /* 0x0000002427277c10 */ /* 0x000fe4000ff9e0ff */
[----:B----4-:R-:W-:-:S02]  /*7d300*/  IADD3.X R40, R40, UR46, RZ, P5, !PT ;  /* 0x0000002e28287c10 */ /* 0x010fc4000affe4ff */
        /* <DEDUP_REMOVED lines=27> */
[----:B------:R-:W-:-:S02]  /*7d4c0*/  IADD3 R51, P4, R51, UR36, RZ ;  /* 0x0000002433337c10 */ /* 0x000fc4000ff9e0ff */
[----:B------:R-:W-:Y:S02]  /*7d4d0*/  IADD3 R52, P5, R52, UR36, RZ ;  /* 0x0000002434347c10 */ /* 0x000fe4000ffbe0ff */
[----:B------:R-:W-:Y:S02]  /*7d4e0*/  IADD3.X R53, R53, UR46, RZ, P6, !PT ;  /* 0x0000002e35357c10 */ /* 0x000fe4000b7fe4ff */
[----:B------:R-:W-:Y:S01]  /*7d4f0*/  IADD3 R54, P6, R54, UR36, RZ ;  /* 0x0000002436367c10 */ /* 0x000fe2000ffde0ff */
[----:B------:R-:W-:Y:S04]  /*7d500*/  STL [R1+0x272c], R51 ;  /* 0x00272c3301007387 */ /* 0x000fe80000100800 */
[----:B------:R-:W-:Y:S04]  /*7d510*/  STL [R1+0x2724], R52 ;  /* 0x0027243401007387 */ /* 0x000fe80000100800 */
[----:B------:R-:W-:Y:S04]  /*7d520*/  STL [R1+0x2748], R53 ;  /* 0x0027483501007387 */ /* 0x000fe80000100800 */
[----:B------:R-:W-:Y:S01]  /*7d530*/  STL [R1+0x271c], R54 ;  /* 0x00271c3601007387 */ /* 0x000fe20000100800 */
[----:B--2---:R-:W-:-:S02]  /*7d540*/  IADD3.X R55, R55, UR46, RZ, P1, !PT ;  /* 0x0000002e37377c10 */ /* 0x004fc40008ffe4ff */
[----:B------:R-:W-:Y:S02]  /*7d550*/  IADD3 R56, P1, R56, UR36, RZ ;  /* 0x0000002438387c10 */ /* 0x000fe4000ff3e0ff */
[----:B------:R-:W-:Y:S02]  /*7d560*/  IADD3.X R57, R57, UR46, RZ, P2, !PT ;  /* 0x0000002e39397c10 */ /* 0x000fe400097fe4ff */
[----:B------:R-:W-:Y:S02]  /*7d570*/  IADD3 R58, P2, R58, UR36, RZ ;  /* 0x000000243a3a7c10 */ /* 0x000fe4000ff5e0ff */
[----:B------:R-:W-:Y:S01]  /*7d580*/  IADD3.X R59, R59, UR46, RZ, P3, !PT ;  /* 0x0000002e3b3b7c10 */ /* 0x000fe20009ffe4ff */
[----:B------:R-:W-:Y:S01]  /*7d590*/  STL [R1+0x2740], R55 ;  /* 0x0027403701007387 */ /* 0x000fe20000100800 */
[----:B------:R-:W-:-:S03]  /*7d5a0*/  IADD3 R60, P3, R60, UR36, RZ ;  /* 0x000000243c3c7c10 */ /* 0x000fc6000ff7e0ff */
[----:B------:R-:W-:Y:S01]  /*7d5b0*/  STL [R1+0x2714], R56 ;  /* 0x0027143801007387 */ /* 0x000fe20000100800 */
[----:B------:R-:W-:-:S03]  /*7d5c0*/  IADD3.X R34, R34, UR46, RZ, P5, !PT ;  /* 0x0000002e22227c10 */ /* 0x000fc6000affe4ff */
[----:B------:R-:W-:Y:S01]  /*7d5d0*/  STL [R1+0x2738], R57 ;  /* 0x0027383901007387 */ /* 0x000fe20000100800 */
[----:B------:R-:W-:-:S03]  /*7d5e0*/  IADD3.X R61, R61, UR46, RZ, P4, !PT ;  /* 0x0000002e3d3d7c10 */ /* 0x000fc6000a7fe4ff */
[----:B------:R-:W-:Y:S04]  /*7d5f0*/  STL [R1+0x270c], R58 ;  /* 0x00270c3a01007387 */ /* 0x000fe80000100800 */
[----:B------:R-:W-:Y:S01]  /*7d600*/  STL [R1+0x2730], R59 ;  /* 0x0027303b01007387 */ /* 0x000fe20000100800 */
[----:B------:R-:W-:-:S03]  /*7d610*/  IADD3 R32, P4, R32, UR36, RZ ;  /* 0x0000002420207c10 */ /* 0x000fc6000ff9e0ff */
        /* <DEDUP_REMOVED lines=8> */
[----:B---3--:R-:W-:-:S05]  /*7d6a0*/  IADD3 R35, P5, R35, UR36, RZ ;  /* 0x0000002423237c10 */ /* 0x008fca000ffbe0ff */
        /* <DEDUP_REMOVED lines=28> */
[----:B--2---:R-:W-:-:S02]  /*7d870*/  IADD3 R34, P6, R34, UR36, RZ ;  /* 0x0000002422227c10 */ /* 0x004fc4000ffde0ff */
[----:B------:R-:W-:Y:S02]  /*7d880*/  IADD3.X R3, R3, UR46, RZ, P1, !PT ;  /* 0x0000002e03037c10 */ /* 0x000fe40008ffe4ff */
[----:B------:R-:W-:Y:S01]  /*7d890*/  IADD3 R38, P1, R38, UR36, RZ ;  /* 0x0000002426267c10 */ /* 0x000fe2000ff3e0ff */
[----:B------:R0:W-:Y:S01]  /*7d8a0*/  STL [R1+0x26ec], R34 ;  /* 0x0026ec2201007387 */ /* 0x0001e20000100800 */
[----:B------:R-:W-:-:S03]  /*7d8b0*/  IADD3.X R39, R39, UR46, RZ, P2, !PT ;  /* 0x0000002e27277c10 */ /* 0x000fc600097fe4ff */
[----:B0-----:R-:W2:Y:S04]  /*7d8c0*/  LDL.LU R34, [R1+0x26a0] ;  /* 0x0026a00001227983 */ /* 0x001ea80000300800 */
[----:B------:R-:W-:Y:S04]  /*7d8d0*/  STL [R1+0x2710], R3 ;  /* 0x0027100301007387 */ /* 0x000fe80000100800 */
[----:B------:R-:W-:Y:S01]  /*7d8e0*/  STL [R1+0x26e4], R38 ;  /* 0x0026e42601007387 */ /* 0x000fe20000100800 */
[----:B---3--:R-:W-:Y:S02]  /*7d8f0*/  IADD3 R40, P2, R40, UR36, RZ ;  /* 0x0000002428287c10 */ /* 0x008fe4000ff5e0ff */
[----:B------:R-:W-:-:S02]  /*7d900*/  IADD3.X R41, R41, UR46, RZ, P3, !PT ;  /* 0x0000002e29297c10 */ /* 0x000fc40009ffe4ff */
[----:B------:R-:W-:Y:S02]  /*7d910*/  IADD3 R42, P3, R42, UR36, RZ ;  /* 0x000000242a2a7c10 */ /* 0x000fe4000ff7e0ff */
        /* <DEDUP_REMOVED lines=23> */
[----:B0-----:R-:W3:Y:S01]  /*7da90*/  LDL.LU R35, [R1+0x2674] ;  /* 0x0026740001237983 */ /* 0x001ee20000300800 */
[----:B------:R-:W-:-:S02]  /*7daa0*/  IADD3.X R52, R52, UR46, RZ, P3, !PT ;  /* 0x0000002e34347c10 */ /* 0x000fc40009ffe4ff */
[----:B------:R-:W-:Y:S02]  /*7dab0*/  IADD3 R53, P3, R53, UR36, RZ ;  /* 0x0000002435357c10 */ /* 0x000fe4000ff7e0ff */
[----:B------:R-:W-:Y:S01]  /*7dac0*/  IADD3.X R54, R54, UR46, RZ, P4, !PT ;  /* 0x0000002e36367c10 */ /* 0x000fe2000a7fe4ff */
[----:B------:R-:W-:Y:S01]  /*7dad0*/  STL [R1+0x26d8], R51 ;  /* 0x0026d83301007387 */ /* 0x000fe20000100800 */
[----:B----4-:R-:W-:Y:S02]  /*7dae0*/  IADD3 R55, P4, R55, UR36, RZ ;  /* 0x0000002437377c10 */ /* 0x010fe4000ff9e0ff */
        /* <DEDUP_REMOVED lines=19> */
[----:B0-----:R-:W4:Y:S04]  /*7dc20*/  LDL.LU R33, [R1+0x2698] ;  /* 0x0026980001217983 */ /* 0x001f280000300800 */
[----:B------:R-:W-:Y:S04]  /*7dc30*/  STL [R1+0x26a8], R32 ;  /* 0x0026a82001007387 */ /* 0x000fe80000100800 */
        /* <DEDUP_REMOVED lines=32> */
[----:B----4-:R-:W-:-:S05]  /*7de40*/  IADD3.X R33, R33, UR46, RZ, P4, !PT ;  /* 0x0000002e21217c10 */ /* 0x010fca000a7fe4ff */
[----:B------:R0:W-:Y:S04]  /*7de50*/  STL [R1+0x2698], R33 ;  /* 0x0026982101007387 */ /* 0x0001e80000100800 */
[----:B0-----:R-:W4:Y:S01]  /*7de60*/  LDL.LU R33, [R1+0x25fc] ;  /* 0x0025fc0001217983 */ /* 0x001f220000300800 */
[----:B------:R-:W-:Y:S02]  /*7de70*/  IADD3 R3, P4, R3, UR36, RZ ;  /* 0x0000002403037c10 */ /* 0x000fe4000ff9e0ff */
[----:B------:R-:W-:Y:S02]  /*7de80*/  IADD3.X R38, R38, UR46, RZ, P5, !PT ;  /* 0x0000002e26267c10 */ /* 0x000fe4000affe4ff */
[----:B------:R-:W-:Y:S01]  /*7de90*/  IADD3 R39, P5, R39, UR36, RZ ;  /* 0x0000002427277c10 */ /* 0x000fe2000ffbe0ff */
        /* <DEDUP_REMOVED lines=25> */
[----:B------:R0:W-:Y:S01]  /*7e030*/  STL [R1+0x2658], R34 ;  /* 0x0026582201007387 */ /* 0x0001e20000100800 */
[----:B------:R-:W-:-:S03]  /*7e040*/  IADD3 R51, P5, R51, UR36, RZ ;  /* 0x0000002433337c10 */ /* 0x000fc6000ffbe0ff */
[----:B------:R-:W-:Y:S01]  /*7e050*/  STL [R1+0x2660], R50 ;  /* 0x0026603201007387 */ /* 0x000fe20000100800 */
[----:B------:R-:W-:Y:S02]  /*7e060*/  IADD3 R52, P6, R52, UR36, RZ ;  /* 0x0000002434347c10 */ /* 0x000fe4000ffde0ff */
[----:B------:R-:W-:Y:S02]  /*7e070*/  IADD3.X R53, R53, UR46, RZ, P1, !PT ;  /* 0x0000002e35357c10 */ /* 0x000fe40008ffe4ff */
[----:B------:R-:W-:Y:S01]  /*7e080*/  IADD3 R54, P1, R54, UR36, RZ ;  /* 0x0000002436367c10 */ /* 0x000fe2000ff3e0ff */
[----:B0-----:R-:W2:Y:S04]  /*7e090*/  LDL.LU R34, [R1+0x2620] ;  /* 0x0026200001227983 */ /* 0x001ea80000300800 */
[----:B------:R-:W-:Y:S04]  /*7e0a0*/  STL [R1+0x2634], R51 ;  /* 0x0026343301007387 */ /* 0x000fe80000100800 */
[----:B------:R-:W-:Y:S04]  /*7e0b0*/  STL [R1+0x262c], R52 ;  /* 0x00262c3401007387 */ /* 0x000fe80000100800 */
[----:B------:R-:W-:Y:S01]  /*7e0c0*/  STL [R1+0x2650], R53 ;  /* 0x0026503501007387 */ /* 0x000fe20000100800 */
[----:B---3--:R-:W-:-:S02]  /*7e0d0*/  IADD3.X R55, R55, UR46, RZ, P2, !PT ;  /* 0x0000002e37377c10 */ /* 0x008fc400097fe4ff */
        /* <DEDUP_REMOVED lines=17> */
[----:B------:R-:W-:-:S05]  /*7e1f0*/  IADD3 R32, P5, R32, UR36, RZ ;  /* 0x0000002420207c10 */ /* 0x000fca000ffbe0ff */
[----:B------:R-:W-:Y:S04]  /*7e200*/  STL [R1+0x2604], R32 ;  /* 0x0026042001007387 */ /* 0x000fe80000100800 */
        /* <DEDUP_REMOVED lines=35> */
[----:B------:R-:W-:Y:S02]  /*7e440*/  IADD3.X R3, R3, UR46, RZ, P2, !PT ;  /* 0x0000002e03037c10 */ /* 0x000fe400097fe4ff */
[----:B------:R-:W-:Y:S02]  /*7e450*/  IADD3 R38, P2, R38, UR36, RZ ;  /* 0x0000002426267c10 */ /* 0x000fe4000ff5e0ff */
[----:B------:R-:W-:Y:S01]  /*7e460*/  IADD3.X R39, R39, UR46, RZ, P3, !PT ;  /* 0x0000002e27277c10 */ /* 0x000fe20009ffe4ff */
[----:B------:R-:W-:Y:S01]  /*7e470*/  STL [R1+0x2618], R3 ;  /* 0x0026180301007387 */ /* 0x000fe20000100800 */
[----:B----4-:R-:W-:-:S02]  /*7e480*/  IADD3 R40, P3, R40, UR36, RZ ;  /* 0x0000002428287c10 */ /* 0x010fc4000ff7e0ff */
        /* <DEDUP_REMOVED lines=89> */
[----:B------:R-:W-:-:S03]  /*7ea20*/  IADD3 R39, P6, R39, UR36, RZ ;  /* 0x0000002427277c10 */ /* 0x000fc6000ffde0ff */
[----:B0-----:R-:W2:Y:S04]  /*7ea30*/  LDL.LU R34, [R1+0x2504] ;  /* 0x0025040001227983 */ /* 0x001ea80000300800 */
[----:B------:R-:W-:Y:S04]  /*7ea40*/  STL [R1+0x2574], R3 ;  /* 0x0025740301007387 */ /* 0x000fe80000100800 */
[----:B------:R-:W-:Y:S04]  /*7ea50*/  STL [R1+0x2598], R38 ;  /* 0x0025982601007387 */ /* 0x000fe80000100800 */
[----:B------:R-:W-:Y:S01]  /*7ea60*/  STL [R1+0x256c], R39 ;  /* 0x00256c2701007387 */ /* 0x000fe20000100800 */
[----:B---3--:R-:W-:-:S02]  /*7ea70*/  IADD3.X R40, R40, UR46, RZ, P1, !PT ;  /* 0x0000002e28287c10 */ /* 0x008fc40008ffe4ff */
        /* <DEDUP_REMOVED lines=27> */
[----:B------:R-:W-:Y:S01]  /*7ec30*/  IADD3 R54, P2, R54, UR36, RZ ;  /* 0x0000002436367c10 */ /* 0x000fe2000ff5e0ff */
[----:B------:R-:W-:Y:S04]  /*7ec40*/  STL [R1+0x253c], R51 ;  /* 0x00253c3301007387 */ /* 0x000fe80000100800 */
[----:B------:R-:W-:Y:S04]  /*7ec50*/  STL [R1+0x2534], R52 ;  /* 0x0025343401007387 */ /* 0x000fe80000100800 */
[----:B------:R-:W-:Y:S01]  /*7ec60*/  STL [R1+0x2558], R53 ;  /* 0x0025583501007387 */ /* 0x000fe20000100800 */
[----:B----4-:R-:W-:-:S02]  /*7ec70*/  IADD3.X R55, R55, UR46, RZ, P3, !PT ;  /* 0x0000002e37377c10 */ /* 0x010fc40009ffe4ff */
        /* <DEDUP_REMOVED lines=89> */
[----:B------:R-:W-:Y:S04]  /*7f210*/  STL [R1+0x24e8], R51 ;  /* 0x0024e83301007387 */ /* 0x000fe80000100800 */
[----:B------:R-:W-:Y:S04]  /*7f220*/  STL [R1+0x24e0], R52 ;  /* 0x0024e03401007387 */ /* 0x000fe80000100800 */
[----:B------:R-:W-:Y:S01]  /*7f230*/  STL [R1+0x24b4], R53 ;  /* 0x0024b43501007387 */ /* 0x000fe20000100800 */
[----:B---3--:R-:W-:-:S02]  /*7f240*/  IADD3 R55, P6, R55, UR36, RZ ;  /* 0x0000002437377c10 */ /* 0x008fc4000ffde0ff */
[----:B------:R-:W-:Y:S02]  /*7f250*/  IADD3.X R56, R56, UR46, RZ, P1, !PT ;  /* 0x0000002e38387c10 */ /* 0x000fe40008ffe4ff */
[----:B------:R-:W-:Y:S02]  /*7f260*/  IADD3 R57, P1, R57, UR36, RZ ;  /* 0x0000002439397c10 */ /* 0x000fe4000ff3e0ff */
[----:B------:R-:W-:Y:S01]  /*7f270*/  IADD3.X R58, R58, UR46, RZ, P2, !PT ;  /* 0x0000002e3a3a7c10 */ /* 0x000fe200097fe4ff */
        /* <DEDUP_REMOVED lines=53> */
[----:B------:R-:W-:Y:S01]  /*7f5d0*/  IADD3 R39, P1, R39, UR36, RZ ;  /* 0x0000002427277c10 */ /* 0x000fe2000ff3e0ff */
        /* <DEDUP_REMOVED lines=94> */
[----:B------:R-:W-:Y:S04]  /*7fbc0*/  STL [R1+0x23fc], R38 ;  /* 0x0023fc2601007387 */ /* 0x000fe80000100800 */
[----:B------:R-:W-:Y:S01]  /*7fbd0*/  STL [R1+0x2420], R39 ;  /* 0x0024202701007387 */ /* 0x000fe20000100800 */
[----:B---3--:R-:W-:-:S02]  /*7fbe0*/  IADD3 R40, P5, R40, UR36, RZ ;  /* 0x0000002428287c10 */ /* 0x008fc4000ffbe0ff */
        /* <DEDUP_REMOVED lines=28> */
[----:B------:R-:W-:Y:S04]  /*7fdb0*/  STL [R1+0x23f0], R51 ;  /* 0x0023f03301007387 */ /* 0x000fe80000100800 */
[----:B------:R-:W-:Y:S04]  /*7fdc0*/  STL [R1+0x23e8], R52 ;  /* 0x0023e83401007387 */ /* 0x000fe80000100800 */
[----:B------:R-:W-:Y:S01]  /*7fdd0*/  STL [R1+0x23bc], R53 ;  /* 0x0023bc3501007387 */ /* 0x000fe20000100800 */
[----:B----4-:R-:W-:-:S02]  /*7fde0*/  IADD3 R55, P1, R55, UR36, RZ ;  /* 0x0000002437377c10 */ /* 0x010fc4000ff3e0ff */
        /* <DEDUP_REMOVED lines=279> */
[----:B----4-:R-:W-:-:S02]  /*80f60*/  IADD3.X R55, R55, UR46, RZ, P6, !PT ;  /* 0x0000002e37377c10 */ /* 0x010fc4000b7fe4ff */
        /* <DEDUP_REMOVED lines=108> */
[----:B------:R3:W-:Y:S04]  /*81630*/  STL [R1+0x21ac], R61 ;  /* 0x0021ac3d01007387 */ /* 0x0007e80000100800 */
[----:B0-----:R-:W3:Y:S04]  /*81640*/  LDL.LU R35, [R1+0x21c0] ;  /* 0x0021c00001237983 */ /* 0x001ee80000300800 */
[----:B------:R0:W-:Y:S04]  /*81650*/  STL [R1+0x21d0], R32 ;  /* 0x0021d02001007387 */ /* 0x0001e80000100800 */
        /* <DEDUP_REMOVED lines=28> */
[----:B---3--:R-:W3:Y:S04]  /*81820*/  LDL.LU R61, [R1+0x351c] ;  /* 0x00351c00013d7983 */ /* 0x008ee80000300800 */
[----:B0-----:R-:W3:Y:S04]  /*81830*/  LDL.LU R32, [R1+0x2158] ;  /* 0x0021580001207983 */ /* 0x001ee80000300800 */
[----:B----4-:R-:W4:Y:S04]  /*81840*/  LDL.LU R33, [R1+0x2938] ;  /* 0x0029380001217983 */ /* 0x010f280000300800 */
[----:B--2---:R-:W2:Y:S01]  /*81850*/  LDL.LU R34, [R1+0x2150] ;  /* 0x0021500001227983 */ /* 0x004ea20000300800 */
[----:B------:R-:W-:-:S05]  /*81860*/  IADD3.X R35, R35, UR46, RZ, P3, !PT ;  /* 0x0000002e23237c10 */ /* 0x000fca0009ffe4ff */
[----:B------:R0:W-:Y:S04]  /*81870*/  STL [R1+0x21c0], R35 ;  /* 0x0021c02301007387 */ /* 0x0001e80000100800 */
[----:B0-----:R-:W2:Y:S01]  /*81880*/  LDL.LU R35, [R1+0x2940] ;  /* 0x0029400001237983 */ /* 0x001ea20000300800 */
[----:B------:R-:W-:Y:S02]  /*81890*/  IADD3 R3, P3, R3, UR36, RZ ;  /* 0x0000002403037c10 */ /* 0x000fe4000ff7e0ff */
[----:B------:R-:W-:Y:S02]  /*818a0*/  IADD3.X R38, R38, UR46, RZ, P4, !PT ;  /* 0x0000002e26267c10 */ /* 0x000fe4000a7fe4ff */
[----:B------:R-:W-:Y:S01]  /*818b0*/  IADD3 R39, P4, R39, UR36, RZ ;  /* 0x0000002427277c10 */ /* 0x000fe2000ff9e0ff */
[----:B------:R-:W-:Y:S04]  /*818c0*/  STL [R1+0x2194], R3 ;  /* 0x0021940301007387 */ /* 0x000fe80000100800 */
[----:B------:R-:W-:Y:S04]  /*818d0*/  STL [R1+0x21b8], R38 ;  /* 0x0021b82601007387 */ /* 0x000fe80000100800 */
[----:B------:R-:W-:Y:S01]  /*818e0*/  STL [R1+0x218c], R39 ;  /* 0x00218c2701007387 */ /* 0x000fe20000100800 */
[----:B------:R-:W-:-:S02]  /*818f0*/  IADD3.X R40, R40, UR46, RZ, P5, !PT ;  /* 0x0000002e28287c10 */ /* 0x000fc4000affe4ff */
        /* <DEDUP_REMOVED lines=16> */
[----:B------:R-:W-:Y:S04]  /*81a00*/  STL [R1+0x2198], R46 ;  /* 0x0021982e01007387 */ /* 0x000fe80000100800 */
[----:B------:R-:W-:Y:S04]  /*81a10*/  STL [R1+0x216c], R47 ;  /* 0x00216c2f01007387 */ /* 0x000fe80000100800 */
[----:B------:R-:W-:Y:S04]  /*81a20*/  STL [R1+0x2190], R48 ;  /* 0x0021903001007387 */ /* 0x000fe80000100800 */
[----:B------:R-:W-:Y:S04]  /*81a30*/  STL [R1+0x2164], R49 ;  /* 0x0021643101007387 */ /* 0x000fe80000100800 */
[----:B------:R0:W-:Y:S02]  /*81a40*/  STL [R1+0x2180], R55 ;  /* 0x0021803701007387 */ /* 0x0001e40000100800 */
[----:B0-----:R-:W0:Y:S01]  /*81a50*/  LDC R55, c[0x0][0x23c] ;  /* 0x00008f00ff377b82 */ /* 0x001e220000000800 */
[----:B------:R-:W-:-:S02]  /*81a60*/  IADD3.X R50, R50, UR46, RZ, P4, !PT ;  /* 0x0000002e32327c10 */ /* 0x000fc4000a7fe4ff */
[----:B------:R-:W-:Y:S02]  /*81a70*/  IADD3 R51, P4, R51, UR36, RZ ;  /* 0x0000002433337c10 */ /* 0x000fe4000ff9e0ff */
[----:B------:R-:W-:Y:S02]  /*81a80*/  IADD3 R52, P5, R52, UR36, RZ ;  /* 0x0000002434347c10 */ /* 0x000fe4000ffbe0ff */
[----:B------:R-:W-:Y:S02]  /*81a90*/  IADD3.X R53, R53, UR46, RZ, P6, !PT ;  /* 0x0000002e35357c10 */ /* 0x000fe4000b7fe4ff */
[----:B------:R-:W-:Y:S01]  /*81aa0*/  IADD3 R54, P6, R54, UR36, RZ ;  /* 0x0000002436367c10 */ /* 0x000fe2000ffde0ff */
[----:B------:R1:W-:Y:S04]  /*81ab0*/  STL [R1+0x2188], R50 ;  /* 0x0021883201007387 */ /* 0x0003e80000100800 */
[----:B------:R1:W-:Y:S04]  /*81ac0*/  STL [R1+0x215c], R51 ;  /* 0x00215c3301007387 */ /* 0x0003e80000100800 */
[----:B------:R1:W-:Y:S04]  /*81ad0*/  STL [R1+0x2154], R52 ;  /* 0x0021543401007387 */ /* 0x0003e80000100800 */
[----:B------:R1:W-:Y:S04]  /*81ae0*/  STL [R1+0x2178], R53 ;  /* 0x0021783501007387 */ /* 0x0003e80000100800 */
[----:B------:R1:W-:Y:S01]  /*81af0*/  STL [R1+0x214c], R54 ;  /* 0x00214c3601007387 */ /* 0x0003e20000100800 */
[----:B0-----:R-:W-:Y:S01]  /*81b00*/  IMAD.SHL.U32 R3, R55, 0x40, RZ ;  /* 0x0000004037037824 */ /* 0x001fe200078e00ff */
[----:B------:R-:W-:-:S02]  /*81b10*/  IADD3.X R56, R56, UR46, RZ, P1, !PT ;  /* 0x0000002e38387c10 */ /* 0x000fc40008ffe4ff */
[----:B------:R-:W-:Y:S02]  /*81b20*/  IADD3 R57, P1, R57, UR36, RZ ;  /* 0x0000002439397c10 */ /* 0x000fe4000ff3e0ff */
[----:B------:R-:W-:Y:S02]  /*81b30*/  IADD3.X R58, R58, UR46, RZ, P2, !PT ;  /* 0x0000002e3a3a7c10 */ /* 0x000fe400097fe4ff */
[C---:B------:R-:W-:Y:S02]  /*81b40*/  IADD3 R59, P2, R3.reuse, R59, RZ ;  /* 0x0000003b033b7210 */ /* 0x040fe40007f5e0ff */
[----:B------:R-:W-:Y:S01]  /*81b50*/  IADD3.X R60, R60, UR46, RZ, P3, !PT ;  /* 0x0000002e3c3c7c10 */ /* 0x000fe20009ffe4ff */
[----:B------:R0:W-:Y:S01]  /*81b60*/  STL [R1+0x2170], R56 ;  /* 0x0021703801007387 */ /* 0x0001e20000100800 */
[----:B---3--:R-:W-:-:S03]  /*81b70*/  IADD3 R61, P3, R3, R61, RZ ;  /* 0x0000003d033d7210 */ /* 0x008fc60007f7e0ff */
[----:B------:R3:W-:Y:S04]  /*81b80*/  STL [R1+0x2144], R57 ;  /* 0x0021443901007387 */ /* 0x0007e80000100800 */
[----:B------:R3:W-:Y:S04]  /*81b90*/  STL [R1+0x2168], R58 ;  /* 0x0021683a01007387 */ /* 0x0007e80000100800 */
[----:B------:R3:W-:Y:S04]  /*81ba0*/  STL [R1+0x3524], R59 ;  /* 0x0035243b01007387 */ /* 0x0007e80000100800 */
[----:B------:R3:W-:Y:S01]  /*81bb0*/  STL [R1+0x2160], R60 ;  /* 0x0021603c01007387 */ /* 0x0007e20000100800 */
[----:B------:R-:W-:-:S03]  /*81bc0*/  IADD3.X R32, R32, UR46, RZ, P4, !PT ;  /* 0x0000002e20207c10 */ /* 0x000fc6000a7fe4ff */
[----:B------:R3:W-:Y:S01]  /*81bd0*/  STL [R1+0x351c], R61 ;  /* 0x00351c3d01007387 */ /* 0x0007e20000100800 */
[----:B----4-:R-:W-:-:S03]  /*81be0*/  IADD3 R33, P4, R3, R33, RZ ;  /* 0x0000002103217210 */ /* 0x010fc60007f9e0ff */
[----:B------:R-:W4:Y:S01]  /*81bf0*/  LDL.LU R2, [R1+0x2148] ;  /* 0x0021480001027983 */ /* 0x000f220000300800 */
[----:B--2---:R-:W-:-:S03]  /*81c00*/  IADD3.X R34, R34, UR46, RZ, P5, !PT ;  /* 0x0000002e22227c10 */ /* 0x004fc6000affe4ff */
[----:B------:R2:W-:Y:S04]  /*81c10*/  STL [R1+0x2158], R32 ;  /* 0x0021582001007387 */ /* 0x0005e80000100800 */
[----:B------:R2:W-:Y:S04]  /*81c20*/  STL [R1+0x2938], R33 ;  /* 0x0029382101007387 */ /* 0x0005e80000100800 */
[----:B------:R-:W4:Y:S04]  /*81c30*/  LDL.LU R5, [R1+0x3514] ;  /* 0x0035140001057983 */ /* 0x000f280000300800 */
[----:B------:R2:W-:Y:S04]  /*81c40*/  STL [R1+0x2150], R34 ;  /* 0x0021502201007387 */ /* 0x0005e80000100800 */
[----:B------:R-:W4:Y:S04]  /*81c50*/  LDL.LU R38, [R1+0x2140] ;  /* 0x0021400001267983 */ /* 0x000f280000300800 */
[----:B------:R-:W4:Y:S01]  /*81c60*/  LDL.LU R39, [R1+0x3510] ;  /* 0x0035100001277983 */ /* 0x000f220000300800 */
[----:B------:R-:W-:-:S05]  /*81c70*/  IADD3 R35, P5, R3, R35, RZ ;  /* 0x0000002303237210 */ /* 0x000fca0007fbe0ff */
        /* <DEDUP_REMOVED lines=17> */
[----:B0-----:R-:W4:Y:S04]  /*81d90*/  LDL.LU R56, [R1+0x2924] ;  /* 0x0029240001387983 */ /* 0x001f280000300800 */
[----:B---3--:R-:W3:Y:S04]  /*81da0*/  LDL.LU R57, [R1+0x34dc] ;  /* 0x0034dc0001397983 */ /* 0x008ee80000300800 */
[----:B------:R-:W3:Y:S04]  /*81db0*/  LDL.LU R58, [R1+0x293c] ;  /* 0x00293c00013a7983 */ /* 0x000ee80000300800 */
[----:B------:R-:W3:Y:S04]  /*81dc0*/  LDL.LU R59, [R1+0x34d4] ;  /* 0x0034d400013b7983 */ /* 0x000ee80000300800 */
[----:B------:R-:W3:Y:S04]  /*81dd0*/  LDL.LU R60, [R1+0x34f8] ;  /* 0x0034f800013c7983 */ /* 0x000ee80000300800 */
[----:B------:R-:W3:Y:S04]  /*81de0*/  LDL.LU R61, [R1+0x34cc] ;  /* 0x0034cc00013d7983 */ /* 0x000ee80000300800 */
[----:B--2---:R-:W2:Y:S04]  /*81df0*/  LDL.LU R32, [R1+0x34f0] ;  /* 0x0034f00001207983 */ /* 0x004ea80000300800 */
[----:B------:R-:W2:Y:S04]  /*81e00*/  LDL.LU R33, [R1+0x34c4] ;  /* 0x0034c40001217983 */ /* 0x000ea80000300800 */
[----:B------:R-:W2:Y:S04]  /*81e10*/  LDL.LU R34, [R1+0x34e8] ;  /* 0x0034e80001227983 */ /* 0x000ea80000300800 */
[----:B------:R-:W2:Y:S01]  /*81e20*/  LDL.LU R35, [R1+0x34bc] ;  /* 0x0034bc0001237983 */ /* 0x000ea20000300800 */
[----:B----4-:R-:W-:-:S05]  /*81e30*/  IADD3.X R2, R2, UR46, RZ, P6, !PT ;  /* 0x0000002e02027c10 */ /* 0x010fca000b7fe4ff */
[----:B------:R0:W-:Y:S01]  /*81e40*/  STL [R1+0x2148], R2 ;  /* 0x0021480201007387 */ /* 0x0001e20000100800 */
[C---:B------:R-:W-:Y:S02]  /*81e50*/  IADD3 R5, P6, R3.reuse, R5, RZ ;  /* 0x0000000503057210 */ /* 0x040fe40007fde0ff */
[----:B------:R-:W-:Y:S02]  /*81e60*/  IADD3.X R38, R38, UR46, RZ, P1, !PT ;  /* 0x0000002e26267c10 */ /* 0x000fe40008ffe4ff */
[C---:B------:R-:W-:Y:S02]  /*81e70*/  IADD3 R39, P1, R3.reuse, R39, RZ ;  /* 0x0000002703277210 */ /* 0x040fe40007f3e0ff */
[----:B0-----:R-:W-:Y:S01]  /*81e80*/  SHF.R.S32.HI R2, RZ, 0x1f, R3 ;  /* 0x0000001fff027819 */ /* 0x001fe20000011403 */
[----:B------:R0:W-:Y:S04]  /*81e90*/  STL [R1+0x3514], R5 ;  /* 0x0035140501007387 */ /* 0x0001e80000100800 */
[----:B------:R1:W-:Y:S04]  /*81ea0*/  STL [R1+0x2140], R38 ;  /* 0x0021402601007387 */ /* 0x0003e80000100800 */
[----:B------:R4:W-:Y:S01]  /*81eb0*/  STL [R1+0x3510], R39 ;  /* 0x0035102701007387 */ /* 0x0009e20000100800 */
[C---:B------:R-:W-:Y:S01]  /*81ec0*/  IMAD.X R40, R2.reuse, 0x1, R40, P2 ;  /* 0x0000000102287824 */ /* 0x040fe200010e0628 */
[C---:B------:R-:W-:Y:S01]  /*81ed0*/  IADD3 R41, P2, R3.reuse, R41, RZ ;  /* 0x0000002903297210 */ /* 0x040fe20007f5e0ff */
[C---:B------:R-:W-:Y:S01]  /*81ee0*/  IMAD.X R42, R2.reuse, 0x1, R42, P3 ;  /* 0x00000001022a7824 */ /* 0x040fe200018e062a */
[C---:B------:R-:W-:Y:S01]  /*81ef0*/  IADD3 R43, P3, R3.reuse, R43, RZ ;  /* 0x0000002b032b7210 */ /* 0x040fe20007f7e0ff */
[----:B------:R-:W-:Y:S01]  /*81f00*/  IMAD.X R44, R2, 0x1, R44, P4 ;  /* 0x00000001022c7824 */ /* 0x000fe200020e062c */
[----:B------:R4:W-:Y:S01]  /*81f10*/  STL [R1+0x3520], R40 ;  /* 0x0035202801007387 */ /* 0x0009e20000100800 */
[----:B------:R-:W-:-:S03]  /*81f20*/  IADD3 R45, P4, R3, R45, RZ ;  /* 0x0000002d032d7210 */ /* 0x000fc60007f9e0ff */
[----:B------:R4:W-:Y:S01]  /*81f30*/  STL [R1+0x350c], R41 ;  /* 0x00350c2901007387 */ /* 0x0009e20000100800 */
[----:B------:R-:W-:-:S03]  /*81f40*/  IMAD.X R46, R2, 0x1, R46, P5 ;  /* 0x00000001022e7824 */ /* 0x000fc600028e062e */
        /* <DEDUP_REMOVED lines=21> */
[----:B---3--:R-:W-:-:S03]  /*820a0*/  IADD3 R57, P4, R3, R57, RZ ;  /* 0x0000003903397210 */ /* 0x008fc60007f9e0ff */
        /* <DEDUP_REMOVED lines=9> */
[----:B--2---:R-:W-:-:S03]  /*82140*/  IMAD.X R32, R2, 0x1, R32, P1 ;  /* 0x0000000102207824 */ /* 0x004fc600008e0620 */
[----:B------:R2:W-:Y:S04]  /*82150*/  STL [R1+0x293c], R58 ;  /* 0x00293c3a01007387 */ /* 0x0005e80000100800 */
[----:B------:R2:W-:Y:S01]  /*82160*/  STL [R1+0x34d4], R59 ;  /* 0x0034d43b01007387 */ /* 0x0005e20000100800 */
[----:B------:R-:W-:-:S03]  /*82170*/  IADD3 R33, P1, R3, R33, RZ ;  /* 0x0000002103217210 */ /* 0x000fc60007f3e0ff */
[----:B------:R2:W-:Y:S01]  /*82180*/  STL [R1+0x34f8], R60 ;  /* 0x0034f83c01007387 */ /* 0x0005e20000100800 */
[----:B------:R-:W-:-:S03]  /*82190*/  IMAD.X R34, R2, 0x1, R34, P2 ;  /* 0x0000000102227824 */ /* 0x000fc600010e0622 */
[----:B------:R2:W-:Y:S04]  /*821a0*/  STL [R1+0x34cc], R61 ;  /* 0x0034cc3d01007387 */ /* 0x0005e80000100800 */
[----:B------:R2:W-:Y:S01]  /*821b0*/  STL [R1+0x34f0], R32 ;  /* 0x0034f02001007387 */ /* 0x0005e20000100800 */
[----:B------:R-:W-:-:S03]  /*821c0*/  IADD3 R35, P2, R3, R35, RZ ;  /* 0x0000002303237210 */ /* 0x000fc60007f5e0ff */
[----:B------:R-:W2:Y:S04]  /*821d0*/  LDL.LU R7, [R1+0x34e0] ;  /* 0x0034e00001077983 */ /* 0x000ea80000300800 */
[----:B------:R2:W-:Y:S04]  /*821e0*/  STL [R1+0x34c4], R33 ;  /* 0x0034c42101007387 */ /* 0x0005e80000100800 */
[----:B------:R-:W2:Y:S04]  /*821f0*/  LDL.LU R4, [R1+0x34b4] ;  /* 0x0034b40001047983 */ /* 0x000ea80000300800 */
[----:B------:R2:W-:Y:S04]  /*82200*/  STL [R1+0x34e8], R34 ;  /* 0x0034e82201007387 */ /* 0x0005e80000100800 */
[----:B0-----:R-:W2:Y:S04]  /*82210*/  LDL.LU R5, [R1+0x34d8] ;  /* 0x0034d80001057983 */ /* 0x001ea80000300800 */
[----:B------:R0:W-:Y:S04]  /*82220*/  STL [R1+0x34bc], R35 ;  /* 0x0034bc2301007387 */ /* 0x0001e80000100800 */
[----:B-1----:R-:W2:Y:S04]  /*82230*/  LDL.LU R38, [R1+0x34ac] ;  /* 0x0034ac0001267983 */ /* 0x002ea80000300800 */
        /* <DEDUP_REMOVED lines=23> */
[----:B------:R-:W2:Y:S04]  /*823b0*/  LDL.LU R32, [R1+0x344c] ;  /* 0x00344c0001207983 */ /* 0x000ea80000300800 */
[----:B------:R-:W2:Y:S04]  /*823c0*/  LDL.LU R33, [R1+0x3470] ;  /* 0x0034700001217983 */ /* 0x000ea80000300800 */
[----:B------:R-:W2:Y:S04]  /*823d0*/  LDL.LU R34, [R1+0x3444] ;  /* 0x0034440001227983 */ /* 0x000ea80000300800 */
[----:B0-----:R-:W2:Y:S01]  /*823e0*/  LDL.LU R35, [R1+0x3468] ;  /* 0x0034680001237983 */ /* 0x001ea20000300800 */
[C---:B------:R-:W-:Y:S01]  /*823f0*/  IMAD.X R7, R2.reuse, 0x1, R7, P3 ;  /* 0x0000000102077824 */ /* 0x040fe200018e0607 */
[C---:B------:R-:W-:Y:S01]  /*82400*/  IADD3 R4, P3, R3.reuse, R4, RZ ;  /* 0x0000000403047210 */ /* 0x040fe20007f7e0ff */
[C---:B------:R-:W-:Y:S01]  /*82410*/  IMAD.X R5, R2.reuse, 0x1, R5, P4 ;  /* 0x0000000102057824 */ /* 0x040fe200020e0605 */
[C---:B------:R-:W-:Y:S01]  /*82420*/  IADD3 R38, P4, R3.reuse, R38, RZ ;  /* 0x0000002603267210 */ /* 0x040fe20007f9e0ff */
[----:B----4-:R-:W-:Y:S01]  /*82430*/  IMAD.X R39, R2, 0x1, R39, P5 ;  /* 0x0000000102277824 */ /* 0x010fe200028e0627 */
        /* <DEDUP_REMOVED lines=27> */
[----:B---3--:R-:W-:-:S03]  /*825f0*/  IMAD.X R53, R2, 0x1, R53, P6 ;  /* 0x0000000102357824 */ /* 0x008fc600030e0635 */
        /* <DEDUP_REMOVED lines=9> */
[----:B--2---:R-:W-:-:S03]  /*82690*/  IADD3 R58, P2, R3, R58, RZ ;  /* 0x0000003a033a7210 */ /* 0x004fc60007f5e0ff */
        /* <DEDUP_REMOVED lines=8> */
[----:B------:R2:W-:Y:S04]  /*82720*/  STL [R1+0x345c], R58 ;  /* 0x00345c3a01007387 */ /* 0x0005e80000100800 */
[----:B------:R2:W-:Y:S01]  /*82730*/  STL [R1+0x3480], R59 ;  /* 0x0034803b01007387 */ /* 0x0005e20000100800 */
[----:B------:R-:W-:-:S03]  /*82740*/  IMAD.X R33, R2, 0x1, R33, P5 ;  /* 0x0000000102217824 */ /* 0x000fc600028e0621 */
[----:B------:R2:W-:Y:S01]  /*82750*/  STL [R1+0x3454], R60 ;  /* 0x0034543c01007387 */ /* 0x0005e20000100800 */
[----:B------:R-:W-:-:S03]  /*82760*/  IADD3 R34, P5, R3, R34, RZ ;  /* 0x0000002203227210 */ /* 0x000fc60007fbe0ff */
[----:B------:R2:W-:Y:S04]  /*82770*/  STL [R1+0x3478], R61 ;  /* 0x0034783d01007387 */ /* 0x0005e80000100800 */
[----:B------:R2:W-:Y:S01]  /*82780*/  STL [R1+0x344c], R32 ;  /* 0x00344c2001007387 */ /* 0x0005e20000100800 */
[----:B------:R-:W-:-:S03]  /*82790*/  IMAD.X R35, R2, 0x1, R35, P6 ;  /* 0x0000000102237824 */ /* 0x000fc600030e0623 */
[----:B0-----:R-:W2:Y:S04]  /*827a0*/  LDL.LU R7, [R1+0x343c] ;  /* 0x00343c0001077983 */ /* 0x001ea80000300800 */
[----:B------:R0:W-:Y:S04]  /*827b0*/  STL [R1+0x3470], R33 ;  /* 0x0034702101007387 */ /* 0x0001e80000100800 */
[----:B-1----:R-:W2:Y:S04]  /*827c0*/  LDL.LU R4, [R1+0x3460] ;  /* 0x0034600001047983 */ /* 0x002ea80000300800 */
[----:B------:R1:W-:Y:S04]  /*827d0*/  STL [R1+0x3444], R34 ;  /* 0x0034442201007387 */ /* 0x0003e80000100800 */
[----:B----4-:R-:W4:Y:S04]  /*827e0*/  LDL.LU R5, [R1+0x3434] ;  /* 0x0034340001057983 */ /* 0x010f280000300800 */
        /* <DEDUP_REMOVED lines=27> */
[----:B-1----:R-:W2:Y:S04]  /*829a0*/  LDL.LU R34, [R1+0x33f0] ;  /* 0x0033f00001227983 */ /* 0x002ea80000300800 */
[----:B------:R-:W2:Y:S01]  /*829b0*/  LDL.LU R35, [R1+0x33c4] ;  /* 0x0033c40001237983 */ /* 0x000ea20000300800 */
[C---:B------:R-:W-:Y:S01]  /*829c0*/  IADD3 R7, P6, R3.reuse, R7, RZ ;  /* 0x0000000703077210 */ /* 0x040fe20007fde0ff */
[C---:B------:R-:W-:Y:S01]  /*829d0*/  IMAD.X R4, R2.reuse, 0x1, R4, P1 ;  /* 0x0000000102047824 */ /* 0x040fe200008e0604 */
[C---:B----4-:R-:W-:Y:S01]  /*829e0*/  IADD3 R5, P1, R3.reuse, R5, RZ ;  /* 0x0000000503057210 */ /* 0x050fe20007f3e0ff */
[C---:B------:R-:W-:Y:S01]  /*829f0*/  IMAD.X R38, R2.reuse, 0x1, R38, P2 ;  /* 0x0000000102267824 */ /* 0x040fe200010e0626 */
[----:B------:R-:W-:Y:S01]  /*82a00*/  IADD3 R39, P2, R3, R39, RZ ;  /* 0x0000002703277210 */ /* 0x000fe20007f5e0ff */
        /* <DEDUP_REMOVED lines=88> */
[C---:B------:R-:W-:Y:S01]  /*82f90*/  IMAD.X R7, R2.reuse, 0x1, R7, P4 ;  /* 0x0000000102077824 */ /* 0x040fe200020e0607 */
[C---:B------:R-:W-:Y:S01]  /*82fa0*/  IADD3 R4, P4, R3.reuse, R4, RZ ;  /* 0x0000000403047210 */ /* 0x040fe20007f9e0ff */
[C---:B----4-:R-:W-:Y:S01]  /*82fb0*/  IMAD.X R5, R2.reuse, 0x1, R5, P5 ;  /* 0x0000000102057824 */ /* 0x050fe200028e0605 */
        /* <DEDUP_REMOVED lines=153> */
[----:B---3--:R-:W3:Y:S04]  /*83950*/  LDL.LU R5, [R1+0x32e8] ;  /* 0x0032e80001057983 */ /* 0x008ee80000300800 */
[----:B------:R1:W-:Y:S04]  /*83960*/  STL [R1+0x32cc], R35 ;  /* 0x0032cc2301007387 */ /* 0x0003e80000100800 */
[----:B----4-:R-:W4:Y:S04]  /*83970*/  LDL.LU R38, [R1+0x32bc] ;  /* 0x0032bc0001267983 */ /* 0x010f280000300800 */
[----:B------:R-:W4:Y:S04]  /*83980*/  LDL.LU R39, [R1+0x32e0] ;  /* 0x0032e00001277983 */ /* 0x000f280000300800 */
[----:B------:R-:W4:Y:S04]  /*83990*/  LDL.LU R40, [R1+0x32b4] ;  /* 0x0032b40001287983 */ /* 0x000f280000300800 */
        /* <DEDUP_REMOVED lines=27> */
[C---:B---3--:R-:W-:Y:S01]  /*83b50*/  IMAD.X R5, R2.reuse, 0x1, R5, P6 ;  /* 0x0000000102057824 */ /* 0x048fe200030e0605 */
[C---:B----4-:R-:W-:Y:S01]  /*83b60*/  IADD3 R38, P6, R3.reuse, R38, RZ ;  /* 0x0000002603267210 */ /* 0x050fe20007fde0ff */
[----:B------:R-:W-:Y:S01]  /*83b70*/  IMAD.X R39, R2, 0x1, R39, P1 ;  /* 0x0000000102277824 */ /* 0x000fe200008e0627 */
        /* <DEDUP_REMOVED lines=54> */
[----:B0-----:R-:W4:Y:S04]  /*83ee0*/  LDL.LU R7, [R1+0x324c] ;  /* 0x00324c0001077983 */ /* 0x001f280000300800 */
[----:B------:R0:W-:Y:S04]  /*83ef0*/  STL [R1+0x3280], R33 ;  /* 0x0032802101007387 */ /* 0x0001e80000100800 */
[----:B-1----:R-:W4:Y:S04]  /*83f00*/  LDL.LU R4, [R1+0x3270] ;  /* 0x0032700001047983 */ /* 0x002f280000300800 */
[----:B------:R1:W-:Y:S04]  /*83f10*/  STL [R1+0x3254], R34 ;  /* 0x0032542201007387 */ /* 0x0003e80000100800 */
[----:B---3--:R-:W3:Y:S04]  /*83f20*/  LDL.LU R5, [R1+0x3244] ;  /* 0x0032440001057983 */ /* 0x008ee80000300800 */
[----:B------:R1:W-:Y:S04]  /*83f30*/  STL [R1+0x3278], R35 ;  /* 0x0032782301007387 */ /* 0x0003e80000100800 */
[----:B--2---:R-:W2:Y:S04]  /*83f40*/  LDL.LU R38, [R1+0x3268] ;  /* 0x0032680001267983 */ /* 0x004ea80000300800 */
        /* <DEDUP_REMOVED lines=25> */
[----:B-1----:R-:W4:Y:S04]  /*840e0*/  LDL.LU R34, [R1+0x3200] ;  /* 0x0032000001227983 */ /* 0x002f280000300800 */
[----:B------:R-:W4:Y:S01]  /*840f0*/  LDL.LU R35, [R1+0x31d4] ;  /* 0x0031d40001237983 */ /* 0x000f220000300800 */
[C---:B------:R-:W-:Y:S01]  /*84100*/  IADD3 R7, P2, R3.reuse, R7, RZ ;  /* 0x0000000703077210 */ /* 0x040fe20007f5e0ff */
[C---:B------:R-:W-:Y:S01]  /*84110*/  IMAD.X R4, R2.reuse, 0x1, R4, P3 ;  /* 0x0000000102047824 */ /* 0x040fe200018e0604 */
[C---:B---3--:R-:W-:Y:S01]  /*84120*/  IADD3 R5, P3, R3.reuse, R5, RZ ;  /* 0x0000000503057210 */ /* 0x048fe20007f7e0ff */
[C---:B--2---:R-:W-:Y:S01]  /*84130*/  IMAD.X R38, R2.reuse, 0x1, R38, P4 ;  /* 0x0000000102267824 */ /* 0x044fe200020e0626 */
[----:B----4-:R-:W-:Y:S01]  /*84140*/  IADD3 R39, P4, R3, R39, RZ ;  /* 0x0000002703277210 */ /* 0x010fe20007f9e0ff */
        /* <DEDUP_REMOVED lines=54> */
[----:B0-----:R-:W4:Y:S04]  /*844b0*/  LDL.LU R7, [R1+0x31f8] ;  /* 0x0031f80001077983 */ /* 0x001f280000300800 */
[----:B------:R0:W-:Y:S04]  /*844c0*/  STL [R1+0x31dc], R33 ;  /* 0x0031dc2101007387 */ /* 0x0001e80000100800 */
[----:B-1----:R-:W4:Y:S04]  /*844d0*/  LDL.LU R4, [R1+0x31cc] ;  /* 0x0031cc0001047983 */ /* 0x002f280000300800 */
[----:B------:R1:W-:Y:S04]  /*844e0*/  STL [R1+0x3200], R34 ;  /* 0x0032002201007387 */ /* 0x0003e80000100800 */
[----:B--2---:R-:W2:Y:S04]  /*844f0*/  LDL.LU R5, [R1+0x31f0] ;  /* 0x0031f00001057983 */ /* 0x004ea80000300800 */
[----:B------:R1:W-:Y:S04]  /*84500*/  STL [R1+0x31d4], R35 ;  /* 0x0031d42301007387 */ /* 0x0003e80000100800 */
[----:B---3--:R-:W3:Y:S04]  /*84510*/  LDL.LU R38, [R1+0x31c4] ;  /* 0x0031c40001267983 */ /* 0x008ee80000300800 */
        /* <DEDUP_REMOVED lines=27> */
[C---:B------:R-:W-:Y:S01]  /*846d0*/  IMAD.X R7, R2.reuse, 0x1, R7, P6 ;  /* 0x0000000102077824 */ /* 0x040fe200030e0607 */
[C---:B------:R-:W-:Y:S01]  /*846e0*/  IADD3 R4, P6, R3.reuse, R4, RZ ;  /* 0x0000000403047210 */ /* 0x040fe20007fde0ff */
[C---:B--2---:R-:W-:Y:S01]  /*846f0*/  IMAD.X R5, R2.reuse, 0x1, R5, P1 ;  /* 0x0000000102057824 */ /* 0x044fe200008e0605 */
[C---:B---3--:R-:W-:Y:S01]  /*84700*/  IADD3 R38, P1, R3.reuse, R38, RZ ;  /* 0x0000002603267210 */ /* 0x048fe20007f3e0ff */
        /* <DEDUP_REMOVED lines=91> */
[C---:B--2---:R-:W-:Y:S01]  /*84cc0*/  IADD3 R5, P4, R3.reuse, R5, RZ ;  /* 0x0000000503057210 */ /* 0x044fe20007f9e0ff */
[C---:B---3--:R-:W-:Y:S01]  /*84cd0*/  IMAD.X R38, R2.reuse, 0x1, R38, P5 ;  /* 0x0000000102267824 */ /* 0x048fe200028e0626 */
        /* <DEDUP_REMOVED lines=2268> */
[C---:B------:R-:W-:Y:S01]  /*8daa0*/  IADD3 R57, P2, R3.reuse, R57, RZ ;  /* 0x0000003903397210 */ /* 0x040fe20007f5e0ff */
[----:B------:R-:W-:Y:S02]  /*8dab0*/  IMAD.X R58, R2, 0x1, R58, P3 ;  /* 0x00000001023a7824 */ /* 0x000fe400018e063a */
[----:B------:R1:W-:Y:S01]  /*8dac0*/  STL [R1+0x3908], R53 ;  /* 0x0039083501007387 */ /* 0x0003e20000100800 */
[----:B------:R-:W-:-:S03]  /*8dad0*/  IADD3 R59, P3, R3, R59, RZ ;  /* 0x0000003b033b7210 */ /* 0x000fc60007f7e0ff */
[----:B------:R1:W-:Y:S04]  /*8dae0*/  STL [R1+0x38c0], R54 ;  /* 0x0038c03601007387 */ /* 0x0003e80000100800 */
[----:B------:R1:W-:Y:S01]  /*8daf0*/  STL [R1+0x3914], R55 ;  /* 0x0039143701007387 */ /* 0x0003e20000100800 */
[----:B------:R-:W-:-:S03]  /*8db00*/  IMAD.X R60, R2, 0x1, R60, P4 ;  /* 0x00000001023c7824 */ /* 0x000fc600020e063c */
        /* <DEDUP_REMOVED lines=10> */
[----:B------:R1:W-:Y:S04]  /*8dbb0*/  STL [R1+0x38e0], R61 ;  /* 0x0038e03d01007387 */ /* 0x0003e80000100800 */
[----:B------:R1:W-:Y:S04]  /*8dbc0*/  STL [R1+0x38dc], R32 ;  /* 0x0038dc2001007387 */ /* 0x0003e80000100800 */
[----:B------:R1:W-:Y:S04]  /*8dbd0*/  STL [R1+0x38fc], R35 ;  /* 0x0038fc2301007387 */ /* 0x0003e80000100800 */
[----:B------:R1:W-:Y:S04]  /*8dbe0*/  STL [R1+0x38f0], R33 ;  /* 0x0038f02101007387 */ /* 0x0003e80000100800 */
[----:B------:R1:W-:Y:S01]  /*8dbf0*/  STL [R1+0x38ec], R34 ;  /* 0x0038ec2201007387 */ /* 0x0003e20000100800 */
[----:B------:R-:W-:Y:S05]  /*8dc00*/  @P0 BRA `(.L_x_1) ;  /* 0xfffffa0000d00947 */ /* 0x000fea000383ffff */
.L_x_0:
[----:B-1----:R-:W2:Y:S01]  /*8dc10*/  LDL.LU R61, [R1+0x78] ;  /* 0x00007800013d7983 */ /* 0x002ea20000300800 */
[----:B------:R-:W-:Y:S01]  /*8dc20*/  ULDC.64 UR20, c[0x0][0x228] ;  /* 0x00008a0000147ab9 */ /* 0x000fe20000000a00 */
[----:B------:R-:W-:Y:S01]  /*8dc30*/  ULDC.64 UR22, c[0x0][0x228] ;  /* 0x00008a0000167ab9 */ /* 0x000fe20000000a00 */
[----:B------:R-:W-:Y:S01]  /*8dc40*/  ULDC UR4, c[0x0][0x248] ;  /* 0x0000920000047ab9 */ /* 0x000fe20000000800 */
[----:B0-----:R-:W2:Y:S01]  /*8dc50*/  LDL.LU R60, [R1+0x7c] ;  /* 0x00007c00013c7983 */ /* 0x001ea20000300800 */
[----:B------:R-:W-:Y:S01]  /*8dc60*/  ULDC UR6, c[0x0][0x248] ;  /* 0x0000920000067ab9 */ /* 0x000fe20000000800 */
[----:B------:R-:W-:Y:S01]  /*8dc70*/  ULDC UR7, c[0x0][0x248] ;  /* 0x0000920000077ab9 */ /* 0x000fe20000000800 */
[----:B------:R-:W-:Y:S01]  /*8dc80*/  ULDC UR8, c[0x0][0x248] ;  /* 0x0000920000087ab9 */ /* 0x000fe20000000800 */
[----:B------:R-:W3:Y:S01]  /*8dc90*/  LDL.LU R59, [R1+0x90] ;  /* 0x00009000013b7983 */ /* 0x000ee20000300800 */
[----:B------:R-:W-:Y:S01]  /*8dca0*/  ULDC UR5, c[0x0][0x244] ;  /* 0x0000910000057ab9 */ /* 0x000fe20000000800 */
[----:B------:R-:W-:Y:S01]  /*8dcb0*/  ULDC UR9, c[0x0][0x248] ;  /* 0x0000920000097ab9 */ /* 0x000fe20000000800 */
[----:B------:R-:W-:Y:S01]  /*8dcc0*/  ULDC UR18, c[0x0][0x248] ;  /* 0x0000920000127ab9 */ /* 0x000fe20000000800 */
[----:B------:R-:W3:Y:S01]  /*8dcd0*/  LDL.LU R58, [R1+0x94] ;  /* 0x00009400013a7983 */ /* 0x000ee20000300800 */
[----:B------:R-:W-:Y:S01]  /*8dce0*/  ULDC UR19, c[0x0][0x248] ;  /* 0x0000920000137ab9 */ /* 0x000fe20000000800 */
[----:B------:R-:W-:Y:S01]  /*8dcf0*/  ULDC UR24, c[0x0][0x248] ;  /* 0x0000920000187ab9 */ /* 0x000fe20000000800 */
[----:B------:R-:W-:Y:S01]  /*8dd00*/  ULDC UR25, c[0x0][0x248] ;  /* 0x0000920000197ab9 */ /* 0x000fe20000000800 */
[----:B------:R-:W4:Y:S01]  /*8dd10*/  LDL.LU R57, [R1+0x98] ;  /* 0x0000980001397983 */ /* 0x000f220000300800 */
        /* <DEDUP_REMOVED lines=87> */
[----:B-----5:R0:W-:Y:S04]  /*8e290*/  STL [R1+0x3c80], R0 ;  /* 0x003c800001007387 */ /* 0x0201e80000100800 */
[----:B0-----:R-:W2:Y:S04]  /*8e2a0*/  LDL.LU R0, [R1+0x74] ;  /* 0x0000740001007983 */ /* 0x001ea80000300800 */
[----:B------:R0:W-:Y:S04]  /*8e2b0*/  STL [R1+0x3b60], R43 ;  /* 0x003b602b01007387 */ /* 0x0001e80000100800 */
[----:B0-----:R-:W2:Y:S04]  /*8e2c0*/  LDL.LU R43, [R1+0x70] ;  /* 0x00007000012b7983 */ /* 0x001ea80000300800 */
        /* <DEDUP_REMOVED lines=8> */
[----:B------:R-:W-:Y:S01]  /*8e350*/  STL [R1+0x3b38], R44 ;  /* 0x003b382c01007387 */ /* 0x000fe20000100800 */
[----:B---3--:R-:W-:-:S02]  /*8e360*/  F2FP.SATFINITE.E5M2.F32.PACK_AB_MERGE_C R3, R58, R59, RZ ;  /* 0x0000003b3a03723e */ /* 0x008fc400048060ff */
[----:B--2---:R-:W-:Y:S02]  /*8e370*/  F2FP.SATFINITE.E5M2.F32.PACK_AB_MERGE_C R2, R0, R43, RZ ;  /* 0x0000002b0002723e */ /* 0x004fe400048060ff */
[----:B------:R-:W-:-:S03]  /*8e380*/  F2FP.SATFINITE.E5M2.F32.PACK_AB_MERGE_C R0, R60, R61, RZ ;  /* 0x0000003d3c00723e */ /* 0x000fc600048060ff */
[----:B------:R4:W-:Y:S04]  /*8e390*/  STL [R1+0x66c], R2 ;  /* 0x00066c0201007387 */ /* 0x0009e80000100800 */
[----:B------:R0:W-:Y:S04]  /*8e3a0*/  STL [R1+0x664], R0 ;  /* 0x0006640001007387 */ /* 0x0001e80000100800 */
[----:B------:R1:W-:Y:S01]  /*8e3b0*/  STL [R1+0x65c], R3 ;  /* 0x00065c0301007387 */ /* 0x0003e20000100800 */
[----:B----4-:R-:W-:Y:S02]  /*8e3c0*/  F2FP.SATFINITE.E5M2.F32.PACK_AB_MERGE_C R2, R56, R57, RZ ;  /* 0x000000393802723e */ /* 0x010fe400048060ff */
[----:B0-----:R-:W-:-:S03]  /*8e3d0*/  F2FP.SATFINITE.E5M2.F32.PACK_AB_MERGE_C R0, R54, R55, RZ ;  /* 0x000000373600723e */ /* 0x001fc600048060ff */
[----:B------:R0:W-:Y:S01]  /*8e3e0*/  STL [R1+0x660], R2 ;  /* 0x0006600201007387 */ /* 0x0001e20000100800 */
[----:B-1----:R-:W-:-:S03]  /*8e3f0*/  F2FP.SATFINITE.E5M2.F32.PACK_AB_MERGE_C R3, R52, R53, RZ ;  /* 0x000000353403723e */ /* 0x002fc600048060ff */
[----:B------:R1:W-:Y:S04]  /*8e400*/  STL [R1+0x650], R0 ;  /* 0x0006500001007387 */ /* 0x0003e80000100800 */
[----:B------:R2:W-:Y:S01]  /*8e410*/  STL [R1+0x658], R3 ;  /* 0x0006580301007387 */ /* 0x0005e20000100800 */
[----:B0-----:R-:W-:Y:S02]  /*8e420*/  F2FP.SATFINITE.E5M2.F32.PACK_AB_MERGE_C R2, R50, R51, RZ ;  /* 0x000000333202723e */ /* 0x001fe400048060ff */
[----:B-1----:R-:W-:-:S03]  /*8e430*/  F2FP.SATFINITE.E5M2.F32.PACK_AB_MERGE_C R0, R48, R49, RZ ;  /* 0x000000313000723e */ /* 0x002fc600048060ff */
[----:B------:R0:W-:Y:S01]  /*8e440*/  STL [R1+0x640], R2 ;  /* 0x0006400201007387 */ /* 0x0001e20000100800 */
[----:B--2---:R-:W-:-:S03]  /*8e450*/  F2FP.SATFINITE.E5M2.F32.PACK_AB_MERGE_C R3, R46, R47, RZ ;  /* 0x0000002f2e03723e */ /* 0x004fc600048060ff */
        /* <DEDUP_REMOVED lines=31> */
[----:B------:R-:W-:Y:S01]  /*8e650*/  STL [R1+0x5f8], R3 ;  /* 0x0005f80301007387 */ /* 0x000fe20000100800 */
[----:B0-----:R-:W-:-:S03]  /*8e660*/  F2FP.SATFINITE.E5M2.F32.PACK_AB_MERGE_C R2, R12, R13, RZ ;  /* 0x0000000d0c02723e */ /* 0x001fc600048060ff */
[----:B------:R-:W2:Y:S01]  /*8e670*/  LDL.LU R44, [R1+0x284] ;  /* 0x00028400012c7983 */ /* 0x000ea20000300800 */
[----:B-1----:R-:W-:-:S03]  /*8e680*/  F2FP.SATFINITE.E5M2.F32.PACK_AB_MERGE_C R0, R10, R11, RZ ;  /* 0x0000000b0a00723e */ /* 0x002fc600048060ff */
[----:B------:R-:W-:Y:S04]  /*8e690*/  STL [R1+0x5e4], R2 ;  /* 0x0005e40201007387 */ /* 0x000fe80000100800 */
[----:B------:R-:W3:Y:S04]  /*8e6a0*/  LDL.LU R9, [R1+0x288] ;  /* 0x0002880001097983 */ /* 0x000ee80000300800 */
[----:B------:R-:W-:Y:S04]  /*8e6b0*/  STL [R1+0x5e0], R0 ;  /* 0x0005e00001007387 */ /* 0x000fe80000100800 */
[----:B---3--:R0:W-:Y:S04]  /*8e6c0*/  STL [R1+0x3d64], R9 ;  /* 0x003d640901007387 */ /* 0x0081e80000100800 */
[----:B0-----:R-:W2:Y:S04]  /*8e6d0*/  LDL.LU R9, [R1+0x280] ;  /* 0x0002800001097983 */ /* 0x001ea80000300800 */
        /* <DEDUP_REMOVED lines=59> */
[----:B--2---:R-:W-:-:S03]  /*8ea90*/  F2FP.SATFINITE.E5M2.F32.PACK_AB_MERGE_C R44, R44, R9, RZ ;  /* 0x000000092c2c723e */ /* 0x004fc600048060ff */
[----:B------:R-:W2:Y:S04]  /*8eaa0*/  LDL.LU R9, [R1+0x3d64] ;  /* 0x003d640001097983 */ /* 0x000ea80000300800 */
[----:B------:R-:W-:Y:S01]  /*8eab0*/  STL [R1+0x5c4], R44 ;  /* 0x0005c42c01007387 */ /* 0x000fe20000100800 */
[----:B----4-:R-:W-:Y:S02]  /*8eac0*/  F2FP.SATFINITE.E5M2.F32.PACK_AB_MERGE_C R6, R6, R7, RZ ;  /* 0x000000070606723e */ /* 0x010fe400048060ff */
[----:B---3--:R-:W-:Y:S02]  /*8ead0*/  F2FP.SATFINITE.E5M2.F32.PACK_AB_MERGE_C R4, R4, R5, RZ ;  /* 0x000000050404723e */ /* 0x008fe400048060ff */
[----:B------:R-:W-:Y:S02]  /*8eae0*/  F2FP.SATFINITE.E5M2.F32.PACK_AB_MERGE_C R3, R2, R3, RZ ;  /* 0x000000030203723e */ /* 0x000fe400048060ff */
[----:B------:R-:W-:-:S02]  /*8eaf0*/  F2FP.SATFINITE.E5M2.F32.PACK_AB_MERGE_C R2, R0, R43, RZ ;  /* 0x0000002b0002723e */ /* 0x000fc400048060ff */
[----:B------:R-:W-:Y:S02]  /*8eb00*/  F2FP.SATFINITE.E5M2.F32.PACK_AB_MERGE_C R0, R60, R61, RZ ;  /* 0x0000003d3c00723e */ /* 0x000fe400048060ff */
[----:B--2---:R-:W-:-:S05]  /*8eb10*/  F2FP.SATFINITE.E5M2.F32.PACK_AB_MERGE_C R8, R8, R9, RZ ;  /* 0x000000090808723e */ /* 0x004fca00048060ff */
[----:B------:R-:W-:Y:S04]  /*8eb20*/  STL [R1+0x5b8], R8 ;  /* 0x0005b80801007387 */ /* 0x000fe80000100800 */
[----:B------:R-:W-:Y:S04]  /*8eb30*/  STL [R1+0x59c], R6 ;  /* 0x00059c0601007387 */ /* 0x000fe80000100800 */
[----:B------:R-:W-:Y:S04]  /*8eb40*/  STL [R1+0x598], R4 ;  /* 0x0005980401007387 */ /* 0x000fe80000100800 */
[----:B------:R0:W-:Y:S04]  /*8eb50*/  STL [R1+0x580], R3 ;  /* 0x0005800301007387 */ /* 0x0001e80000100800 */
[----:B------:R1:W-:Y:S01]  /*8eb60*/  STL [R1+0x57c], R2 ;  /* 0x00057c0201007387 */ /* 0x0003e20000100800 */
        /* <DEDUP_REMOVED lines=45> */
[----:B------:R-:W-:Y:S04]  /*8ee40*/  STL [R1+0x43c], R3 ;  /* 0x00043c0301007387 */ /* 0x000fe80000100800 */
[----:B------:R-:W2:Y:S04]  /*8ee50*/  LDL.LU R44, [R1+0x4ac] ;  /* 0x0004ac00012c7983 */ /* 0x000ea80000300800 */
[----:B------:R-:W-:Y:S04]  /*8ee60*/  STL [R1+0x450], R2 ;  /* 0x0004500201007387 */ /* 0x000fe80000100800 */
[----:B------:R-:W3:Y:S01]  /*8ee70*/  LDL.LU R9, [R1+0x1f90] ;  /* 0x001f900001097983 */ /* 0x000ee20000300800 */
[----:B0-----:R-:W-:-:S05]  /*8ee80*/  F2FP.SATFINITE.E5M2.F32.PACK_AB_MERGE_C R0, R10, R11, RZ ;  /* 0x0000000b0a00723e */ /* 0x001fca00048060ff */
        /* <DEDUP_REMOVED lines=249> */
[----:B------:R-:W2:Y:S04]  /*8fe20*/  LDL.LU R9, [R1+0x1cf8] ;  /* 0x001cf80001097983 */ /* 0x000ea80000300800 */
[----:B------:R1:W-:Y:S04]  /*8fe30*/  STL [R1+0x31c], R2 ;  /* 0x00031c0201007387 */ /* 0x0003e80000100800 */
[----:B------:R-:W2:Y:S04]  /*8fe40*/  LDL.LU R8, [R1+0x1cfc] ;  /* 0x001cfc0001087983 */ /* 0x000ea80000300800 */
[----:B------:R3:W-:Y:S04]  /*8fe50*/  STL [R1+0x2d4], R0 ;  /* 0x0002d40001007387 */ /* 0x0007e80000100800 */
[----:B------:R-:W4:Y:S04]  /*8fe60*/  LDL.LU R7, [R1+0x1ce0] ;  /* 0x001ce00001077983 */ /* 0x000f280000300800 */
[----:B------:R-:W4:Y:S04]  /*8fe70*/  LDL.LU R6, [R1+0x1ce4] ;  /* 0x001ce40001067983 */ /* 0x000f280000300800 */
[----:B------:R-:W4:Y:S04]  /*8fe80*/  LDL.LU R5, [R1+0x1ce8] ;  /* 0x001ce80001057983 */ /* 0x000f280000300800 */
[----:B------:R-:W4:Y:S04]  /*8fe90*/  LDL.LU R4, [R1+0x1cec] ;  /* 0x001cec0001047983 */ /* 0x000f280000300800 */
[----:B0-----:R-:W4:Y:S04]  /*8fea0*/  LDL.LU R3, [R1+0x1f70] ;  /* 0x001f700001037983 */ /* 0x001f280000300800 */
[----:B-1----:R-:W4:Y:S04]  /*8feb0*/  LDL.LU R2, [R1+0x1f74] ;  /* 0x001f740001027983 */ /* 0x002f280000300800 */
        /* <DEDUP_REMOVED lines=52> */
[----:B--2---:R-:W-:-:S05]  /*90200*/  F2FP.SATFINITE.E5M2.F32.PACK_AB_MERGE_C R8, R8, R9, RZ ;  /* 0x000000090808723e */ /* 0x004fca00048060ff */
[----:B------:R-:W-:Y:S01]  /*90210*/  STL [R1+0x2c0], R8 ;  /* 0x0002c00801007387 */ /* 0x000fe20000100800 */
[----:B----4-:R-:W-:Y:S02]  /*90220*/  F2FP.SATFINITE.E5M2.F32.PACK_AB_MERGE_C R6, R6, R7, RZ ;  /* 0x000000070606723e */ /* 0x010fe400048060ff */
[----:B------:R-:W-:-:S03]  /*90230*/  F2FP.SATFINITE.E5M2.F32.PACK_AB_MERGE_C R4, R4, R5, RZ ;  /* 0x000000050404723e */ /* 0x000fc600048060ff */
[----:B------:R-:W-:Y:S01]  /*90240*/  STL [R1+0x2bc], R6 ;  /* 0x0002bc0601007387 */ /* 0x000fe20000100800 */
[----:B------:R-:W-:-:S03]  /*90250*/  F2FP.SATFINITE.E5M2.F32.PACK_AB_MERGE_C R2, R2, R3, RZ ;  /* 0x000000030202723e */ /* 0x000fc600048060ff */
[----:B------:R-:W-:Y:S01]  /*90260*/  STL [R1+0x570], R4 ;  /* 0x0005700401007387 */ /* 0x000fe20000100800 */
[----:B---3--:R-:W-:-:S03]  /*90270*/  F2FP.SATFINITE.E5M2.F32.PACK_AB_MERGE_C R0, R0, R43, RZ ;  /* 0x0000002b0000723e */ /* 0x008fc600048060ff */
[----:B------:R0:W-:Y:S04]  /*90280*/  STL [R1+0x2b4], R2 ;  /* 0x0002b40201007387 */ /* 0x0001e80000100800 */
[----:B------:R1:W-:Y:S01]  /*90290*/  STL [R1+0x584], R0 ;  /* 0x0005840001007387 */ /* 0x0003e20000100800 */
[----:B------:R-:W-:-:S05]  /*902a0*/  F2FP.SATFINITE.E5M2.F32.PACK_AB_MERGE_C R3, R60, R61, RZ ;  /* 0x0000003d3c03723e */ /* 0x000fca00048060ff */
[----:B------:R-:W-:Y:S01]  /*902b0*/  STL [R1+0x29c], R3 ;  /* 0x00029c0301007387 */ /* 0x000fe20000100800 */
[----:B0-----:R-:W-:Y:S02]  /*902c0*/  F2FP.SATFINITE.E5M2.F32.PACK_AB_MERGE_C R2, R58, R59, RZ ;  /* 0x0000003b3a02723e */ /* 0x001fe400048060ff */
[----:B-1----:R-:W-:-:S05]  /*902d0*/  F2FP.SATFINITE.E5M2.F32.PACK_AB_MERGE_C R0, R56, R57, RZ ;  /* 0x000000393800723e */ /* 0x002fca00048060ff */
[----:B------:R0:W-:Y:S04]  /*902e0*/  STL [R1+0x3c84], R0 ;  /* 0x003c840001007387 */ /* 0x0001e80000100800 */
[----:B------:R1:W-:Y:S01]  /*902f0*/  STL [R1+0x2b0], R2 ;  /* 0x0002b00201007387 */ /* 0x0003e20000100800 */
[----:B0-----:R-:W-:Y:S02]  /*90300*/  F2FP.SATFINITE.E5M2.F32.PACK_AB_MERGE_C R0, R54, R55, RZ ;  /* 0x000000373600723e */ /* 0x001fe400048060ff */
[----:B------:R-:W-:-:S03]  /*90310*/  F2FP.SATFINITE.E5M2.F32.PACK_AB_MERGE_C R3, R52, R53, RZ ;  /* 0x000000353403723e */ /* 0x000fc600048060ff */
[----:B------:R0:W-:Y:S01]  /*90320*/  STL [R1+0x298], R0 ;  /* 0x0002980001007387 */ /* 0x0001e20000100800 */
[----:B-1----:R-:W-:-:S03]  /*90330*/  F2FP.SATFINITE.E5M2.F32.PACK_AB_MERGE_C R2, R50, R51, RZ ;  /* 0x000000333202723e */ /* 0x002fc600048060ff */
[----:B------:R1:W-:Y:S04]  /*90340*/  STL [R1+0x51c], R3 ;  /* 0x00051c0301007387 */ /* 0x0003e80000100800 */
[----:B------:R2:W-:Y:S01]  /*90350*/  STL [R1+0x518], R2 ;  /* 0x0005180201007387 */ /* 0x0005e20000100800 */
[----:B0-----:R-:W-:-:S05]  /*90360*/  F2FP.SATFINITE.E5M2.F32.PACK_AB_MERGE_C R0, R48, R49, RZ ;  /* 0x000000313000723e */ /* 0x001fca00048060ff */
[----:B------:R0:W-:Y:S01]  /*90370*/  STL [R1+0x504], R0 ;  /* 0x0005040001007387 */ /* 0x0001e20000100800 */
[----:B-1----:R-:W-:-:S05]  /*90380*/  F2FP.SATFINITE.E5M2.F32.PACK_AB_MERGE_C R3, R46, R47, RZ ;  /* 0x0000002f2e03723e */ /* 0x002fca00048060ff */
[----:B------:R1:W-:Y:S01]  /*90390*/  STL [R1+0x510], R3 ;  /* 0x0005100301007387 */ /* 0x0003e20000100800 */
[----:B--2---:R-:W-:-:S05]  /*903a0*/  F2FP.SATFINITE.E5M2.F32.PACK_AB_MERGE_C R2, R42, R45, RZ ;  /* 0x0000002d2a02723e */ /* 0x004fca00048060ff */
        /* <DEDUP_REMOVED lines=29> */
[----:B--2---:R-:W-:-:S03]  /*90580*/  F2FP.SATFINITE.E5M2.F32.PACK_AB_MERGE_C R2, R12, R13, RZ ;  /* 0x0000000d0c02723e */ /* 0x004fc600048060ff */
[----:B------:R-:W2:Y:S04]  /*90590*/  LDL.LU R44, [R1+0x1c28] ;  /* 0x001c2800012c7983 */ /* 0x000ea80000300800 */
[----:B------:R3:W-:Y:S01]  /*905a0*/  STL [R1+0x458], R2 ;  /* 0x0004580201007387 */ /* 0x0007e20000100800 */
[----:B0-----:R-:W-:-:S03]  /*905b0*/  F2FP.SATFINITE.E5M2.F32.PACK_AB_MERGE_C R0, R10, R11, RZ ;  /* 0x0000000b0a00723e */ /* 0x001fc600048060ff */
[----:B------:R-:W2:Y:S04]  /*905c0*/  LDL.LU R9, [R1+0x1c2c] ;  /* 0x001c2c0001097983 */ /* 0x000ea80000300800 */
[----:B------:R0:W-:Y:S04]  /*905d0*/  STL [R1+0x438], R0 ;  /* 0x0004380001007387 */ /* 0x0001e80000100800 */
[----:B------:R-:W4:Y:S04]  /*905e0*/  LDL.LU R8, [R1+0x1c10] ;  /* 0x001c100001087983 */ /* 0x000f280000300800 */
[----:B------:R-:W4:Y:S04]  /*905f0*/  LDL.LU R7, [R1+0x1c14] ;  /* 0x001c140001077983 */ /* 0x000f280000300800 */
[----:B------:R-:W0:Y:S04]  /*90600*/  LDL.LU R6, [R1+0x1c18] ;  /* 0x001c180001067983 */ /* 0x000e280000300800 */
[----:B------:R-:W0:Y:S04]  /*90610*/  LDL.LU R5, [R1+0x1c1c] ;  /* 0x001c1c0001057983 */ /* 0x000e280000300800 */
[----:B------:R-:W4:Y:S04]  /*90620*/  LDL.LU R4, [R1+0x1c00] ;  /* 0x001c000001047983 */ /* 0x000f280000300800 */
[----:B-1----:R-:W4:Y:S04]  /*90630*/  LDL.LU R3, [R1+0x1c04] ;  /* 0x001c040001037983 */ /* 0x002f280000300800 */
        /* <DEDUP_REMOVED lines=55> */
[----:B0-----:R-:W-:-:S03]  /*909b0*/  F2FP.SATFINITE.E5M2.F32.PACK_AB_MERGE_C R0, R5, R6, RZ ;  /* 0x000000060500723e */ /* 0x001fc600048060ff */
[----:B------:R-:W-:Y:S04]  /*909c0*/  STL [R1+0x408], R7 ;  /* 0x0004080701007387 */ /* 0x000fe80000100800 */
[----:B------:R0:W-:Y:S01]  /*909d0*/  STL [R1+0x42c], R0 ;  /* 0x00042c0001007387 */ /* 0x0001e20000100800 */
[----:B------:R-:W-:Y:S02]  /*909e0*/  F2FP.SATFINITE.E5M2.F32.PACK_AB_MERGE_C R3, R3, R4, RZ ;  /* 0x000000040303723e */ /* 0x000fe400048060ff */
[----:B---3--:R-:W-:-:S03]  /*909f0*/  F2FP.SATFINITE.E5M2.F32.PACK_AB_MERGE_C R2, R43, R2, RZ ;  /* 0x000000022b02723e */ /* 0x008fc600048060ff */
[----:B------:R1:W-:Y:S04]  /*90a00*/  STL [R1+0x400], R3 ;  /* 0x0004000301007387 */ /* 0x0003e80000100800 */
[----:B------:R2:W-:Y:S01]  /*90a10*/  STL [R1+0x3fc], R2 ;  /* 0x0003fc0201007387 */ /* 0x0005e20000100800 */
[----:B0-----:R-:W-:-:S05]  /*90a20*/  F2FP.SATFINITE.E5M2.F32.PACK_AB_MERGE_C R0, R60, R61, RZ ;  /* 0x0000003d3c00723e */ /* 0x001fca00048060ff */
[----:B------:R0:W-:Y:S01]  /*90a30*/  STL [R1+0x3bc], R0 ;  /* 0x0003bc0001007387 */ /* 0x0001e20000100800 */
[----:B-1----:R-:W-:Y:S02]  /*90a40*/  F2FP.SATFINITE.E5M2.F32.PACK_AB_MERGE_C R3, R58, R59, RZ ;  /* 0x0000003b3a03723e */ /* 0x002fe400048060ff */
[----:B--2---:R-:W-:-:S03]  /*90a50*/  F2FP.SATFINITE.E5M2.F32.PACK_AB_MERGE_C R2, R56, R57, RZ ;  /* 0x000000393802723e */ /* 0x004fc600048060ff */
        /* <DEDUP_REMOVED lines=36> */
[----:B------:R-:W-:Y:S04]  /*90ca0*/  STL [R1+0x2a8], R3 ;  /* 0x0002a80301007387 */ /* 0x000fe80000100800 */
[----:B------:R1:W-:Y:S01]  /*90cb0*/  STL [R1+0x294], R2 ;  /* 0x0002940201007387 */ /* 0x0003e20000100800 */
[----:B0-----:R-:W-:Y:S02]  /*90cc0*/  F2FP.SATFINITE.E5M2.F32.PACK_AB_MERGE_C R0, R16, R17, RZ ;  /* 0x000000111000723e */ /* 0x001fe400048060ff */
[----:B------:R-:W-:-:S05]  /*90cd0*/  F2FP.SATFINITE.E5M2.F32.PACK_AB_MERGE_C R4, R14, R15, RZ ;  /* 0x0000000f0e04723e */ /* 0x000fca00048060ff */
[----:B------:R-:W-:Y:S01]  /*90ce0*/  STL [R1+0x3c4c], R4 ;  /* 0x003c4c0401007387 */ /* 0x000fe20000100800 */
[----:B-1----:R-:W-:-:S03]  /*90cf0*/  F2FP.SATFINITE.E5M2.F32.PACK_AB_MERGE_C R2, R12, R13, RZ ;  /* 0x0000000d0c02723e */ /* 0x002fc600048060ff */
[----:B------:R0:W-:Y:S04]  /*90d00*/  STL [R1+0x290], R0 ;  /* 0x0002900001007387 */ /* 0x0001e80000100800 */
[----:B------:R-:W2:Y:S01]  /*90d10*/  LDL.LU R7, [R1+0x1b38] ;  /* 0x001b380001077983 */ /* 0x000ea20000300800 */
[----:B0-----:R-:W-:-:S03]  /*90d20*/  F2FP.SATFINITE.E5M2.F32.PACK_AB_MERGE_C R0, R10, R11, RZ ;  /* 0x0000000b0a00723e */ /* 0x001fc600048060ff */
[----:B------:R0:W-:Y:S04]  /*90d30*/  STL [R1+0x278], R2 ;  /* 0x0002780201007387 */ /* 0x0001e80000100800 */
[----:B------:R-:W2:Y:S04]  /*90d40*/  LDL.LU R6, [R1+0x1b3c] ;  /* 0x001b3c0001067983 */ /* 0x000ea80000300800 */
[----:B------:R2:W-:Y:S04]  /*90d50*/  STL [R1+0x260], R0 ;  /* 0x0002600001007387 */ /* 0x0005e80000100800 */
[----:B------:R-:W3:Y:S04]  /*90d60*/  LDL.LU R5, [R1+0x1b20] ;  /* 0x001b200001057983 */ /* 0x000ee80000300800 */
[----:B------:R-:W3:Y:S04]  /*90d70*/  LDL.LU R3, [R1+0x1b24] ;  /* 0x001b240001037983 */ /* 0x000ee80000300800 */
        /* <DEDUP_REMOVED lines=52> */
[----:B--2---:R-:W-:-:S05]  /*910c0*/  F2FP.SATFINITE.E5M2.F32.PACK_AB_MERGE_C R0, R6, R7, RZ ;  /* 0x000000070600723e */ /* 0x004fca00048060ff */
[----:B------:R0:W-:Y:S01]  /*910d0*/  STL [R1+0x26c], R0 ;  /* 0x00026c0001007387 */ /* 0x0001e20000100800 */
[----:B---3--:R-:W-:Y:S02]  /*910e0*/  F2FP.SATFINITE.E5M2.F32.PACK_AB_MERGE_C R3, R3, R5, RZ ;  /* 0x000000050303723e */ /* 0x008fe400048060ff */
[----:B----4-:R-:W-:-:S03]  /*910f0*/  F2FP.SATFINITE.E5M2.F32.PACK_AB_MERGE_C R2, R43, R2, RZ ;  /* 0x000000022b02723e */ /* 0x010fc600048060ff */
[----:B------:R1:W-:Y:S01]  /*91100*/  STL [R1+0x240], R3 ;  /* 0x0002400301007387 */ /* 0x0003e20000100800 */
[----:B0-----:R-:W-:-:S03]  /*91110*/  F2FP.SATFINITE.E5M2.F32.PACK_AB_MERGE_C R0, R60, R61, RZ ;  /* 0x0000003d3c00723e */ /* 0x001fc600048060ff */
[----:B------:R0:W-:Y:S04]  /*91120*/  STL [R1+0x254], R2 ;  /* 0x0002540201007387 */ /* 0x0001e80000100800 */
[----:B------:R2:W-:Y:S01]  /*91130*/  STL [R1+0x220], R0 ;  /* 0x0002200001007387 */ /* 0x0005e20000100800 */
[----:B-1----:R-:W-:Y:S02]  /*91140*/  F2FP.SATFINITE.E5M2.F32.PACK_AB_MERGE_C R3, R58, R59, RZ ;  /* 0x0000003b3a03723e */ /* 0x002fe400048060ff */
[----:B0-----:R-:W-:-:S03]  /*91150*/  F2FP.SATFINITE.E5M2.F32.PACK_AB_MERGE_C R2, R56, R57, RZ ;  /* 0x000000393802723e */ /* 0x001fc600048060ff */
        /* <DEDUP_REMOVED lines=8> */
[----:B------:R1:W-:Y:S01]  /*911e0*/  STL [R1+0x1f0], R2 ;  /* 0x0001f00201007387 */ /* 0x0003e20000100800 */
[----:B------:R-:W-:-:S05]  /*911f0*/  F2FP.SATFINITE.E5M2.F32.PACK_AB_MERGE_C R48, R46, R47, RZ ;  /* 0x0000002f2e30723e */ /* 0x000fca00048060ff */
[----:B------:R-:W-:Y:S01]  /*91200*/  STL [R1+0x3c74], R48 ;  /* 0x003c743001007387 */ /* 0x000fe20000100800 */
[----:B------:R-:W-:-:S03]  /*91210*/  F2FP.SATFINITE.E5M2.F32.PACK_AB_MERGE_C R16, R16, R45, RZ ;  /* 0x0000002d1010723e */ /* 0x000fc600048060ff */
[----:B------:R2:W-:Y:S01]  /*91220*/  STL [R1+0x14], R0 ;  /* 0x0000140001007387 */ /* 0x0005e20000100800 */
[----:B------:R-:W-:-:S03]  /*91230*/  F2FP.SATFINITE.E5M2.F32.PACK_AB_MERGE_C R15, R15, R42, RZ ;  /* 0x0000002a0f0f723e */ /* 0x000fc600048060ff */
[----:B------:R-:W-:Y:S01]  /*91240*/  STL [R1+0x3c88], R16 ;  /* 0x003c881001007387 */ /* 0x000fe20000100800 */
[----:B0-----:R-:W-:-:S03]  /*91250*/  F2FP.SATFINITE.E5M2.F32.PACK_AB_MERGE_C R3, R40, R41, RZ ;  /* 0x000000292803723e */ /* 0x001fc600048060ff */
[----:B------:R-:W-:Y:S04]  /*91260*/  STL [R1+0x3c8c], R15 ;  /* 0x003c8c0f01007387 */ /* 0x000fe80000100800 */
[----:B------:R0:W-:Y:S01]  /*91270*/  STL [R1+0x424], R3 ;  /* 0x0004240301007387 */ /* 0x0001e20000100800 */
[----:B-1----:R-:W-:-:S05]  /*91280*/  F2FP.SATFINITE.E5M2.F32.PACK_AB_MERGE_C R2, R38, R39, RZ ;  /* 0x000000272602723e */ /* 0x002fca00048060ff */
[----:B------:R1:W-:Y:S01]  /*91290*/  STL [R1+0x40c], R2 ;  /* 0x00040c0201007387 */ /* 0x0003e20000100800 */
[----:B--2---:R-:W-:Y:S02]  /*912a0*/  F2FP.SATFINITE.E5M2.F32.PACK_AB_MERGE_C R0, R36, R37, RZ ;  /* 0x000000252400723e */ /* 0x004fe400048060ff */
[----:B0-----:R-:W-:-:S03]  /*912b0*/  F2FP.SATFINITE.E5M2.F32.PACK_AB_MERGE_C R3, R34, R35, RZ ;  /* 0x000000232203723e */ /* 0x001fc600048060ff */
[----:B------:R0:W-:Y:S04]  /*912c0*/  STL [R1+0x3f8], R0 ;  /* 0x0003f80001007387 */ /* 0x0001e80000100800 */
[----:B------:R2:W-:Y:S01]  /*912d0*/  STL [R1+0x404], R3 ;  /* 0x0004040301007387 */ /* 0x0005e20000100800 */
[----:B-1----:R-:W-:-:S05]  /*912e0*/  F2FP.SATFINITE.E5M2.F32.PACK_AB_MERGE_C R2, R32, R33, RZ ;  /* 0x000000212002723e */ /* 0x002fca00048060ff */
[----:B------:R1:W-:Y:S01]  /*912f0*/  STL [R1+0x3b4], R2 ;  /* 0x0003b40201007387 */ /* 0x0003e20000100800 */
[----:B0-----:R-:W-:Y:S02]  /*91300*/  F2FP.SATFINITE.E5M2.F32.PACK_AB_MERGE_C R0, R30, R31, RZ ;  /* 0x0000001f1e00723e */ /* 0x001fe400048060ff */
[----:B--2---:R-:W-:-:S03]  /*91310*/  F2FP.SATFINITE.E5M2.F32.PACK_AB_MERGE_C R3, R28, R29, RZ ;  /* 0x0000001d1c03723e */ /* 0x004fc600048060ff */
        /* <DEDUP_REMOVED lines=13> */
[----:B------:R-:W-:Y:S01]  /*913f0*/  STL [R1+0x30c], R3 ;  /* 0x00030c0301007387 */ /* 0x000fe20000100800 */
[----:B-1----:R-:W-:-:S03]  /*91400*/  F2FP.SATFINITE.E5M2.F32.PACK_AB_MERGE_C R2, R12, R13, RZ ;  /* 0x0000000d0c02723e */ /* 0x002fc600048060ff */
        /* <DEDUP_REMOVED lines=68> */
[----:B------:R2:W-:Y:S01]  /*91850*/  STL [R1+0x304], R15 ;  /* 0x0003040f01007387 */ /* 0x0005e20000100800 */
[----:B----4-:R-:W-:Y:S02]  /*91860*/  F2FP.SATFINITE.E5M2.F32.PACK_AB_MERGE_C R4, R0, R4, RZ ;  /* 0x000000040004723e */ /* 0x010fe400048060ff */
[----:B---3--:R-:W-:Y:S02]  /*91870*/  F2FP.SATFINITE.E5M2.F32.PACK_AB_MERGE_C R0, R9, R44, RZ ;  /* 0x0000002c0900723e */ /* 0x008fe400048060ff */
[----:B------:R-:W-:Y:S02]  /*91880*/  F2FP.SATFINITE.E5M2.F32.PACK_AB_MERGE_C R7, R7, R8, RZ ;  /* 0x000000080707723e */ /* 0x000fe400048060ff */
[----:B--2---:R-:W-:-:S05]  /*91890*/  F2FP.SATFINITE.E5M2.F32.PACK_AB_MERGE_C R15, R48, R16, RZ ;  /* 0x00000010300f723e */ /* 0x004fca00048060ff */
[----:B------:R-:W-:Y:S04]  /*918a0*/  STL [R1+0x2f4], R15 ;  /* 0x0002f40f01007387 */ /* 0x000fe80000100800 */
[----:B------:R0:W-:Y:S04]  /*918b0*/  STL [R1+0x3b0], R4 ;  /* 0x0003b00401007387 */ /* 0x0001e80000100800 */
[----:B------:R1:W-:Y:S01]  /*918c0*/  STL [R1+0x2d0], R0 ;  /* 0x0002d00001007387 */ /* 0x0003e20000100800 */
[----:B0-----:R-:W-:-:S03]  /*918d0*/  F2FP.SATFINITE.E5M2.F32.PACK_AB_MERGE_C R4, R5, R6, RZ ;  /* 0x000000060504723e */ /* 0x001fc600048060ff */
[----:B------:R-:W-:Y:S01]  /*918e0*/  STL [R1+0x3a8], R7 ;  /* 0x0003a80701007387 */ /* 0x000fe20000100800 */
[----:B-1----:R-:W-:Y:S02]  /*918f0*/  F2FP.SATFINITE.E5M2.F32.PACK_AB_MERGE_C R0, R2, R3, RZ ;  /* 0x000000030200723e */ /* 0x002fe400048060ff */
[----:B------:R-:W-:Y:S01]  /*91900*/  F2FP.SATFINITE.E5M2.F32.PACK_AB_MERGE_C R3, R61, R43, RZ ;  /* 0x0000002b3d03723e */ /* 0x000fe200048060ff */
[----:B------:R-:W-:Y:S01]  /*91910*/  STL [R1+0x2c4], R4 ;  /* 0x0002c40401007387 */ /* 0x000fe20000100800 */
[----:B------:R-:W-:-:S03]  /*91920*/  F2FP.SATFINITE.E5M2.F32.PACK_AB_MERGE_C R2, R59, R60, RZ ;  /* 0x0000003c3b02723e */ /* 0x000fc600048060ff */
        /* <DEDUP_REMOVED lines=45> */
[----:B------:R-:W0:Y:S04]  /*91c00*/  LDL.LU R56, [R1+0x1970] ;  /* 0x0019700001387983 */ /* 0x000e280000300800 */
[----:B------:R1:W-:Y:S04]  /*91c10*/  STL [R1+0x1bc], R2 ;  /* 0x0001bc0201007387 */ /* 0x0003e80000100800 */
[----:B------:R-:W0:Y:S04]  /*91c20*/  LDL.LU R55, [R1+0x1974] ;  /* 0x0019740001377983 */ /* 0x000e280000300800 */
[----:B------:R2:W-:Y:S04]  /*91c30*/  STL [R1+0x1c4], R0 ;  /* 0x0001c40001007387 */ /* 0x0005e80000100800 */
[----:B------:R-:W1:Y:S04]  /*91c40*/  LDL.LU R54, [R1+0x1978] ;  /* 0x0019780001367983 */ /* 0x000e680000300800 */
[----:B------:R-:W1:Y:S04]  /*91c50*/  LDL.LU R53, [R1+0x197c] ;  /* 0x00197c0001357983 */ /* 0x000e680000300800 */
[----:B------:R-:W2:Y:S04]  /*91c60*/  LDL.LU R52, [R1+0x1960] ;  /* 0x0019600001347983 */ /* 0x000ea80000300800 */
[----:B------:R-:W2:Y:S04]  /*91c70*/  LDL.LU R51, [R1+0x1964] ;  /* 0x0019640001337983 */ /* 0x000ea80000300800 */
        /* <DEDUP_REMOVED lines=36> */
[----:B0-----:R-:W-:-:S05]  /*91ec0*/  F2FP.SATFINITE.E5M2.F32.PACK_AB_MERGE_C R3, R55, R56, RZ ;  /* 0x000000383703723e */ /* 0x001fca00048060ff */
[----:B------:R3:W-:Y:S01]  /*91ed0*/  STL [R1+0x1a4], R3 ;  /* 0x0001a40301007387 */ /* 0x0007e20000100800 */
[----:B-1----:R-:W-:-:S05]  /*91ee0*/  F2FP.SATFINITE.E5M2.F32.PACK_AB_MERGE_C R2, R53, R54, RZ ;  /* 0x000000363502723e */ /* 0x002fca00048060ff */
[----:B------:R4:W-:Y:S01]  /*91ef0*/  STL [R1+0x1b4], R2 ;  /* 0x0001b40201007387 */ /* 0x0009e20000100800 */
[----:B--2---:R-:W-:-:S05]  /*91f00*/  F2FP.SATFINITE.E5M2.F32.PACK_AB_MERGE_C R0, R51, R52, RZ ;  /* 0x000000343300723e */ /* 0x004fca00048060ff */
[----:B------:R0:W-:Y:S01]  /*91f10*/  STL [R1+0x188], R0 ;  /* 0x0001880001007387 */ /* 0x0001e20000100800 */
[----:B---3--:R-:W-:Y:S02]  /*91f20*/  F2FP.SATFINITE.E5M2.F32.PACK_AB_MERGE_C R3, R49, R50, RZ ;  /* 0x000000323103723e */ /* 0x008fe400048060ff */
[----:B----4-:R-:W-:-:S03]  /*91f30*/  F2FP.SATFINITE.E5M2.F32.PACK_AB_MERGE_C R2, R46, R47, RZ ;  /* 0x0000002f2e02723e */ /* 0x010fc600048060ff */
[----:B------:R-:W-:Y:S04]  /*91f40*/  STL [R1+0x344], R3 ;  /* 0x0003440301007387 */ /* 0x000fe80000100800 */
[----:B------:R-:W-:Y:S01]  /*91f50*/  STL [R1+0x170], R2 ;  /* 0x0001700201007387 */ /* 0x000fe20000100800 */
[----:B0-----:R-:W-:Y:S02]  /*91f60*/  F2FP.SATFINITE.E5M2.F32.PACK_AB_MERGE_C R0, R42, R45, RZ ;  /* 0x0000002d2a00723e */ /* 0x001fe400048060ff */
[----:B------:R-:W-:-:S05]  /*91f70*/  F2FP.SATFINITE.E5M2.F32.PACK_AB_MERGE_C R4, R40, R41, RZ ;  /* 0x000000292804723e */ /* 0x000fca00048060ff */
[----:B------:R0:W-:Y:S01]  /*91f80*/  STL [R1+0x3c50], R4 ;  /* 0x003c500401007387 */ /* 0x0001e20000100800 */
[----:B------:R-:W-:-:S03]  /*91f90*/  F2FP.SATFINITE.E5M2.F32.PACK_AB_MERGE_C R5, R38, R39, RZ ;  /* 0x000000272605723e */ /* 0x000fc600048060ff */
[----:B------:R1:W-:Y:S01]  /*91fa0*/  STL [R1+0x33c], R0 ;  /* 0x00033c0001007387 */ /* 0x0003e20000100800 */
[----:B------:R-:W-:-:S03]  /*91fb0*/  F2FP.SATFINITE.E5M2.F32.PACK_AB_MERGE_C R9, R36, R37, RZ ;  /* 0x000000252409723e */ /* 0x000fc600048060ff */
[----:B------:R-:W-:Y:S01]  /*91fc0*/  STL [R1+0x3c54], R5 ;  /* 0x003c540501007387 */ /* 0x000fe20000100800 */
[----:B------:R-:W-:-:S03]  /*91fd0*/  F2FP.SATFINITE.E5M2.F32.PACK_AB_MERGE_C R8, R34, R35, RZ ;  /* 0x000000232208723e */ /* 0x000fc600048060ff */
[----:B------:R-:W-:Y:S04]  /*91fe0*/  STL [R1+0x3c58], R9 ;  /* 0x003c580901007387 */ /* 0x000fe80000100800 */
[----:B------:R2:W-:Y:S01]  /*91ff0*/  STL [R1+0x3c5c], R8 ;  /* 0x003c5c0801007387 */ /* 0x0005e20000100800 */
[----:B0-----:R-:W-:-:S05]  /*92000*/  F2FP.SATFINITE.E5M2.F32.PACK_AB_MERGE_C R4, R32, R33, RZ ;  /* 0x000000212004723e */ /* 0x001fca00048060ff */
[----:B------:R-:W-:Y:S01]  /*92010*/  STL [R1+0x3c60], R4 ;  /* 0x003c600401007387 */ /* 0x000fe20000100800 */
[----:B-1----:R-:W-:Y:S02]  /*92020*/  F2FP.SATFINITE.E5M2.F32.PACK_AB_MERGE_C R0, R30, R31, RZ ;  /* 0x0000001f1e00723e */ /* 0x002fe400048060ff */
[----:B--2---:R-:W-:-:S05]  /*92030*/  F2FP.SATFINITE.E5M2.F32.PACK_AB_MERGE_C R8, R28, R29, RZ ;  /* 0x0000001d1c08723e */ /* 0x004fca00048060ff */
[----:B------:R-:W-:Y:S04]  /*92040*/  STL [R1+0x3c64], R8 ;  /* 0x003c640801007387 */ /* 0x000fe80000100800 */
[----:B------:R0:W-:Y:S01]  /*92050*/  STL [R1+0x310], R0 ;  /* 0x0003100001007387 */ /* 0x0001e20000100800 */
[----:B------:R-:W-:Y:S02]  /*92060*/  F2FP.SATFINITE.E5M2.F32.PACK_AB_MERGE_C R45, R24, R25, RZ ;  /* 0x00000019182d723e */ /* 0x000fe400048060ff */
[----:B0-----:R-:W-:-:S03]  /*92070*/  F2FP.SATFINITE.E5M2.F32.PACK_AB_MERGE_C R0, R26, R27, RZ ;  /* 0x0000001b1a00723e */ /* 0x001fc600048060ff */
[----:B------:R-:W-:Y:S01]  /*92080*/  STL [R1+0x3c78], R45 ;  /* 0x003c782d01007387 */ /* 0x000fe20000100800 */
[----:B------:R-:W-:-:S03]  /*92090*/  F2FP.SATFINITE.E5M2.F32.PACK_AB_MERGE_C R9, R22, R23, RZ ;  /* 0x000000171609723e */ /* 0x000fc600048060ff */
[----:B------:R-:W-:Y:S01]  /*920a0*/  STL [R1+0x330], R0 ;  /* 0x0003300001007387 */ /* 0x000fe20000100800 */
[----:B------:R-:W-:-:S03]  /*920b0*/  F2FP.SATFINITE.E5M2.F32.PACK_AB_MERGE_C R14, R14, R21, RZ ;  /* 0x000000150e0e723e */ /* 0x000fc600048060ff */
[----:B------:R-:W-:Y:S01]  /*920c0*/  STL [R1+0x3c68], R9 ;  /* 0x003c680901007387 */ /* 0x000fe20000100800 */
[----:B------:R-:W-:-:S03]  /*920d0*/  F2FP.SATFINITE.E5M2.F32.PACK_AB_MERGE_C R39, R19, R20, RZ ;  /* 0x000000141327723e */ /* 0x000fc600048060ff */
[----:B------:R-:W-:Y:S01]  /*920e0*/  STL [R1+0x3c90], R14 ;  /* 0x003c900e01007387 */ /* 0x000fe20000100800 */
[----:B------:R-:W-:-:S03]  /*920f0*/  F2FP.SATFINITE.E5M2.F32.PACK_AB_MERGE_C R3, R17, R18, RZ ;  /* 0x000000121103723e */ /* 0x000fc600048060ff */
[----:B------:R0:W-:Y:S04]  /*92100*/  STL [R1+0x3c7c], R39 ;  /* 0x003c7c2701007387 */ /* 0x0001e80000100800 */
[----:B------:R-:W-:Y:S01]  /*92110*/  STL [R1+0x288], R3 ;  /* 0x0002880301007387 */ /* 0x000fe20000100800 */
[----:B------:R-:W-:-:S03]  /*92120*/  F2FP.SATFINITE.E5M2.F32.PACK_AB_MERGE_C R2, R12, R13, RZ ;  /* 0x0000000d0c02723e */ /* 0x000fc600048060ff */
[----:B0-----:R-:W2:Y:S04]  /*92130*/  LDL.LU R39, [R1+0x18fc] ;  /* 0x0018fc0001277983 */ /* 0x001ea80000300800 */
[----:B------:R-:W-:Y:S04]  /*92140*/  STL [R1+0x284], R2 ;  /* 0x0002840201007387 */ /* 0x000fe80000100800 */
[----:B------:R-:W3:Y:S01]  /*92150*/  LDL.LU R14, [R1+0x18e0] ;  /* 0x0018e000010e7983 */ /* 0x000ee20000300800 */
[----:B------:R-:W-:-:S05]  /*92160*/  F2FP.SATFINITE.E5M2.F32.PACK_AB_MERGE_C R0, R10, R11, RZ ;  /* 0x0000000b0a00723e */ /* 0x000fca00048060ff */
[----:B------:R-:W-:Y:S04]  /*92170*/  STL [R1+0x270], R0 ;  /* 0x0002700001007387 */ /* 0x000fe80000100800 */
[----:B---3--:R0:W-:Y:S04]  /*92180*/  STL [R1+0x3d54], R14 ;  /* 0x003d540e01007387 */ /* 0x0081e80000100800 */
        /* <DEDUP_REMOVED lines=60> */
[----:B--2---:R-:W-:-:S03]  /*92550*/  F2FP.SATFINITE.E5M2.F32.PACK_AB_MERGE_C R39, R39, R14, RZ ;  /* 0x0000000e2727723e */ /* 0x004fc600048060ff */
[----:B------:R-:W2:Y:S04]  /*92560*/  LDL.LU R14, [R1+0x3d54] ;  /* 0x003d5400010e7983 */ /* 0x000ea80000300800 */
[----:B------:R-:W-:Y:S01]  /*92570*/  STL [R1+0x280], R39 ;  /* 0x0002802701007387 */ /* 0x000fe20000100800 */
[----:B---3--:R-:W-:Y:S02]  /*92580*/  F2FP.SATFINITE.E5M2.F32.PACK_AB_MERGE_C R3, R3, R6, RZ ;  /* 0x000000060303723e */ /* 0x008fe400048060ff */
[----:B----4-:R-:W-:Y:S02]  /*92590*/  F2FP.SATFINITE.E5M2.F32.PACK_AB_MERGE_C R2, R43, R2, RZ ;  /* 0x000000022b02723e */ /* 0x010fe400048060ff */
[----:B--2---:R-:W-:Y:S02]  /*925a0*/  F2FP.SATFINITE.E5M2.F32.PACK_AB_MERGE_C R14, R9, R14, RZ ;  /* 0x0000000e090e723e */ /* 0x004fe400048060ff */
[----:B------:R-:W-:-:S02]  /*925b0*/  F2FP.SATFINITE.E5M2.F32.PACK_AB_MERGE_C R9, R8, R45, RZ ;  /* 0x0000002d0809723e */ /* 0x000fc400048060ff */
[----:B------:R-:W-:Y:S02]  /*925c0*/  F2FP.SATFINITE.E5M2.F32.PACK_AB_MERGE_C R8, R5, R4, RZ ;  /* 0x000000040508723e */ /* 0x000fe400048060ff */
[----:B------:R-:W-:Y:S01]  /*925d0*/  F2FP.SATFINITE.E5M2.F32.PACK_AB_MERGE_C R5, R16, R15, RZ ;  /* 0x0000000f1005723e */ /* 0x000fe200048060ff */
[----:B------:R-:W-:Y:S01]  /*925e0*/  STL [R1+0x258], R14 ;  /* 0x0002580e01007387 */ /* 0x000fe20000100800 */
[----:B------:R-:W-:Y:S02]  /*925f0*/  F2FP.SATFINITE.E5M2.F32.PACK_AB_MERGE_C R4, R0, R48, RZ ;  /* 0x000000300004723e */ /* 0x000fe400048060ff */
[----:B------:R-:W-:Y:S01]  /*92600*/  F2FP.SATFINITE.E5M2.F32.PACK_AB_MERGE_C R0, R7, R44, RZ ;  /* 0x0000002c0700723e */ /* 0x000fe200048060ff */
[----:B------:R-:W-:Y:S04]  /*92610*/  STL [R1+0x264], R9 ;  /* 0x0002640901007387 */ /* 0x000fe80000100800 */
        /* <DEDUP_REMOVED lines=49> */
[----:B------:R-:W-:Y:S04]  /*92930*/  STL [R1+0x120], R2 ;  /* 0x0001200201007387 */ /* 0x000fe80000100800 */
        /* <DEDUP_REMOVED lines=42> */
[----:B-1----:R-:W-:Y:S02]  /*92be0*/  F2FP.SATFINITE.E5M2.F32.PACK_AB_MERGE_C R0, R54, R55, RZ ;  /* 0x000000373600723e */ /* 0x002fe400048060ff */
[----:B--2---:R-:W-:-:S03]  /*92bf0*/  F2FP.SATFINITE.E5M2.F32.PACK_AB_MERGE_C R2, R52, R53, RZ ;  /* 0x000000353402723e */ /* 0x004fc600048060ff */
[----:B------:R4:W-:Y:S04]  /*92c00*/  STL [R1+0x108], R0 ;  /* 0x0001080001007387 */ /* 0x0009e80000100800 */
[----:B------:R0:W-:Y:S01]  /*92c10*/  STL [R1+0xd0], R2 ;  /* 0x0000d00201007387 */ /* 0x0001e20000100800 */
[----:B---3--:R-:W-:-:S05]  /*92c20*/  F2FP.SATFINITE.E5M2.F32.PACK_AB_MERGE_C R3, R50, R51, RZ ;  /* 0x000000333203723e */ /* 0x008fca00048060ff */
[----:B------:R1:W-:Y:S01]  /*92c30*/  STL [R1+0xe0], R3 ;  /* 0x0000e00301007387 */ /* 0x0003e20000100800 */
[----:B----4-:R-:W-:Y:S02]  /*92c40*/  F2FP.SATFINITE.E5M2.F32.PACK_AB_MERGE_C R0, R47, R49, RZ ;  /* 0x000000312f00723e */ /* 0x010fe400048060ff */
[----:B0-----:R-:W-:-:S03]  /*92c50*/  F2FP.SATFINITE.E5M2.F32.PACK_AB_MERGE_C R2, R42, R46, RZ ;  /* 0x0000002e2a02723e */ /* 0x001fc600048060ff */
[----:B------:R0:W-:Y:S04]  /*92c60*/  STL [R1+0x94], R0 ;  /* 0x0000940001007387 */ /* 0x0001e80000100800 */
[----:B------:R2:W-:Y:S01]  /*92c70*/  STL [R1+0xb4], R2 ;  /* 0x0000b40201007387 */ /* 0x0005e20000100800 */
[----:B-1----:R-:W-:-:S05]  /*92c80*/  F2FP.SATFINITE.E5M2.F32.PACK_AB_MERGE_C R3, R40, R41, RZ ;  /* 0x000000292803723e */ /* 0x002fca00048060ff */
[----:B------:R1:W-:Y:S01]  /*92c90*/  STL [R1+0x7c], R3 ;  /* 0x00007c0301007387 */ /* 0x0003e20000100800 */
[----:B0-----:R-:W-:Y:S02]  /*92ca0*/  F2FP.SATFINITE.E5M2.F32.PACK_AB_MERGE_C R0, R37, R38, RZ ;  /* 0x000000262500723e */ /* 0x001fe400048060ff */
[----:B--2---:R-:W-:-:S05]  /*92cb0*/  F2FP.SATFINITE.E5M2.F32.PACK_AB_MERGE_C R2, R35, R36, RZ ;  /* 0x000000242302723e */ /* 0x004fca00048060ff */
[----:B------:R0:W-:Y:S01]  /*92cc0*/  STL [R1+0x3c38], R2 ;  /* 0x003c380201007387 */ /* 0x0001e20000100800 */
[----:B------:R-:W-:-:S03]  /*92cd0*/  F2FP.SATFINITE.E5M2.F32.PACK_AB_MERGE_C R43, R33, R34, RZ ;  /* 0x00000022212b723e */ /* 0x000fc600048060ff */
[----:B------:R-:W-:Y:S01]  /*92ce0*/  STL [R1+0x78], R0 ;  /* 0x0000780001007387 */ /* 0x000fe20000100800 */
[----:B-1----:R-:W-:-:S03]  /*92cf0*/  F2FP.SATFINITE.E5M2.F32.PACK_AB_MERGE_C R3, R31, R32, RZ ;  /* 0x000000201f03723e */ /* 0x002fc600048060ff */
[----:B------:R-:W-:Y:S04]  /*92d00*/  STL [R1+0x3c3c], R43 ;  /* 0x003c3c2b01007387 */ /* 0x000fe80000100800 */
[----:B------:R1:W-:Y:S01]  /*92d10*/  STL [R1+0x3c40], R3 ;  /* 0x003c400301007387 */ /* 0x0003e20000100800 */
[----:B0-----:R-:W-:Y:S02]  /*92d20*/  F2FP.SATFINITE.E5M2.F32.PACK_AB_MERGE_C R2, R29, R30, RZ ;  /* 0x0000001e1d02723e */ /* 0x001fe400048060ff */
[----:B-1----:R-:W-:-:S03]  /*92d30*/  F2FP.SATFINITE.E5M2.F32.PACK_AB_MERGE_C R3, R27, R28, RZ ;  /* 0x0000001c1b03723e */ /* 0x002fc600048060ff */
        /* <DEDUP_REMOVED lines=8> */
[----:B------:R0:W-:Y:S01]  /*92dc0*/  STL [R1+0x3c94], R2 ;  /* 0x003c940201007387 */ /* 0x0001e20000100800 */
[----:B------:R-:W-:-:S03]  /*92dd0*/  F2FP.SATFINITE.E5M2.F32.PACK_AB_MERGE_C R60, R17, R18, RZ ;  /* 0x00000012113c723e */ /* 0x000fc600048060ff */
[----:B------:R-:W-:Y:S01]  /*92de0*/  STL [R1+0x3c98], R58 ;  /* 0x003c983a01007387 */ /* 0x000fe20000100800 */
[----:B------:R-:W-:-:S03]  /*92df0*/  F2FP.SATFINITE.E5M2.F32.PACK_AB_MERGE_C R54, R12, R13, RZ ;  /* 0x0000000d0c36723e */ /* 0x000fc600048060ff */
[----:B------:R-:W-:Y:S04]  /*92e00*/  STL [R1+0x3c9c], R60 ;  /* 0x003c9c3c01007387 */ /* 0x000fe80000100800 */
[----:B------:R-:W-:Y:S04]  /*92e10*/  STL [R1+0x3ca0], R54 ;  /* 0x003ca03601007387 */ /* 0x000fe80000100800 */
        /* <DEDUP_REMOVED lines=20> */
[----:B------:R-:W0:Y:S04]  /*92f60*/  LDL.LU R46, [R1+0x1730] ;  /* 0x00173000012e7983 */ /* 0x000e280000300800 */
[----:B------:R-:W0:Y:S04]  /*92f70*/  LDL.LU R42, [R1+0x1734] ;  /* 0x00173400012a7983 */ /* 0x000e280000300800 */
        /* <DEDUP_REMOVED lines=14> */
[----:B------:R-:W-:-:S03]  /*93060*/  F2FP.SATFINITE.E5M2.F32.PACK_AB_MERGE_C R56, R10, R11, RZ ;  /* 0x0000000b0a38723e */ /* 0x000fc600048060ff */
[----:B------:R-:W4:Y:S04]  /*93070*/  LDL.LU R20, [R1+0x16f0] ;  /* 0x0016f00001147983 */ /* 0x000f280000300800 */
[----:B------:R-:W4:Y:S04]  /*93080*/  LDL.LU R19, [R1+0x16f4] ;  /* 0x0016f40001137983 */ /* 0x000f280000300800 */
[----:B------:R-:W4:Y:S04]  /*93090*/  LDL.LU R18, [R1+0x16f8] ;  /* 0x0016f80001127983 */ /* 0x000f280000300800 */
[----:B------:R-:W4:Y:S04]  /*930a0*/  LDL.LU R17, [R1+0x16fc] ;  /* 0x0016fc0001117983 */ /* 0x000f280000300800 */
[----:B------:R-:W4:Y:S04]  /*930b0*/  LDL.LU R11, [R1+0x16e0] ;  /* 0x0016e000010b7983 */ /* 0x000f280000300800 */
[----:B------:R-:W4:Y:S04]  /*930c0*/  LDL.LU R10, [R1+0x16e4] ;  /* 0x0016e400010a7983 */ /* 0x000f280000300800 */
[----:B------:R-:W-:Y:S01]  /*930d0*/  STL [R1+0x3ca4], R56 ;  /* 0x003ca43801007387 */ /* 0x000fe20000100800 */
[----:B--2---:R-:W-:-:S02]  /*930e0*/  F2FP.SATFINITE.E5M2.F32.PACK_AB_MERGE_C R50, R50, R7, RZ ;  /* 0x000000073232723e */ /* 0x004fc400048060ff */
[----:B---3--:R-:W-:-:S03]  /*930f0*/  F2FP.SATFINITE.E5M2.F32.PACK_AB_MERGE_C R51, R51, R6, RZ ;  /* 0x000000063333723e */ /* 0x008fc600048060ff */
[----:B------:R-:W-:Y:S01]  /*93100*/  STL [R1+0x3ca8], R50 ;  /* 0x003ca83201007387 */ /* 0x000fe20000100800 */
[----:B----4-:R-:W-:-:S03]  /*93110*/  F2FP.SATFINITE.E5M2.F32.PACK_AB_MERGE_C R37, R37, R61, RZ ;  /* 0x0000003d2525723e */ /* 0x010fc600048060ff */
        /* <DEDUP_REMOVED lines=15> */
[----:B0-----:R-:W-:-:S03]  /*93210*/  F2FP.SATFINITE.E5M2.F32.PACK_AB_MERGE_C R2, R42, R46, RZ ;  /* 0x0000002e2a02723e */ /* 0x001fc600048060ff */
[----:B------:R-:W-:Y:S04]  /*93220*/  STL [R1+0x3ccc], R12 ;  /* 0x003ccc0c01007387 */ /* 0x000fe80000100800 */
[----:B------:R0:W-:Y:S01]  /*93230*/  STL [R1+0x1ac], R2 ;  /* 0x0001ac0201007387 */ /* 0x0001e20000100800 */
[----:B------:R-:W-:-:S05]  /*93240*/  F2FP.SATFINITE.E5M2.F32.PACK_AB_MERGE_C R0, R40, R41, RZ ;  /* 0x000000292800723e */ /* 0x000fca00048060ff */
[----:B------:R1:W-:Y:S01]  /*93250*/  STL [R1+0x1a8], R0 ;  /* 0x0001a80001007387 */ /* 0x0003e20000100800 */
[----:B------:R-:W-:-:S05]  /*93260*/  F2FP.SATFINITE.E5M2.F32.PACK_AB_MERGE_C R3, R36, R38, RZ ;  /* 0x000000262403723e */ /* 0x000fca00048060ff */
        /* <DEDUP_REMOVED lines=10> */
[----:B------:R-:W-:Y:S01]  /*93310*/  STL [R1+0x13c], R0 ;  /* 0x00013c0001007387 */ /* 0x000fe20000100800 */
[----:B--2---:R-:W-:-:S05]  /*93320*/  F2FP.SATFINITE.E5M2.F32.PACK_AB_MERGE_C R3, R19, R20, RZ ;  /* 0x000000141303723e */ /* 0x004fca00048060ff */
[----:B------:R1:W-:Y:S01]  /*93330*/  STL [R1+0x12c], R3 ;  /* 0x00012c0301007387 */ /* 0x0003e20000100800 */
[----:B0-----:R-:W-:-:S03]  /*93340*/  F2FP.SATFINITE.E5M2.F32.PACK_AB_MERGE_C R2, R17, R18, RZ ;  /* 0x000000121102723e */ /* 0x001fc600048060ff */
[----:B-1----:R-:W2:Y:S01]  /*93350*/  LDL.LU R3, [R1+0x16e8] ;  /* 0x0016e80001037983 */ /* 0x002ea20000300800 */
[----:B------:R-:W-:-:S03]  /*93360*/  F2FP.SATFINITE.E5M2.F32.PACK_AB_MERGE_C R0, R10, R11, RZ ;  /* 0x0000000b0a00723e */ /* 0x000fc600048060ff */
[----:B------:R-:W-:Y:S04]  /*93370*/  STL [R1+0x174], R2 ;  /* 0x0001740201007387 */ /* 0x000fe80000100800 */
[----:B------:R-:W2:Y:S04]  /*93380*/  LDL.LU R43, [R1+0x16ec] ;  /* 0x0016ec00012b7983 */ /* 0x000ea80000300800 */
[----:B------:R0:W-:Y:S04]  /*93390*/  STL [R1+0x10c], R0 ;  /* 0x00010c0001007387 */ /* 0x0001e80000100800 */
        /* <DEDUP_REMOVED lines=46> */
[----:B---3--:R-:W-:-:S05]  /*93680*/  F2FP.SATFINITE.E5M2.F32.PACK_AB_MERGE_C R2, R14, R39, RZ ;  /* 0x000000270e02723e */ /* 0x008fca00048060ff */
[----:B------:R1:W-:Y:S01]  /*93690*/  STL [R1+0xe4], R2 ;  /* 0x0000e40201007387 */ /* 0x0003e20000100800 */
[----:B----4-:R-:W-:Y:S02]  /*936a0*/  F2FP.SATFINITE.E5M2.F32.PACK_AB_MERGE_C R9, R45, R9, RZ ;  /* 0x000000092d09723e */ /* 0x010fe400048060ff */
[----:B0-----:R-:W-:-:S03]  /*936b0*/  F2FP.SATFINITE.E5M2.F32.PACK_AB_MERGE_C R3, R4, R8, RZ ;  /* 0x000000080403723e */ /* 0x001fc600048060ff */
[----:B------:R-:W-:Y:S01]  /*936c0*/  STL [R1+0x100], R9 ;  /* 0x0001000901007387 */ /* 0x000fe20000100800 */
[----:B-1----:R-:W-:-:S03]  /*936d0*/  F2FP.SATFINITE.E5M2.F32.PACK_AB_MERGE_C R2, R15, R5, RZ ;  /* 0x000000050f02723e */ /* 0x002fc600048060ff */
[----:B------:R0:W-:Y:S04]  /*936e0*/  STL [R1+0xb8], R3 ;  /* 0x0000b80301007387 */ /* 0x0001e80000100800 */
[----:B------:R1:W-:Y:S01]  /*936f0*/  STL [R1+0xd4], R2 ;  /* 0x0000d40201007387 */ /* 0x0003e20000100800 */
[----:B------:R-:W-:Y:S02]  /*93700*/  F2FP.SATFINITE.E5M2.F32.PACK_AB_MERGE_C R4, R48, R16, RZ ;  /* 0x000000103004723e */ /* 0x000fe400048060ff */
[----:B0-----:R-:W-:-:S03]  /*93710*/  F2FP.SATFINITE.E5M2.F32.PACK_AB_MERGE_C R3, R44, R0, RZ ;  /* 0x000000002c03723e */ /* 0x001fc600048060ff */
[----:B------:R-:W-:Y:S01]  /*93720*/  STL [R1+0x9c], R4 ;  /* 0x00009c0401007387 */ /* 0x000fe20000100800 */
[----:B-1----:R-:W-:-:S03]  /*93730*/  F2FP.SATFINITE.E5M2.F32.PACK_AB_MERGE_C R2, R6, R7, RZ ;  /* 0x000000070602723e */ /* 0x002fc600048060ff */
[----:B------:R0:W-:Y:S04]  /*93740*/  STL [R1+0x160], R3 ;  /* 0x0001600301007387 */ /* 0x0001e80000100800 */
[----:B------:R1:W-:Y:S01]  /*93750*/  STL [R1+0x74], R2 ;  /* 0x0000740201007387 */ /* 0x0003e20000100800 */
[----:B------:R-:W-:-:S05]  /*93760*/  F2FP.SATFINITE.E5M2.F32.PACK_AB_MERGE_C R0, R59, R61, RZ ;  /* 0x0000003d3b00723e */ /* 0x000fca00048060ff */
[----:B------:R2:W-:Y:S01]  /*93770*/  STL [R1+0x158], R0 ;  /* 0x0001580001007387 */ /* 0x0005e20000100800 */
[----:B0-----:R-:W-:Y:S02]  /*93780*/  F2FP.SATFINITE.E5M2.F32.PACK_AB_MERGE_C R3, R55, R57, RZ ;  /* 0x000000393703723e */ /* 0x001fe400048060ff */
[----:B-1----:R-:W-:-:S03]  /*93790*/  F2FP.SATFINITE.E5M2.F32.PACK_AB_MERGE_C R2, R52, R53, RZ ;  /* 0x000000353402723e */ /* 0x002fc600048060ff */
[----:B------:R-:W-:Y:S04]  /*937a0*/  STL [R1+0x30], R3 ;  /* 0x0000300301007387 */ /* 0x000fe80000100800 */
[----:B------:R0:W-:Y:S01]  /*937b0*/  STL [R1+0x2c], R2 ;  /* 0x00002c0201007387 */ /* 0x0001e20000100800 */
[----:B--2---:R-:W-:Y:S02]  /*937c0*/  F2FP.SATFINITE.E5M2.F32.PACK_AB_MERGE_C R0, R47, R49, RZ ;  /* 0x000000312f00723e */ /* 0x004fe400048060ff */
[----:B------:R-:W-:-:S05]  /*937d0*/  F2FP.SATFINITE.E5M2.F32.PACK_AB_MERGE_C R7, R42, R46, RZ ;  /* 0x0000002e2a07723e */ /* 0x000fca00048060ff */
[----:B------:R-:W-:Y:S01]  /*937e0*/  STL [R1+0x3cd0], R7 ;  /* 0x003cd00701007387 */ /* 0x000fe20000100800 */
[----:B0-----:R-:W-:-:S03]  /*937f0*/  F2FP.SATFINITE.E5M2.F32.PACK_AB_MERGE_C R2, R40, R41, RZ ;  /* 0x000000292802723e */ /* 0x001fc600048060ff */
[----:B------:R0:W-:Y:S04]  /*93800*/  STL [R1+0x20], R0 ;  /* 0x0000200001007387 */ /* 0x0001e80000100800 */
[----:B------:R-:W-:Y:S01]  /*93810*/  STL [R1+0x8], R2 ;  /* 0x0000080201007387 */ /* 0x000fe20000100800 */
[----:B0-----:R-:W-:Y:S02]  /*93820*/  F2FP.SATFINITE.E5M2.F32.PACK_AB_MERGE_C R0, R36, R38, RZ ;  /* 0x000000262400723e */ /* 0x001fe400048060ff */
[----:B------:R-:W-:-:S05]  /*93830*/  F2FP.SATFINITE.E5M2.F32.PACK_AB_MERGE_C R61, R32, R33, RZ ;  /* 0x00000021203d723e */ /* 0x000fca00048060ff */
[----:B------:R-:W-:Y:S01]  /*93840*/  STL [R1+0x3cd4], R61 ;  /* 0x003cd43d01007387 */ /* 0x000fe20000100800 */
[----:B------:R-:W-:-:S03]  /*93850*/  F2FP.SATFINITE.E5M2.F32.PACK_AB_MERGE_C R6, R30, R31, RZ ;  /* 0x0000001f1e06723e */ /* 0x000fc600048060ff */
[----:B------:R0:W-:Y:S01]  /*93860*/  STL [R1+0x138], R0 ;  /* 0x0001380001007387 */ /* 0x0001e20000100800 */
        /* <DEDUP_REMOVED lines=9> */
[----:B------:R-:W-:Y:S04]  /*93900*/  STL [R1+0x3ce8], R55 ;  /* 0x003ce83701007387 */ /* 0x000fe80000100800 */
[----:B------:R-:W-:Y:S01]  /*93910*/  STL [R1+0x3cec], R52 ;  /* 0x003cec3401007387 */ /* 0x000fe20000100800 */
[----:B0-----:R-:W-:-:S03]  /*93920*/  F2FP.SATFINITE.E5M2.F32.PACK_AB_MERGE_C R0, R10, R11, RZ ;  /* 0x0000000b0a00723e */ /* 0x001fc600048060ff */
[----:B------:R-:W2:Y:S04]  /*93930*/  LDL.LU R39, [R1+0x1620] ;  /* 0x0016200001277983 */ /* 0x000ea80000300800 */
        /* <DEDUP_REMOVED lines=37> */
[----:B------:R-:W-:Y:S01]  /*93b90*/  STL [R1+0x3cf0], R49 ;  /* 0x003cf03101007387 */ /* 0x000fe20000100800 */
[----:B---3--:R-:W-:Y:S02]  /*93ba0*/  F2FP.SATFINITE.E5M2.F32.PACK_AB_MERGE_C R2, R9, R14, RZ ;  /* 0x0000000e0902723e */ /* 0x008fe400048060ff */
[----:B----4-:R-:W-:-:S05]  /*93bb0*/  F2FP.SATFINITE.E5M2.F32.PACK_AB_MERGE_C R47, R47, R45, RZ ;  /* 0x0000002d2f2f723e */ /* 0x010fca00048060ff */
        /* <DEDUP_REMOVED lines=8> */
[----:B------:R-:W-:Y:S04]  /*93c40*/  STL [R1+0x3d00], R41 ;  /* 0x003d002901007387 */ /* 0x000fe80000100800 */
[----:B------:R-:W-:Y:S01]  /*93c50*/  STL [R1+0x3d04], R40 ;  /* 0x003d042801007387 */ /* 0x000fe20000100800 */
[----:B0-----:R-:W-:Y:S02]  /*93c60*/  F2FP.SATFINITE.E5M2.F32.PACK_AB_MERGE_C R2, R48, R16, RZ ;  /* 0x000000103002723e */ /* 0x001fe400048060ff */
[----:B------:R-:W-:-:S05]  /*93c70*/  F2FP.SATFINITE.E5M2.F32.PACK_AB_MERGE_C R38, R38, R0, RZ ;  /* 0x000000002626723e */ /* 0x000fca00048060ff */
[----:B------:R-:W-:Y:S01]  /*93c80*/  STL [R1+0x3d08], R38 ;  /* 0x003d082601007387 */ /* 0x000fe20000100800 */
[----:B------:R-:W-:-:S03]  /*93c90*/  F2FP.SATFINITE.E5M2.F32.PACK_AB_MERGE_C R0, R36, R44, RZ ;  /* 0x0000002c2400723e */ /* 0x000fc600048060ff */
[----:B------:R-:W-:Y:S01]  /*93ca0*/  STL [R1+0xe8], R2 ;  /* 0x0000e80201007387 */ /* 0x000fe20000100800 */
        /* <DEDUP_REMOVED lines=13> */
[----:B------:R-:W-:Y:S04]  /*93d80*/  STL [R1+0x3d20], R29 ;  /* 0x003d201d01007387 */ /* 0x000fe80000100800 */
[----:B------:R0:W-:Y:S04]  /*93d90*/  STL [R1+0xb0], R0 ;  /* 0x0000b00001007387 */ /* 0x0001e80000100800 */
[----:B------:R-:W2:Y:S04]  /*93da0*/  LDL.LU R57, [R1+0x1590] ;  /* 0x0015900001397983 */ /* 0x000ea80000300800 */
[----:B------:R-:W2:Y:S01]  /*93db0*/  LDL.LU R25, [R1+0x1594] ;  /* 0x0015940001197983 */ /* 0x000ea20000300800 */
[----:B0-----:R-:W-:-:S05]  /*93dc0*/  F2FP.SATFINITE.E5M2.F32.PACK_AB_MERGE_C R0, R10, R11, RZ ;  /* 0x0000000b0a00723e */ /* 0x001fca00048060ff */
        /* <DEDUP_REMOVED lines=42> */
[----:B------:R-:W4:Y:S01]  /*94070*/  LDL.LU R10, [R1+0x153c] ;  /* 0x00153c00010a7983 */ /* 0x000f220000300800 */
[----:B--2---:R-:W-:-:S05]  /*94080*/  F2FP.SATFINITE.E5M2.F32.PACK_AB_MERGE_C R25, R25, R57, RZ ;  /* 0x000000391919723e */ /* 0x004fca00048060ff */
[----:B------:R-:W-:Y:S01]  /*94090*/  STL [R1+0x3d24], R25 ;  /* 0x003d241901007387 */ /* 0x000fe20000100800 */
[----:B---3--:R-:W-:Y:S02]  /*940a0*/  F2FP.SATFINITE.E5M2.F32.PACK_AB_MERGE_C R24, R24, R6, RZ ;  /* 0x000000061818723e */ /* 0x008fe400048060ff */
[----:B----4-:R-:W-:-:S03]  /*940b0*/  F2FP.SATFINITE.E5M2.F32.PACK_AB_MERGE_C R23, R23, R61, RZ ;  /* 0x0000003d1717723e */ /* 0x010fc600048060ff */
[----:B------:R-:W-:Y:S01]  /*940c0*/  STL [R1+0x3d28], R24 ;  /* 0x003d281801007387 */ /* 0x000fe20000100800 */
[----:B------:R-:W-:-:S03]  /*940d0*/  F2FP.SATFINITE.E5M2.F32.PACK_AB_MERGE_C R22, R22, R7, RZ ;  /* 0x000000071616723e */ /* 0x000fc600048060ff */
[----:B------:R-:W-:Y:S01]  /*940e0*/  STL [R1+0x3d2c], R23 ;  /* 0x003d2c1701007387 */ /* 0x000fe20000100800 */
[----:B------:R-:W-:-:S03]  /*940f0*/  F2FP.SATFINITE.E5M2.F32.PACK_AB_MERGE_C R21, R21, R12, RZ ;  /* 0x0000000c1515723e */ /* 0x000fc600048060ff */
[----:B------:R-:W-:Y:S04]  /*94100*/  STL [R1+0x3d30], R22 ;  /* 0x003d301601007387 */ /* 0x000fe80000100800 */
[----:B------:R-:W-:Y:S01]  /*94110*/  STL [R1+0x3d34], R21 ;  /* 0x003d341501007387 */ /* 0x000fe20000100800 */
[----:B------:R-:W-:Y:S02]  /*94120*/  F2FP.SATFINITE.E5M2.F32.PACK_AB_MERGE_C R6, R26, R13, RZ ;  /* 0x0000000d1a06723e */ /* 0x000fe400048060ff */
[----:B------:R-:W-:-:S05]  /*94130*/  F2FP.SATFINITE.E5M2.F32.PACK_AB_MERGE_C R20, R20, R27, RZ ;  /* 0x0000001b1414723e */ /* 0x000fca00048060ff */
[----:B------:R-:W-:Y:S04]  /*94140*/  STL [R1+0x3d38], R20 ;  /* 0x003d381401007387 */ /* 0x000fe80000100800 */
[----:B------:R0:W-:Y:S01]  /*94150*/  STL [R1+0x70], R6 ;  /* 0x0000700601007387 */ /* 0x0001e20000100800 */
[----:B------:R-:W-:Y:S02]  /*94160*/  F2FP.SATFINITE.E5M2.F32.PACK_AB_MERGE_C R18, R18, R35, RZ ;  /* 0x000000231212723e */ /* 0x000fe400048060ff */
[----:B0-----:R-:W-:-:S03]  /*94170*/  F2FP.SATFINITE.E5M2.F32.PACK_AB_MERGE_C R6, R34, R28, RZ ;  /* 0x0000001c2206723e */ /* 0x001fc600048060ff */
[----:B------:R-:W-:Y:S01]  /*94180*/  STL [R1+0x3d3c], R18 ;  /* 0x003d3c1201007387 */ /* 0x000fe20000100800 */
[----:B------:R-:W-:-:S03]  /*94190*/  F2FP.SATFINITE.E5M2.F32.PACK_AB_MERGE_C R19, R19, R37, RZ ;  /* 0x000000251313723e */ /* 0x000fc600048060ff */
[----:B------:R0:W-:Y:S01]  /*941a0*/  STL [R1+0x90], R6 ;  /* 0x0000900601007387 */ /* 0x0001e20000100800 */
[----:B------:R-:W-:-:S03]  /*941b0*/  F2FP.SATFINITE.E5M2.F32.PACK_AB_MERGE_C R11, R11, R51, RZ ;  /* 0x000000330b0b723e */ /* 0x000fc600048060ff */
[----:B------:R-:W-:Y:S01]  /*941c0*/  STL [R1+0x3d40], R19 ;  /* 0x003d401301007387 */ /* 0x000fe20000100800 */
[----:B------:R-:W-:-:S03]  /*941d0*/  F2FP.SATFINITE.E5M2.F32.PACK_AB_MERGE_C R17, R17, R50, RZ ;  /* 0x000000321111723e */ /* 0x000fc600048060ff */
[----:B------:R-:W-:Y:S01]  /*941e0*/  STL [R1+0x3d44], R11 ;  /* 0x003d440b01007387 */ /* 0x000fe20000100800 */
[----:B0-----:R-:W-:-:S03]  /*941f0*/  F2FP.SATFINITE.E5M2.F32.PACK_AB_MERGE_C R6, R54, R56, RZ ;  /* 0x000000383606723e */ /* 0x001fc600048060ff */
[----:B------:R-:W-:Y:S04]  /*94200*/  STL [R1+0x3d48], R17 ;  /* 0x003d481101007387 */ /* 0x000fe80000100800 */
[----:B------:R0:W-:Y:S01]  /*94210*/  STL [R1+0x888], R6 ;  /* 0x0008880601007387 */ /* 0x0001e20000100800 */
[----:B------:R-:W-:Y:S02]  /*94220*/  F2FP.SATFINITE.E5M2.F32.PACK_AB_MERGE_C R7, R58, R60, RZ ;  /* 0x0000003c3a07723e */ /* 0x000fe400048060ff */
[----:B------:R-:W-:-:S03]  /*94230*/  F2FP.SATFINITE.E5M2.F32.PACK_AB_MERGE_C R2, R3, R2, RZ ;  /* 0x000000020302723e */ /* 0x000fc600048060ff */
[----:B------:R-:W-:Y:S04]  /*94240*/  STL [R1+0x884], R7 ;  /* 0x0008840701007387 */ /* 0x000fe80000100800 */
[----:B------:R1:W-:Y:S01]  /*94250*/  STL [R1+0x89c], R2 ;  /* 0x00089c0201007387 */ /* 0x0003e20000100800 */
[----:B0-----:R-:W-:Y:S02]  /*94260*/  F2FP.SATFINITE.E5M2.F32.PACK_AB_MERGE_C R6, R39, R43, RZ ;  /* 0x0000002b2706723e */ /* 0x001fe400048060ff */
[----:B------:R-:W-:-:S03]  /*94270*/  F2FP.SATFINITE.E5M2.F32.PACK_AB_MERGE_C R3, R9, R14, RZ ;  /* 0x0000000e0903723e */ /* 0x000fc600048060ff */
[----:B------:R-:W-:Y:S04]  /*94280*/  STL [R1+0x898], R6 ;  /* 0x0008980601007387 */ /* 0x000fe80000100800 */
[----:B------:R0:W-:Y:S01]  /*94290*/  STL [R1+0x8b8], R3 ;  /* 0x0008b80301007387 */ /* 0x0001e20000100800 */
[----:B-1----:R-:W-:-:S05]  /*942a0*/  F2FP.SATFINITE.E5M2.F32.PACK_AB_MERGE_C R2, R8, R45, RZ ;  /* 0x0000002d0802723e */ /* 0x002fca00048060ff */
[----:B------:R1:W-:Y:S01]  /*942b0*/  STL [R1+0x8b4], R2 ;  /* 0x0008b40201007387 */ /* 0x0003e20000100800 */
[----:B------:R-:W-:Y:S02]  /*942c0*/  F2FP.SATFINITE.E5M2.F32.PACK_AB_MERGE_C R4, R5, R4, RZ ;  /* 0x000000040504723e */ /* 0x000fe400048060ff */
[----:B0-----:R-:W-:-:S03]  /*942d0*/  F2FP.SATFINITE.E5M2.F32.PACK_AB_MERGE_C R3, R16, R15, RZ ;  /* 0x0000000f1003723e */ /* 0x001fc600048060ff */
[----:B------:R-:W-:Y:S04]  /*942e0*/  STL [R1+0x8c8], R4 ;  /* 0x0008c80401007387 */ /* 0x000fe80000100800 */
[----:B------:R-:W-:Y:S01]  /*942f0*/  STL [R1+0x8c4], R3 ;  /* 0x0008c40301007387 */ /* 0x000fe20000100800 */
[----:B-1----:R-:W-:-:S03]  /*94300*/  F2FP.SATFINITE.E5M2.F32.PACK_AB_MERGE_C R2, R0, R48, RZ ;  /* 0x000000300002723e */ /* 0x002fc600048060ff */
[----:B------:R-:W2:Y:S04]  /*94310*/  LDL.LU R17, [R1+0x1524] ;  /* 0x0015240001117983 */ /* 0x000ea80000300800 */
        /* <DEDUP_REMOVED lines=67> */
[----:B------:R2:W-:Y:S01]  /*94750*/  STL [R1+0x8f4], R17 ;  /* 0x0008f41101007387 */ /* 0x0005e20000100800 */
[----:B---3--:R-:W-:Y:S02]  /*94760*/  F2FP.SATFINITE.E5M2.F32.PACK_AB_MERGE_C R2, R3, R2, RZ ;  /* 0x000000020302723e */ /* 0x008fe400048060ff */
[----:B----4-:R-:W-:Y:S02]  /*94770*/  F2FP.SATFINITE.E5M2.F32.PACK_AB_MERGE_C R3, R9, R14, RZ ;  /* 0x0000000e0903723e */ /* 0x010fe400048060ff */
[----:B------:R-:W-:Y:S02]  /*94780*/  F2FP.SATFINITE.E5M2.F32.PACK_AB_MERGE_C R4, R5, R4, RZ ;  /* 0x000000040504723e */ /* 0x000fe400048060ff */
[----:B--2---:R-:W-:-:S02]  /*94790*/  F2FP.SATFINITE.E5M2.F32.PACK_AB_MERGE_C R17, R19, R11, RZ ;  /* 0x0000000b1311723e */ /* 0x004fc400048060ff */
[----:B------:R-:W-:Y:S02]  /*947a0*/  F2FP.SATFINITE.E5M2.F32.PACK_AB_MERGE_C R11, R20, R18, RZ ;  /* 0x00000012140b723e */ /* 0x000fe400048060ff */
[----:B------:R-:W-:Y:S01]  /*947b0*/  F2FP.SATFINITE.E5M2.F32.PACK_AB_MERGE_C R18, R22, R21, RZ ;  /* 0x000000151612723e */ /* 0x000fe200048060ff */
        /* <DEDUP_REMOVED lines=21> */
[----:B------:R-:W-:Y:S01]  /*94910*/  STL [R1+0x948], R18 ;  /* 0x0009481201007387 */ /* 0x000fe20000100800 */
[----:B--2---:R-:W-:Y:S02]  /*94920*/  F2FP.SATFINITE.E5M2.F32.PACK_AB_MERGE_C R11, R6, R57, RZ ;  /* 0x00000039060b723e */ /* 0x004fe400048060ff */
[----:B------:R-:W-:Y:S01]  /*94930*/  F2FP.SATFINITE.E5M2.F32.PACK_AB_MERGE_C R6, R7, R61, RZ ;  /* 0x0000003d0706723e */ /* 0x000fe200048060ff */
[----:B------:R-:W-:Y:S01]  /*94940*/  STL [R1+0x944], R17 ;  /* 0x0009441101007387 */ /* 0x000fe20000100800 */
[----:B------:R-:W-:-:S03]  /*94950*/  F2FP.SATFINITE.E5M2.F32.PACK_AB_MERGE_C R7, R13, R12, RZ ;  /* 0x0000000c0d07723e */ /* 0x000fc600048060ff */
[----:B------:R0:W-:Y:S04]  /*94960*/  STL [R1+0x958], R11 ;  /* 0x0009580b01007387 */ /* 0x0001e80000100800 */
        /* <DEDUP_REMOVED lines=11> */
[----:B--2---:R-:W-:-:S03]  /*94a20*/  F2FP.SATFINITE.E5M2.F32.PACK_AB_MERGE_C R7, R58, R60, RZ ;  /* 0x0000003c3a07723e */ /* 0x004fc600048060ff */
[----:B------:R0:W-:Y:S04]  /*94a30*/  STL [R1+0x9e8], R6 ;  /* 0x0009e80601007387 */ /* 0x0001e80000100800 */
[----:B------:R-:W-:Y:S04]  /*94a40*/  STL [R1+0xa00], R7 ;  /* 0x000a000701007387 */ /* 0x000fe80000100800 */
[----:B------:R1:W-:Y:S01]  /*94a50*/  STL [R1+0x9fc], R2 ;  /* 0x0009fc0201007387 */ /* 0x0003e20000100800 */
[----:B0-----:R-:W-:-:S05]  /*94a60*/  F2FP.SATFINITE.E5M2.F32.PACK_AB_MERGE_C R6, R39, R43, RZ ;  /* 0x0000002b2706723e */ /* 0x001fca00048060ff */
[----:B------:R-:W-:Y:S01]  /*94a70*/  STL [R1+0xa14], R6 ;  /* 0x000a140601007387 */ /* 0x000fe20000100800 */
[----:B-1----:R-:W-:-:S03]  /*94a80*/  F2FP.SATFINITE.E5M2.F32.PACK_AB_MERGE_C R2, R8, R45, RZ ;  /* 0x0000002d0802723e */ /* 0x002fc600048060ff */
[----:B------:R0:W-:Y:S04]  /*94a90*/  STL [R1+0xa10], R3 ;  /* 0x000a100301007387 */ /* 0x0001e80000100800 */
[----:B------:R1:W-:Y:S01]  /*94aa0*/  STL [R1+0xa28], R2 ;  /* 0x000a280201007387 */ /* 0x0003e20000100800 */
[----:B0-----:R-:W-:-:S03]  /*94ab0*/  F2FP.SATFINITE.E5M2.F32.PACK_AB_MERGE_C R3, R16, R15, RZ ;  /* 0x0000000f1003723e */ /* 0x001fc600048060ff */
[----:B------:R-:W-:Y:S01]  /*94ac0*/  STL [R1+0xa24], R4 ;  /* 0x000a240401007387 */ /* 0x000fe20000100800 */
[----:B-1----:R-:W-:-:S03]  /*94ad0*/  F2FP.SATFINITE.E5M2.F32.PACK_AB_MERGE_C R2, R0, R48, RZ ;  /* 0x000000300002723e */ /* 0x002fc600048060ff */
[----:B------:R-:W-:Y:S01]  /*94ae0*/  STL [R1+0xa3c], R3 ;  /* 0x000a3c0301007387 */ /* 0x000fe20000100800 */
[----:B------:R-:W-:-:S03]  /*94af0*/  F2FP.SATFINITE.E5M2.F32.PACK_AB_MERGE_C R0, R10, R44, RZ ;  /* 0x0000002c0a00723e */ /* 0x000fc600048060ff */
[----:B------:R-:W2:Y:S04]  /*94b00*/  LDL.LU R11, [R1+0x1438] ;  /* 0x00143800010b7983 */ /* 0x000ea80000300800 */
[----:B------:R0:W-:Y:S04]  /*94b10*/  STL [R1+0xa34], R2 ;  /* 0x000a340201007387 */ /* 0x0001e80000100800 */
        /* <DEDUP_REMOVED lines=59> */
[----:B------:R-:W4:Y:S01]  /*94ed0*/  LDL.LU R10, [R1+0x11a4] ;  /* 0x0011a400010a7983 */ /* 0x000f220000300800 */
[----:B--2---:R-:W-:-:S05]  /*94ee0*/  F2FP.SATFINITE.E5M2.F32.PACK_AB_MERGE_C R17, R19, R11, RZ ;  /* 0x0000000b1311723e */ /* 0x004fca00048060ff */
[----:B------:R0:W-:Y:S01]  /*94ef0*/  STL [R1+0xa48], R17 ;  /* 0x000a481101007387 */ /* 0x0001e20000100800 */
[----:B---3--:R-:W-:-:S05]  /*94f00*/  F2FP.SATFINITE.E5M2.F32.PACK_AB_MERGE_C R11, R20, R18, RZ ;  /* 0x00000012140b723e */ /* 0x008fca00048060ff */
        /* <DEDUP_REMOVED lines=23> */
[----:B------:R-:W-:Y:S01]  /*95080*/  STL [R1+0xabc], R17 ;  /* 0x000abc1101007387 */ /* 0x000fe20000100800 */
[----:B------:R-:W-:-:S03]  /*95090*/  F2FP.SATFINITE.E5M2.F32.PACK_AB_MERGE_C R7, R7, R61, RZ ;  /* 0x0000003d0707723e */ /* 0x000fc600048060ff */
[----:B------:R0:W-:Y:S01]  /*950a0*/  STL [R1+0xac8], R11 ;  /* 0x000ac80b01007387 */ /* 0x0001e20000100800 */
[----:B------:R-:W-:-:S03]  /*950b0*/  F2FP.SATFINITE.E5M2.F32.PACK_AB_MERGE_C R6, R13, R12, RZ ;  /* 0x0000000c0d06723e */ /* 0x000fc600048060ff */
        /* <DEDUP_REMOVED lines=21> */
[----:B0-----:R-:W-:Y:S02]  /*95210*/  F2FP.SATFINITE.E5M2.F32.PACK_AB_MERGE_C R2, R45, R9, RZ ;  /* 0x000000092d02723e */ /* 0x001fe400048060ff */
[----:B------:R-:W-:-:S03]  /*95220*/  F2FP.SATFINITE.E5M2.F32.PACK_AB_MERGE_C R3, R15, R5, RZ ;  /* 0x000000050f03723e */ /* 0x000fc600048060ff */
[----:B------:R0:W-:Y:S04]  /*95230*/  STL [R1+0x830], R2 ;  /* 0x0008300201007387 */ /* 0x0001e80000100800 */
[----:B------:R-:W-:Y:S01]  /*95240*/  STL [R1+0x82c], R4 ;  /* 0x00082c0401007387 */ /* 0x000fe20000100800 */
[----:B0-----:R-:W-:-:S03]  /*95250*/  F2FP.SATFINITE.E5M2.F32.PACK_AB_MERGE_C R2, R48, R16, RZ ;  /* 0x000000103002723e */ /* 0x001fc600048060ff */
[----:B------:R-:W-:Y:S04]  /*95260*/  STL [R1+0x83c], R3 ;  /* 0x00083c0301007387 */ /* 0x000fe80000100800 */
        /* <DEDUP_REMOVED lines=69> */
[----:B----4-:R-:W-:-:S03]  /*956c0*/  F2FP.SATFINITE.E5M2.F32.PACK_AB_MERGE_C R20, R20, R18, RZ ;  /* 0x000000121414723e */ /* 0x010fc600048060ff */
[----:B0-----:R-:W4:Y:S01]  /*956d0*/  LDL.LU R17, [R1+0x3d48] ;  /* 0x003d480001117983 */ /* 0x001f220000300800 */
[----:B---3--:R-:W-:Y:S02]  /*956e0*/  F2FP.SATFINITE.E5M2.F32.PACK_AB_MERGE_C R22, R22, R21, RZ ;  /* 0x000000151616723e */ /* 0x008fe400048060ff */
[----:B------:R-:W-:Y:S02]  /*956f0*/  F2FP.SATFINITE.E5M2.F32.PACK_AB_MERGE_C R24, R24, R23, RZ ;  /* 0x000000171818723e */ /* 0x000fe400048060ff */
[----:B------:R-:W-:Y:S02]  /*95700*/  F2FP.SATFINITE.E5M2.F32.PACK_AB_MERGE_C R29, R29, R25, RZ ;  /* 0x000000191d1d723e */ /* 0x000fe400048060ff */
[----:B------:R-:W-:Y:S02]  /*95710*/  F2FP.SATFINITE.E5M2.F32.PACK_AB_MERGE_C R32, R32, R30, RZ ;  /* 0x0000001e2020723e */ /* 0x000fe400048060ff */
[----:B------:R-:W-:Y:S02]  /*95720*/  F2FP.SATFINITE.E5M2.F32.PACK_AB_MERGE_C R44, R31, R44, RZ ;  /* 0x0000002c1f2c723e */ /* 0x000fe400048060ff */
[----:B------:R-:W-:-:S02]  /*95730*/  F2FP.SATFINITE.E5M2.F32.PACK_AB_MERGE_C R31, R33, R36, RZ ;  /* 0x00000024211f723e */ /* 0x000fc400048060ff */
[----:B------:R-:W-:Y:S02]  /*95740*/  F2FP.SATFINITE.E5M2.F32.PACK_AB_MERGE_C R36, R40, R38, RZ ;  /* 0x000000262824723e */ /* 0x000fe400048060ff */
[----:B------:R-:W-:Y:S02]  /*95750*/  F2FP.SATFINITE.E5M2.F32.PACK_AB_MERGE_C R33, R42, R41, RZ ;  /* 0x000000292a21723e */ /* 0x000fe400048060ff */
[----:B------:R-:W-:Y:S02]  /*95760*/  F2FP.SATFINITE.E5M2.F32.PACK_AB_MERGE_C R6, R61, R6, RZ ;  /* 0x000000063d06723e */ /* 0x000fe400048060ff */
[----:B------:R-:W-:Y:S02]  /*95770*/  F2FP.SATFINITE.E5M2.F32.PACK_AB_MERGE_C R7, R12, R7, RZ ;  /* 0x000000070c07723e */ /* 0x000fe400048060ff */
[----:B------:R-:W-:Y:S02]  /*95780*/  F2FP.SATFINITE.E5M2.F32.PACK_AB_MERGE_C R12, R26, R13, RZ ;  /* 0x0000000d1a0c723e */ /* 0x000fe400048060ff */
[----:B------:R-:W-:-:S02]  /*95790*/  F2FP.SATFINITE.E5M2.F32.PACK_AB_MERGE_C R2, R2, R58, RZ ;  /* 0x0000003a0202723e */ /* 0x000fc400048060ff */
[----:B------:R-:W-:Y:S02]  /*957a0*/  F2FP.SATFINITE.E5M2.F32.PACK_AB_MERGE_C R4, R4, R8, RZ ;  /* 0x000000080404723e */ /* 0x000fe400048060ff */
[----:B------:R-:W-:Y:S02]  /*957b0*/  F2FP.SATFINITE.E5M2.F32.PACK_AB_MERGE_C R0, R10, R0, RZ ;  /* 0x000000000a00723e */ /* 0x000fe400048060ff */
[----:B--2---:R-:W-:Y:S02]  /*957c0*/  F2FP.SATFINITE.E5M2.F32.PACK_AB_MERGE_C R19, R19, R11, RZ ;  /* 0x0000000b1313723e */ /* 0x004fe400048060ff */
[----:B------:R-:W2:Y:S04]  /*957d0*/  LDL.LU R11, [R1+0x3d44] ;  /* 0x003d4400010b7983 */ /* 0x000ea80000300800 */
[----:B------:R0:W-:Y:S04]  /*957e0*/  STL [R1+0x854], R19 ;  /* 0x0008541301007387 */ /* 0x0001e80000100800 */
[----:B0-----:R-:W3:Y:S04]  /*957f0*/  LDL.LU R19, [R1+0x3d40] ;  /* 0x003d400001137983 */ /* 0x001ee80000300800 */
[----:B------:R-:W3:Y:S04]  /*95800*/  LDL.LU R18, [R1+0x3d3c] ;  /* 0x003d3c0001127983 */ /* 0x000ee80000300800 */
        /* <DEDUP_REMOVED lines=22> */
[----:B------:R-:W-:Y:S01]  /*95970*/  STL [R1+0x8a4], R36 ;  /* 0x0008a42401007387 */ /* 0x000fe20000100800 */
[----:B-1----:R-:W-:-:S03]  /*95980*/  F2FP.SATFINITE.E5M2.F32.PACK_AB_MERGE_C R31, R57, R59, RZ ;  /* 0x0000003b391f723e */ /* 0x002fc600048060ff */
        /* <DEDUP_REMOVED lines=11> */
[----:B------:R-:W-:Y:S01]  /*95a40*/  STL [R1+0x974], R12 ;  /* 0x0009740c01007387 */ /* 0x000fe20000100800 */
[----:B----4-:R-:W-:-:S03]  /*95a50*/  F2FP.SATFINITE.E5M2.F32.PACK_AB_MERGE_C R7, R60, R54, RZ ;  /* 0x000000363c07723e */ /* 0x010fc600048060ff */
[----:B------:R0:W-:Y:S04]  /*95a60*/  STL [R1+0x988], R6 ;  /* 0x0009880601007387 */ /* 0x0001e80000100800 */
[----:B------:R-:W-:Y:S04]  /*95a70*/  STL [R1+0x984], R7 ;  /* 0x0009840701007387 */ /* 0x000fe80000100800 */
[----:B------:R1:W-:Y:S01]  /*95a80*/  STL [R1+0x990], R2 ;  /* 0x0009900201007387 */ /* 0x0003e20000100800 */
[----:B0-----:R-:W-:Y:S02]  /*95a90*/  F2FP.SATFINITE.E5M2.F32.PACK_AB_MERGE_C R6, R43, R3, RZ ;  /* 0x000000032b06723e */ /* 0x001fe400048060ff */
[----:B------:R-:W-:-:S03]  /*95aa0*/  F2FP.SATFINITE.E5M2.F32.PACK_AB_MERGE_C R3, R14, R39, RZ ;  /* 0x000000270e03723e */ /* 0x000fc600048060ff */
[----:B------:R-:W-:Y:S01]  /*95ab0*/  STL [R1+0x98c], R6 ;  /* 0x00098c0601007387 */ /* 0x000fe20000100800 */
[----:B-1----:R-:W-:-:S03]  /*95ac0*/  F2FP.SATFINITE.E5M2.F32.PACK_AB_MERGE_C R2, R45, R9, RZ ;  /* 0x000000092d02723e */ /* 0x002fc600048060ff */
[----:B------:R0:W-:Y:S04]  /*95ad0*/  STL [R1+0x998], R3 ;  /* 0x0009980301007387 */ /* 0x0001e80000100800 */
[----:B------:R1:W-:Y:S01]  /*95ae0*/  STL [R1+0x994], R2 ;  /* 0x0009940201007387 */ /* 0x0003e20000100800 */
[----:B0-----:R-:W-:-:S03]  /*95af0*/  F2FP.SATFINITE.E5M2.F32.PACK_AB_MERGE_C R3, R15, R5, RZ ;  /* 0x000000050f03723e */ /* 0x001fc600048060ff */
[----:B------:R-:W-:Y:S01]  /*95b00*/  STL [R1+0x9a0], R4 ;  /* 0x0009a00401007387 */ /* 0x000fe20000100800 */
[----:B-1----:R-:W-:-:S03]  /*95b10*/  F2FP.SATFINITE.E5M2.F32.PACK_AB_MERGE_C R2, R48, R16, RZ ;  /* 0x000000103002723e */ /* 0x002fc600048060ff */
[----:B------:R0:W-:Y:S04]  /*95b20*/  STL [R1+0x99c], R3 ;  /* 0x00099c0301007387 */ /* 0x0001e80000100800 */
[----:B------:R-:W4:Y:S04]  /*95b30*/  LDL.LU R31, [R1+0x10d0] ;  /* 0x0010d000011f7983 */ /* 0x000f280000300800 */
[----:B------:R1:W-:Y:S04]  /*95b40*/  STL [R1+0x9a8], R2 ;  /* 0x0009a80201007387 */ /* 0x0003e80000100800 */
[----:B------:R-:W4:Y:S04]  /*95b50*/  LDL.LU R36, [R1+0x10d4] ;  /* 0x0010d40001247983 */ /* 0x000f280000300800 */
[----:B------:R1:W-:Y:S04]  /*95b60*/  STL [R1+0x9a4], R0 ;  /* 0x0009a40001007387 */ /* 0x0003e80000100800 */
[----:B------:R-:W2:Y:S04]  /*95b70*/  LDL.LU R33, [R1+0x10d8] ;  /* 0x0010d80001217983 */ /* 0x000ea80000300800 */
[----:B------:R-:W2:Y:S04]  /*95b80*/  LDL.LU R38, [R1+0x10dc] ;  /* 0x0010dc0001267983 */ /* 0x000ea80000300800 */
        /* <DEDUP_REMOVED lines=44> */
[----:B----4-:R-:W-:-:S03]  /*95e50*/  F2FP.SATFINITE.E5M2.F32.PACK_AB_MERGE_C R36, R36, R31, RZ ;  /* 0x0000001f2424723e */ /* 0x010fc600048060ff */
[----:B------:R-:W4:Y:S04]  /*95e60*/  LDL.LU R31, [R1+0x3d14] ;  /* 0x003d1400011f7983 */ /* 0x000f280000300800 */
[----:B------:R0:W-:Y:S01]  /*95e70*/  STL [R1+0x9b4], R36 ;  /* 0x0009b42401007387 */ /* 0x0001e20000100800 */
[----:B--2---:R-:W-:-:S03]  /*95e80*/  F2FP.SATFINITE.E5M2.F32.PACK_AB_MERGE_C R38, R38, R33, RZ ;  /* 0x000000212626723e */ /* 0x004fc600048060ff */
[----:B0-----:R-:W2:Y:S01]  /*95e90*/  LDL.LU R36, [R1+0x3d10] ;  /* 0x003d100001247983 */ /* 0x001ea20000300800 */
[----:B---3--:R-:W-:-:S03]  /*95ea0*/  F2FP.SATFINITE.E5M2.F32.PACK_AB_MERGE_C R8, R8, R3, RZ ;  /* 0x000000030808723e */ /* 0x008fc600048060ff */
[----:B------:R-:W3:Y:S04]  /*95eb0*/  LDL.LU R33, [R1+0x3d0c] ;  /* 0x003d0c0001217983 */ /* 0x000ee80000300800 */
[----:B------:R0:W-:Y:S01]  /*95ec0*/  STL [R1+0x9b0], R38 ;  /* 0x0009b02601007387 */ /* 0x0001e20000100800 */
[----:B------:R-:W-:-:S03]  /*95ed0*/  F2FP.SATFINITE.E5M2.F32.PACK_AB_MERGE_C R5, R5, R39, RZ ;  /* 0x000000270505723e */ /* 0x000fc600048060ff */
[----:B0-----:R-:W2:Y:S01]  /*95ee0*/  LDL.LU R38, [R1+0x3d08] ;  /* 0x003d080001267983 */ /* 0x001ea20000300800 */
[----:B------:R-:W-:-:S03]  /*95ef0*/  F2FP.SATFINITE.E5M2.F32.PACK_AB_MERGE_C R41, R41, R40, RZ ;  /* 0x000000282929723e */ /* 0x000fc600048060ff */
[----:B------:R-:W4:Y:S04]  /*95f00*/  LDL.LU R3, [R1+0x40] ;  /* 0x0000400001037983 */ /* 0x000f280000300800 */
[----:B------:R0:W-:Y:S01]  /*95f10*/  STL [R1+0x9c4], R8 ;  /* 0x0009c40801007387 */ /* 0x0001e20000100800 */
[----:B------:R-:W-:-:S03]  /*95f20*/  F2FP.SATFINITE.E5M2.F32.PACK_AB_MERGE_C R46, R46, R42, RZ ;  /* 0x0000002a2e2e723e */ /* 0x000fc600048060ff */
[----:B0-----:R-:W4:Y:S04]  /*95f30*/  LDL.LU R8, [R1+0x44] ;  /* 0x0000440001087983 */ /* 0x001f280000300800 */
[----:B------:R-:W3:Y:S04]  /*95f40*/  LDL.LU R39, [R1+0x48] ;  /* 0x0000480001277983 */ /* 0x000ee80000300800 */
[----:B------:R0:W-:Y:S01]  /*95f50*/  STL [R1+0x9c0], R5 ;  /* 0x0009c00501007387 */ /* 0x0001e20000100800 */
[----:B------:R-:W-:Y:S02]  /*95f60*/  F2FP.SATFINITE.E5M2.F32.PACK_AB_MERGE_C R49, R49, R47, RZ ;  /* 0x0000002f3131723e */ /* 0x000fe400048060ff */
[----:B------:R-:W-:Y:S01]  /*95f70*/  F2FP.SATFINITE.E5M2.F32.PACK_AB_MERGE_C R44, R44, R52, RZ ;  /* 0x000000342c2c723e */ /* 0x000fe200048060ff */
[----:B0-----:R-:W3:Y:S04]  /*95f80*/  LDL.LU R5, [R1+0x4c] ;  /* 0x00004c0001057983 */ /* 0x001ee80000300800 */
[----:B------:R-:W2:Y:S04]  /*95f90*/  LDL.LU R40, [R1+0x3d04] ;  /* 0x003d040001287983 */ /* 0x000ea80000300800 */
[----:B------:R0:W-:Y:S04]  /*95fa0*/  STL [R1+0x9d4], R41 ;  /* 0x0009d42901007387 */ /* 0x0001e80000100800 */
[----:B0-----:R-:W2:Y:S04]  /*95fb0*/  LDL.LU R41, [R1+0x3d00] ;  /* 0x003d000001297983 */ /* 0x001ea80000300800 */
[----:B------:R-:W2:Y:S04]  /*95fc0*/  LDL.LU R42, [R1+0x3cfc] ;  /* 0x003cfc00012a7983 */ /* 0x000ea80000300800 */
[----:B------:R0:W-:Y:S01]  /*95fd0*/  STL [R1+0x9d0], R46 ;  /* 0x0009d02e01007387 */ /* 0x0001e20000100800 */
[----:B------:R-:W-:-:S03]  /*95fe0*/  F2FP.SATFINITE.E5M2.F32.PACK_AB_MERGE_C R53, R53, R55, RZ ;  /* 0x000000373535723e */ /* 0x000fc600048060ff */
[----:B0-----:R-:W2:Y:S04]  /*95ff0*/  LDL.LU R46, [R1+0x3cf8] ;  /* 0x003cf800012e7983 */ /* 0x001ea80000300800 */
[----:B------:R-:W2:Y:S04]  /*96000*/  LDL.LU R47, [R1+0x3cf4] ;  /* 0x003cf400012f7983 */ /* 0x000ea80000300800 */
[----:B------:R0:W-:Y:S01]  /*96010*/  STL [R1+0x9e4], R49 ;  /* 0x0009e43101007387 */ /* 0x0001e20000100800 */
[----:B------:R-:W-:-:S03]  /*96020*/  F2FP.SATFINITE.E5M2.F32.PACK_AB_MERGE_C R57, R57, R59, RZ ;  /* 0x0000003b3939723e */ /* 0x000fc600048060ff */
[----:B0-----:R-:W2:Y:S04]  /*96030*/  LDL.LU R49, [R1+0x3cf0] ;  /* 0x003cf00001317983 */ /* 0x001ea80000300800 */
[----:B------:R-:W2:Y:S04]  /*96040*/  LDL.LU R52, [R1+0x3cec] ;  /* 0x003cec0001347983 */ /* 0x000ea80000300800 */
[----:B------:R0:W-:Y:S01]  /*96050*/  STL [R1+0x9e0], R44 ;  /* 0x0009e02c01007387 */ /* 0x0001e20000100800 */
[----:B------:R-:W-:Y:S02]  /*96060*/  F2FP.SATFINITE.E5M2.F32.PACK_AB_MERGE_C R61, R61, R6, RZ ;  /* 0x000000063d3d723e */ /* 0x000fe400048060ff */
[----:B0-----:R-:W-:-:S02]  /*96070*/  F2FP.SATFINITE.E5M2.F32.PACK_AB_MERGE_C R44, R48, R45, RZ ;  /* 0x0000002d302c723e */ /* 0x001fc400048060ff */
[----:B------:R-:W2:Y:S04]  /*96080*/  LDL.LU R45, [R1+0x36c] ;  /* 0x00036c00012d7983 */ /* 0x000ea80000300800 */
[----:B------:R-:W2:Y:S04]  /*96090*/  LDL.LU R48, [R1+0x364] ;  /* 0x0003640001307983 */ /* 0x000ea80000300800 */
[----:B------:R0:W-:Y:S01]  /*960a0*/  STL [R1+0x9f4], R44 ;  /* 0x0009f42c01007387 */ /* 0x0001e20000100800 */
[----:B------:R-:W-:-:S03]  /*960b0*/  F2FP.SATFINITE.E5M2.F32.PACK_AB_MERGE_C R12, R12, R7, RZ ;  /* 0x000000070c0c723e */ /* 0x000fc600048060ff */
[----:B0-----:R-:W2:Y:S04]  /*960c0*/  LDL R44, [R1+0x3c] ;  /* 0x00003c00012c7983 */ /* 0x001ea80000100800 */
        /* <DEDUP_REMOVED lines=37> */
[----:B------:R0:W-:Y:S04]  /*96320*/  STL [R1+0xa54], R60 ;  /* 0x000a543c01007387 */ /* 0x0001e80000100800 */
        /* <DEDUP_REMOVED lines=9> */
[----:B0-----:R-:W2:Y:S01]  /*963c0*/  LDL.LU R0, [R1+0x3c84] ;  /* 0x003c840001007983 */ /* 0x001ea20000300800 */
[----:B------:R-:W-:-:S02]  /*963d0*/  F2FP.SATFINITE.E5M2.F32.PACK_AB_MERGE_C R9, R9, R43, RZ ;  /* 0x0000002b0909723e */ /* 0x000fc400048060ff */
[----:B------:R-:W-:Y:S01]  /*963e0*/  F2FP.SATFINITE.E5M2.F32.PACK_AB_MERGE_C R4, R10, R4, RZ ;  /* 0x000000040a04723e */ /* 0x000fe200048060ff */
[----:B------:R-:W2:Y:S01]  /*963f0*/  LDL.LU R43, [R1+0x3a4] ;  /* 0x0003a400012b7983 */ /* 0x000ea20000300800 */
[----:B----4-:R-:W-:-:S03]  /*96400*/  F2FP.SATFINITE.E5M2.F32.PACK_AB_MERGE_C R3, R8, R3, RZ ;  /* 0x000000030803723e */ /* 0x010fc600048060ff */
[----:B------:R0:W-:Y:S04]  /*96410*/  STL [R1+0xa84], R9 ;  /* 0x000a840901007387 */ /* 0x0001e80000100800 */
[----:B0-----:R-:W4:Y:S04]  /*96420*/  LDL.LU R9, [R1+0x3a0] ;  /* 0x0003a00001097983 */ /* 0x001f280000300800 */
[----:B------:R0:W-:Y:S04]  /*96430*/  STL [R1+0xa7c], R4 ;  /* 0x000a7c0401007387 */ /* 0x0001e80000100800 */
[----:B0-----:R-:W4:Y:S04]  /*96440*/  LDL.LU R4, [R1+0x29c] ;  /* 0x00029c0001047983 */ /* 0x001f280000300800 */
[----:B------:R-:W4:Y:S04]  /*96450*/  LDL.LU R8, [R1+0x298] ;  /* 0x0002980001087983 */ /* 0x000f280000300800 */
[----:B------:R3:W-:Y:S02]  /*96460*/  STL [R1+0xa94], R3 ;  /* 0x000a940301007387 */ /* 0x0007e40000100800 */
[----:B---3--:R-:W-:-:S02]  /*96470*/  F2FP.SATFINITE.E5M2.F32.PACK_AB_MERGE_C R3, R5, R39, RZ ;  /* 0x000000270503723e */ /* 0x008fc400048060ff */
[----:B------:R-:W3:Y:S04]  /*96480*/  LDL.LU R5, [R1+0x14] ;  /* 0x0000140001057983 */ /* 0x000ee80000300800 */
[----:B------:R0:W-:Y:S04]  /*96490*/  STL [R1+0xa90], R3 ;  /* 0x000a900301007387 */ /* 0x0001e80000100800 */
[----:B--2---:R1:W-:Y:S01]  /*964a0*/  STL [R1+0x3c24], R44 ;  /* 0x003c242c01007387 */ /* 0x0043e20000100800 */
[----:B0-----:R-:W-:-:S03]  /*964b0*/  LOP3.LUT R3, R0, 0xffff, RZ, 0xc0, !PT ;  /* 0x0000ffff00037812 */ /* 0x001fc600078ec0ff */
[----:B------:R-:W2:Y:S01]  /*964c0*/  LDL.LU R0, [R1+0x3c80] ;  /* 0x003c800001007983 */ /* 0x000ea20000300800 */
[----:B------:R-:W-:Y:S01]  /*964d0*/  LOP3.LUT R45, R45, 0xffff, RZ, 0xc0, !PT ;  /* 0x0000ffff2d2d7812 */ /* 0x000fe200078ec0ff */
[----:B------:R-:W-:Y:S01]  /*964e0*/  VIADD R10, R44, 0xab ;  /* 0x000000ab2c0a7836 */ /* 0x000fe20000000000 */
[----:B------:R-:W-:Y:S02]  /*964f0*/  LOP3.LUT R48, R48, 0xffff, RZ, 0xc0, !PT ;  /* 0x0000ffff30307812 */ /* 0x000fe400078ec0ff */
[----:B------:R-:W-:Y:S01]  /*96500*/  LOP3.LUT R16, R16, 0xffff, RZ, 0xc0, !PT ;  /* 0x0000ffff10107812 */ /* 0x000fe200078ec0ff */
[----:B------:R-:W-:Y:S01]  /*96510*/  STL [R1+0x48], R45 ;  /* 0x0000482d01007387 */ /* 0x000fe20000100800 */
[----:B------:R-:W-:Y:S02]  /*96520*/  LOP3.LUT R15, R15, 0xffff, RZ, 0xc0, !PT ;  /* 0x0000ffff0f0f7812 */ /* 0x000fe400078ec0ff */
[----:B------:R-:W-:Y:S01]  /*96530*/  LOP3.LUT R39, R13, 0xffff, RZ, 0xc0, !PT ;  /* 0x0000ffff0d277812 */ /* 0x000fe200078ec0ff */
[----:B------:R-:W-:Y:S01]  /*96540*/  STL [R1+0x4c], R48 ;  /* 0x00004c3001007387 */ /* 0x000fe20000100800 */
[----:B------:R-:W-:Y:S01]  /*96550*/  ISETP.GE.AND P1, PT, R10, UR21, PT ;  /* 0x000000150a007c0c */ /* 0x000fe2000bf26270 */
[----:B------:R-:W-:Y:S01]  /*96560*/  VIADD R10, R44, 0xaa ;  /* 0x000000aa2c0a7836 */ /* 0x000fe20000000000 */
[----:B------:R-:W-:Y:S01]  /*96570*/  LOP3.LUT R12, R12, 0xffff, RZ, 0xc0, !PT ;  /* 0x0000ffff0c0c7812 */ /* 0x000fe200078ec0ff */
[----:B------:R-:W-:Y:S01]  /*96580*/  STL [R1+0x54], R16 ;  /* 0x0000541001007387 */ /* 0x000fe20000100800 */
[----:B------:R-:W-:Y:S01]  /*96590*/  LOP3.LUT R13, R11, 0xffff, RZ, 0xc0, !PT ;  /* 0x0000ffff0b0d7812 */ /* 0x000fe200078ec0ff */
[----:B------:R-:W-:Y:S01]  /*965a0*/  ULDC UR21, c[0x0][0x248] ;  /* 0x0000920000157ab9 */ /* 0x000fe20000000800 */
[----:B-1----:R-:W-:Y:S01]  /*965b0*/  LOP3.LUT R44, R14, 0xffff, RZ, 0xc0, !PT ;  /* 0x0000ffff0e2c7812 */ /* 0x002fe200078ec0ff */
[----:B------:R-:W-:Y:S04]  /*965c0*/  STL [R1+0xa0], R3 ;  /* 0x0000a00301007387 */ /* 0x000fe80000100800 */
[----:B------:R0:W-:Y:S04]  /*965d0*/  STL [R1+0x58], R15 ;  /* 0x0000580f01007387 */ /* 0x0001e80000100800 */
[----:B------:R1:W-:Y:S01]  /*965e0*/  STL [R1+0x50], R39 ;  /* 0x0000502701007387 */ /* 0x0003e20000100800 */
[----:B------:R-:W-:-:S02]  /*965f0*/  PRMT R14, R45, 0x3340, R16 ;  /* 0x000033402d0e7816 */ /* 0x000fc40000000010 */
[----:B0-----:R-:W-:Y:S02]  /*96600*/  PRMT R15, R48, 0x3340, R15 ;  /* 0x00003340300f7816 */ /* 0x001fe4000000000f */
[--C-:B--2---:R-:W-:Y:S02]  /*96610*/  PRMT R11, R39, 0x3340, R0.reuse ;  /* 0x00003340270b7816 */ /* 0x104fe40000000000 */
[----:B-1----:R-:W2:Y:S04]  /*96620*/  LDL.LU R39, [R1+0x3c7c] ;  /* 0x003c7c0001277983 */ /* 0x002ea80000300800 */
[----:B------:R0:W-:Y:S04]  /*96630*/  STL [R1+0xa4], R12 ;  /* 0x0000a40c01007387 */ /* 0x0001e80000100800 */
[----:B------:R1:W-:Y:S04]  /*96640*/  STL [R1+0x80], R13 ;  /* 0x0000800d01007387 */ /* 0x0003e80000100800 */
[----:B------:R3:W-:Y:S04]  /*96650*/  STL [R1+0x5c], R44 ;  /* 0x00005c2c01007387 */ /* 0x0007e80000100800 */
[----:B------:R-:W2:Y:S04]  /*96660*/  LDL.LU R45, [R1+0x3c78] ;  /* 0x003c7800012d7983 */ /* 0x000ea80000300800 */
[----:B------:R-:W2:Y:S01]  /*96670*/  LDL.LU R48, [R1+0x3c74] ;  /* 0x003c740001307983 */ /* 0x000ea20000300800 */
[----:B0-----:R-:W-:-:S02]  /*96680*/  PRMT R12, R12, 0x3340, R0 ;  /* 0x000033400c0c7816 */ /* 0x001fc40000000000 */
[----:B-1----:R-:W-:Y:S02]  /*96690*/  PRMT R13, R13, 0x3340, R0 ;  /* 0x000033400d0d7816 */ /* 0x002fe40000000000 */
[----:B------:R-:W-:Y:S02]  /*966a0*/  PRMT R16, R3, 0x3340, R44 ;  /* 0x0000334003107816 */ /* 0x000fe4000000002c */
[----:B------:R-:W-:Y:S01]  /*966b0*/  ISETP.GE.AND P0, PT, R10, UR23, PT ;  /* 0x000000170a007c0c */ /* 0x000fe2000bf06270 */
[----:B------:R-:W-:Y:S01]  /*966c0*/  ULDC UR23, c[0x0][0x248] ;  /* 0x0000920000177ab9 */ /* 0x000fe20000000800 */
[----:B------:R-:W-:Y:S02]  /*966d0*/  PRMT R11, R14, 0x5410, R11 ;  /* 0x000054100e0b7816 */ /* 0x000fe4000000000b */
[----:B------:R-:W-:Y:S02]  /*966e0*/  PRMT R10, R15, 0x5410, R12 ;  /* 0x000054100f0a7816 */ /* 0x000fe4000000000c */
[----:B------:R-:W-:Y:S01]  /*966f0*/  PRMT R3, R16, 0x5410, R13 ;  /* 0x0000541010037816 */ /* 0x000fe2000000000d */
[----:B------:R-:W-:Y:S01]  /*96700*/  STL [R1+0xbe8], R11 ;  /* 0x000be80b01007387 */ /* 0x000fe20000100800 */
[----:B------:R-:W-:-:S02]  /*96710*/  LOP3.LUT R15, R43, 0xffff, RZ, 0xc0, !PT ;  /* 0x0000ffff2b0f7812 */ /* 0x000fc400078ec0ff */
[----:B----4-:R-:W-:Y:S01]  /*96720*/  LOP3.LUT R16, R9, 0xffff, RZ, 0xc0, !PT ;  /* 0x0000ffff09107812 */ /* 0x010fe200078ec0ff */
[----:B------:R0:W-:Y:S01]  /*96730*/  STL [R1+0xbe4], R10 ;  /* 0x000be40a01007387 */ /* 0x0001e20000100800 */
[----:B------:R-:W-:Y:S02]  /*96740*/  LOP3.LUT R4, R4, 0xffff, RZ, 0xc0, !PT ;  /* 0x0000ffff04047812 */ /* 0x000fe400078ec0ff */
[----:B------:R-:W-:Y:S01]  /*96750*/  LOP3.LUT R14, R8, 0xffff, RZ, 0xc0, !PT ;  /* 0x0000ffff080e7812 */ /* 0x000fe200078ec0ff */
[----:B------:R-:W-:Y:S01]  /*96760*/  STL [R1+0xbe0], R3 ;  /* 0x000be00301007387 */ /* 0x000fe20000100800 */
[----:B---3--:R-:W-:-:S03]  /*96770*/  LOP3.LUT R43, R5, 0xffff, RZ, 0xc0, !PT ;  /* 0x0000ffff052b7812 */ /* 0x008fc600078ec0ff */
[----:B------:R-:W3:Y:S04]  /*96780*/  LDL.LU R44, [R1+0x1f4] ;  /* 0x0001f400012c7983 */ /* 0x000ee80000300800 */
[----:B------:R1:W-:Y:S04]  /*96790*/  STL [R1+0x6c], R15 ;  /* 0x00006c0f01007387 */ /* 0x0003e80000100800 */
[----:B------:R-:W-:Y:S04]  /*967a0*/  STL [R1+0x8c], R16 ;  /* 0x00008c1001007387 */ /* 0x000fe80000100800 */
[----:B------:R-:W-:Y:S04]  /*967b0*/  STL [R1+0x194], R4 ;  /* 0x0001940401007387 */ /* 0x000fe80000100800 */
[----:B------:R4:W-:Y:S04]  /*967c0*/  STL [R1+0x44], R14 ;  /* 0x0000440e01007387 */ /* 0x0009e80000100800 */
[----:B------:R-:W3:Y:S04]  /*967d0*/  LDL.LU R5, [R1+0x1f0] ;  /* 0x0001f00001057983 */ /* 0x000ee80000300800 */
[----:B------:R-:W-:Y:S01]  /*967e0*/  STL [R1+0x88], R43 ;  /* 0x0000882b01007387 */ /* 0x000fe20000100800 */
[----:B0-----:R-:W-:-:S02]  /*967f0*/  LOP3.LUT R10, R17, 0xffff, RZ, 0xc0, !PT ;  /* 0x0000ffff110a7812 */ /* 0x001fc400078ec0ff */
[----:B------:R-:W-:Y:S02]  /*96800*/  LOP3.LUT R11, R27, 0xffff, RZ, 0xc0, !PT ;  /* 0x0000ffff1b0b7812 */ /* 0x000fe400078ec0ff */
[----:B------:R-:W-:Y:S02]  /*96810*/  LOP3.LUT R12, R26, 0xffff, RZ, 0xc0, !PT ;  /* 0x0000ffff1a0c7812 */ /* 0x000fe400078ec0ff */
[----:B------:R-:W-:Y:S02]  /*96820*/  LOP3.LUT R13, R18, 0xffff, RZ, 0xc0, !PT ;  /* 0x0000ffff120d7812 */ /* 0x000fe400078ec0ff */
[----:B-1----:R-:W-:Y:S02]  /*96830*/  PRMT R15, R15, 0x3340, R43 ;  /* 0x000033400f0f7816 */ /* 0x002fe4000000002b */
[----:B--2---:R-:W-:Y:S02]  /*96840*/  LOP3.LUT R3, R39, 0xffff, RZ, 0xc0, !PT ;  /* 0x0000ffff27037812 */ /* 0x004fe400078ec0ff */
[----:B------:R-:W-:-:S02]  /*96850*/  LOP3.LUT R8, R45, 0xffff, RZ, 0xc0, !PT ;  /* 0x0000ffff2d087812 */ /* 0x000fc400078ec0ff */
[----:B------:R-:W-:Y:S02]  /*96860*/  LOP3.LUT R9, R48, 0xffff, RZ, 0xc0, !PT ;  /* 0x0000ffff30097812 */ /* 0x000fe400078ec0ff */
[----:B------:R-:W2:Y:S04]  /*96870*/  LDL.LU R48, [R1+0x2b0] ;  /* 0x0002b00001307983 */ /* 0x000ea80000300800 */
[----:B------:R-:W2:Y:S04]  /*96880*/  LDL.LU R45, [R1+0x2b4] ;  /* 0x0002b400012d7983 */ /* 0x000ea80000300800 */
[----:B------:R-:W-:Y:S04]  /*96890*/  STL [R1+0x84], R9 ;  /* 0x0000840901007387 */ /* 0x000fe80000100800 */
[----:B------:R-:W2:Y:S04]  /*968a0*/  LDL.LU R39, [R1+0x3ec] ;  /* 0x0003ec0001277983 */ /* 0x000ea80000300800 */
[----:B------:R-:W-:Y:S04]  /*968b0*/  STL [R1+0x190], R8 ;  /* 0x0001900801007387 */ /* 0x000fe80000100800 */
[----:B------:R0:W-:Y:S04]  /*968c0*/  STL [R1+0x40], R3 ;  /* 0x0000400301007387 */ /* 0x0001e80000100800 */
[----:B------:R-:W2:Y:S01]  /*968d0*/  LDL.LU R27, [R1+0x3f4] ;  /* 0x0003f400011b7983 */ /* 0x000ea20000300800 */
[----:B----4-:R-:W-:-:S03]  /*968e0*/  PRMT R14, R14, 0x3340, R3 ;  /* 0x000033400e0e7816 */ /* 0x010fc60000000003 */
[----:B------:R1:W-:Y:S04]  /*968f0*/  STL [R1+0x730], R10 ;  /* 0x0007300a01007387 */ /* 0x0003e80000100800 */
[----:B------:R4:W-:Y:S01]  /*96900*/  STL [R1+0x64], R11 ;  /* 0x0000640b01007387 */ /* 0x0009e20000100800 */
[----:B------:R-:W-:-:S03]  /*96910*/  PRMT R16, R16, 0x3340, R9 ;  /* 0x0000334010107816 */ /* 0x000fc60000000009 */
[----:B------:R3:W-:Y:S01]  /*96920*/  STL [R1+0x60], R12 ;  /* 0x0000600c01007387 */ /* 0x0007e20000100800 */
[----:B------:R-:W-:-:S03]  /*96930*/  PRMT R17, R4, 0x3340, R8 ;  /* 0x0000334004117816 */ /* 0x000fc60000000008 */
[----:B------:R3:W-:Y:S04]  /*96940*/  STL [R1+0xf8], R13 ;  /* 0x0000f80d01007387 */ /* 0x0007e80000100800 */
[----:B0-----:R-:W2:Y:S04]  /*96950*/  LDL.LU R3, [R1+0x3c70] ;  /* 0x003c700001037983 */ /* 0x001ea80000300800 */
[----:B------:R-:W2:Y:S04]  /*96960*/  LDL.LU R43, [R1+0x3c6c] ;  /* 0x003c6c00012b7983 */ /* 0x000ea80000300800 */
[----:B------:R-:W2:Y:S04]  /*96970*/  LDL.LU R9, [R1+0x3c68] ;  /* 0x003c680001097983 */ /* 0x000ea80000300800 */
[----:B------:R-:W2:Y:S01]  /*96980*/  LDL.LU R8, [R1+0x3c64] ;  /* 0x003c640001087983 */ /* 0x000ea20000300800 */
[----:B-1----:R-:W-:-:S02]  /*96990*/  PRMT R10, R10, 0x3340, R0 ;  /* 0x000033400a0a7816 */ /* 0x002fc40000000000 */
[--C-:B----4-:R-:W-:Y:S01]  /*969a0*/  PRMT R11, R11, 0x3340, R0.reuse ;  /* 0x000033400b0b7816 */ /* 0x110fe20000000000 */
[----:B------:R-:W4:Y:S01]  /*969b0*/  LDL.LU R4, [R1+0x3c60] ;  /* 0x003c600001047983 */ /* 0x000f220000300800 */
[----:B---3--:R-:W-:Y:S02]  /*969c0*/  PRMT R12, R12, 0x3340, R0 ;  /* 0x000033400c0c7816 */ /* 0x008fe40000000000 */
[----:B------:R-:W-:Y:S02]  /*969d0*/  PRMT R10, R14, 0x5410, R10 ;  /* 0x000054100e0a7816 */ /* 0x000fe4000000000a */
[----:B------:R-:W-:Y:S02]  /*969e0*/  PRMT R13, R13, 0x3340, R0 ;  /* 0x000033400d0d7816 */ /* 0x000fe40000000000 */
[----:B------:R-:W-:Y:S01]  /*969f0*/  PRMT R14, R15, 0x5410, R11 ;  /* 0x000054100f0e7816 */ /* 0x000fe2000000000b */
[----:B------:R0:W-:Y:S01]  /*96a00*/  STL [R1+0xbdc], R10 ;  /* 0x000bdc0a01007387 */ /* 0x0001e20000100800 */
[----:B------:R-:W-:-:S03]  /*96a10*/  PRMT R11, R16, 0x5410, R12 ;  /* 0x00005410100b7816 */ /* 0x000fc6000000000c */
[----:B------:R-:W-:Y:S01]  /*96a20*/  STL [R1+0xbd8], R14 ;  /* 0x000bd80e01007387 */ /* 0x000fe20000100800 */
[----:B0-----:R-:W-:-:S03]  /*96a30*/  PRMT R10, R17, 0x5410, R13 ;  /* 0x00005410110a7816 */ /* 0x001fc6000000000d */
[----:B------:R0:W-:Y:S04]  /*96a40*/  STL [R1+0xbd4], R11 ;  /* 0x000bd40b01007387 */ /* 0x0001e80000100800 */
[----:B------:R-:W3:Y:S04]  /*96a50*/  LDL.LU R18, [R1+0x43c] ;  /* 0x00043c0001127983 */ /* 0x000ee80000300800 */
[----:B------:R1:W-:Y:S01]  /*96a60*/  STL [R1+0xbd0], R10 ;  /* 0x000bd00a01007387 */ /* 0x0003e20000100800 */
[----:B------:R-:W-:Y:S02]  /*96a70*/  LOP3.LUT R5, R5, 0xffff, RZ, 0xc0, !PT ;  /* 0x0000ffff05057812 */ /* 0x000fe400078ec0ff */
[----:B0-----:R-:W-:-:S02]  /*96a80*/  LOP3.LUT R11, R34, 0xffff, RZ, 0xc0, !PT ;  /* 0x0000ffff220b7812 */ /* 0x001fc400078ec0ff */
[----:B------:R-:W-:Y:S02]  /*96a90*/  LOP3.LUT R12, R28, 0xffff, RZ, 0xc0, !PT ;  /* 0x0000ffff1c0c7812 */ /* 0x000fe400078ec0ff */
[----:B-1----:R-:W-:Y:S02]  /*96aa0*/  LOP3.LUT R10, R19, 0xffff, RZ, 0xc0, !PT ;  /* 0x0000ffff130a7812 */ /* 0x002fe400078ec0ff */
[----:B------:R-:W-:Y:S02]  /*96ab0*/  LOP3.LUT R13, R20, 0xffff, RZ, 0xc0, !PT ;  /* 0x0000ffff140d7812 */ /* 0x000fe400078ec0ff */
[----:B--2---:R-:W-:Y:S02]  /*96ac0*/  LOP3.LUT R14, R48, 0xffff, RZ, 0xc0, !PT ;  /* 0x0000ffff300e7812 */ /* 0x004fe400078ec0ff */
[----:B------:R-:W-:Y:S02]  /*96ad0*/  LOP3.LUT R17, R45, 0xffff, RZ, 0xc0, !PT ;  /* 0x0000ffff2d117812 */ /* 0x000fe400078ec0ff */
[----:B------:R-:W-:-:S02]  /*96ae0*/  LOP3.LUT R16, R39, 0xffff, RZ, 0xc0, !PT ;  /* 0x0000ffff27107812 */ /* 0x000fc400078ec0ff */
[----:B------:R-:W-:-:S05]  /*96af0*/  LOP3.LUT R15, R27, 0xffff, RZ, 0xc0, !PT ;  /* 0x0000ffff1b0f7812 */ /* 0x000fca00078ec0ff */
[----:B------:R-:W-:Y:S04]  /*96b00*/  STL [R1+0x18], R15 ;  /* 0x0000180f01007387 */ /* 0x000fe80000100800 */
[----:B------:R-:W2:Y:S04]  /*96b10*/  LDL.LU R45, [R1+0x434] ;  /* 0x00043400012d7983 */ /* 0x000ea80000300800 */
[----:B------:R-:W-:Y:S04]  /*96b20*/  STL [R1+0xc8], R16 ;  /* 0x0000c81001007387 */ /* 0x000fe80000100800 */
[----:B------:R-:W-:Y:S01]  /*96b30*/  STL [R1+0xf4], R17 ;  /* 0x0000f41101007387 */ /* 0x000fe20000100800 */
[----:B------:R-:W-:-:S03]  /*96b40*/  LOP3.LUT R48, R44, 0xffff, RZ, 0xc0, !PT ;  /* 0x0000ffff2c307812 */ /* 0x000fc600078ec0ff */
[----:B------:R0:W-:Y:S04]  /*96b50*/  STL [R1+0x14], R14 ;  /* 0x0000140e01007387 */ /* 0x0001e80000100800 */
[----:B------:R-:W2:Y:S01]  /*96b60*/  LDL.LU R39, [R1+0x430] ;  /* 0x0004300001277983 */ /* 0x000ea20000300800 */
[----:B------:R-:W-:-:S03]  /*96b70*/  LOP3.LUT R9, R9, 0xffff, RZ, 0xc0, !PT ;  /* 0x0000ffff09097812 */ /* 0x000fc600078ec0ff */
[----:B------:R-:W4:Y:S01]  /*96b80*/  LDL.LU R27, [R1+0x20c] ;  /* 0x00020c00011b7983 */ /* 0x000f220000300800 */
[----:B------:R-:W-:-:S03]  /*96b90*/  LOP3.LUT R26, R8, 0xffff, RZ, 0xc0, !PT ;  /* 0x0000ffff081a7812 */ /* 0x000fc600078ec0ff */
[----:B------:R-:W2:Y:S04]  /*96ba0*/  LDL.LU R8, [R1+0x3c5c] ;  /* 0x003c5c0001087983 */ /* 0x000ea80000300800 */
[----:B------:R-:W2:Y:S04]  /*96bb0*/  LDL.LU R44, [R1+0x208] ;  /* 0x00020800012c7983 */ /* 0x000ea80000300800 */
[----:B------:R-:W-:Y:S04]  /*96bc0*/  STL [R1+0xf0], R5 ;  /* 0x0000f00501007387 */ /* 0x000fe80000100800 */
[----:B------:R-:W-:Y:S01]  /*96bd0*/  STL [R1+0xcc], R26 ;  /* 0x0000cc1a01007387 */ /* 0x000fe20000100800 */
[----:B0-----:R-:W-:-:S03]  /*96be0*/  PRMT R14, R14, 0x3340, R9 ;  /* 0x000033400e0e7816 */ /* 0x001fc60000000009 */
[----:B------:R-:W-:Y:S04]  /*96bf0*/  STL [R1+0x68], R9 ;  /* 0x0000680901007387 */ /* 0x000fe80000100800 */
[----:B------:R0:W-:Y:S04]  /*96c00*/  STL [R1+0x72c], R10 ;  /* 0x00072c0a01007387 */ /* 0x0001e80000100800 */
[----:B------:R-:W2:Y:S01]  /*96c10*/  LDL.LU R28, [R1+0x220] ;  /* 0x00022000011c7983 */ /* 0x000ea20000300800 */
[----:B------:R-:W-:-:S03]  /*96c20*/  PRMT R16, R16, 0x3340, R5 ;  /* 0x0000334010107816 */ /* 0x000fc60000000005 */
[----:B------:R1:W-:Y:S01]  /*96c30*/  STL [R1+0xa8], R11 ;  /* 0x0000a80b01007387 */ /* 0x0003e20000100800 */
[----:B0-----:R-:W-:-:S03]  /*96c40*/  PRMT R10, R10, 0x3340, R0 ;  /* 0x000033400a0a7816 */ /* 0x001fc60000000000 */
[----:B------:R0:W-:Y:S01]  /*96c50*/  STL [R1+0x19c], R12 ;  /* 0x00019c0c01007387 */ /* 0x0001e20000100800 */
[----:B------:R-:W-:-:S03]  /*96c60*/  PRMT R19, R14, 0x5410, R10 ;  /* 0x000054100e137816 */ /* 0x000fc6000000000a */
[----:B------:R3:W-:Y:S04]  /*96c70*/  STL [R1+0xac], R13 ;  /* 0x0000ac0d01007387 */ /* 0x0007e80000100800 */
[----:B------:R-:W2:Y:S04]  /*96c80*/  LDL.LU R9, [R1+0x3c58] ;  /* 0x003c580001097983 */ /* 0x000ea80000300800 */
[----:B------:R-:W2:Y:S04]  /*96c90*/  LDL.LU R5, [R1+0x3c54] ;  /* 0x003c540001057983 */ /* 0x000ea80000300800 */
[----:B------:R-:W2:Y:S01]  /*96ca0*/  LDL.LU R10, [R1+0x2bc] ;  /* 0x0002bc00010a7983 */ /* 0x000ea20000300800 */
[----:B-1----:R-:W-:-:S02]  /*96cb0*/  PRMT R11, R11, 0x3340, R0 ;  /* 0x000033400b0b7816 */ /* 0x002fc40000000000 */
[----:B------:R-:W-:Y:S02]  /*96cc0*/  PRMT R15, R15, 0x3340, R48 ;  /* 0x000033400f0f7816 */ /* 0x000fe40000000030 */
[--C-:B0-----:R-:W-:Y:S02]  /*96cd0*/  PRMT R12, R12, 0x3340, R0.reuse ;  /* 0x000033400c0c7816 */ /* 0x101fe40000000000 */
[----:B---3--:R-:W-:Y:S02]  /*96ce0*/  PRMT R13, R13, 0x3340, R0 ;  /* 0x000033400d0d7816 */ /* 0x008fe40000000000 */
[----:B------:R-:W-:Y:S02]  /*96cf0*/  PRMT R17, R17, 0x3340, R26 ;  /* 0x0000334011117816 */ /* 0x000fe4000000001a */
[----:B------:R-:W-:Y:S02]  /*96d00*/  PRMT R14, R15, 0x5410, R11 ;  /* 0x000054100f0e7816 */ /* 0x000fe4000000000b */
[----:B------:R-:W-:Y:S01]  /*96d10*/  PRMT R12, R16, 0x5410, R12 ;  /* 0x00005410100c7816 */ /* 0x000fe2000000000c */
[----:B------:R0:W-:Y:S01]  /*96d20*/  STL [R1+0xbcc], R19 ;  /* 0x000bcc1301007387 */ /* 0x0001e20000100800 */
[----:B------:R-:W-:-:S03]  /*96d30*/  PRMT R11, R17, 0x5410, R13 ;  /* 0x00005410110b7816 */ /* 0x000fc6000000000d */
[----:B------:R4:W-:Y:S01]  /*96d40*/  STL [R1+0xbc8], R14 ;  /* 0x000bc80e01007387 */ /* 0x0009e20000100800 */
[----:B------:R-:W-:-:S03]  /*96d50*/  LOP3.LUT R20, R18, 0xffff, RZ, 0xc0, !PT ;  /* 0x0000ffff12147812 */ /* 0x000fc600078ec0ff */
[----:B------:R-:W3:Y:S04]  /*96d60*/  LDL.LU R26, [R1+0x454] ;  /* 0x00045400011a7983 */ /* 0x000ee80000300800 */
[----:B------:R-:W-:Y:S04]  /*96d70*/  STL [R1+0xbc4], R12 ;  /* 0x000bc40c01007387 */ /* 0x000fe80000100800 */
[----:B------:R1:W-:Y:S04]  /*96d80*/  STL [R1+0xbc0], R11 ;  /* 0x000bc00b01007387 */ /* 0x0003e80000100800 */
[----:B------:R-:W3:Y:S04]  /*96d90*/  LDL.LU R34, [R1+0x450] ;  /* 0x0004500001227983 */ /* 0x000ee80000300800 */
[----:B0-----:R-:W3:Y:S04]  /*96da0*/  LDL.LU R19, [R1+0x2d4] ;  /* 0x0002d40001137983 */ /* 0x001ee80000300800 */
[----:B------:R-:W-:Y:S04]  /*96db0*/  STL [R1+0x21c], R20 ;  /* 0x00021c1401007387 */ /* 0x000fe80000100800 */
[----:B------:R-:W3:Y:S01]  /*96dc0*/  LDL.LU R18, [R1+0x2c0] ;  /* 0x0002c00001127983 */ /* 0x000ee20000300800 */
[----:B----4-:R-:W-:-:S03]  /*96dd0*/  LOP3.LUT R14, R27, 0xffff, RZ, 0xc0, !PT ;  /* 0x0000ffff1b0e7812 */ /* 0x010fc600078ec0ff */
[----:B------:R-:W4:Y:S01]  /*96de0*/  LDL.LU R27, [R1+0x240] ;  /* 0x00024000011b7983 */ /* 0x000f220000300800 */
[----:B--2---:R-:W-:Y:S02]  /*96df0*/  LOP3.LUT R15, R44, 0xffff, RZ, 0xc0, !PT ;  /* 0x0000ffff2c0f7812 */ /* 0x004fe400078ec0ff */
[----:B------:R-:W-:Y:S02]  /*96e00*/  LOP3.LUT R17, R28, 0xffff, RZ, 0xc0, !PT ;  /* 0x0000ffff1c117812 */ /* 0x000fe400078ec0ff */
[----:B------:R-:W-:Y:S02]  /*96e10*/  LOP3.LUT R28, R4, 0xffff, RZ, 0xc0, !PT ;  /* 0x0000ffff041c7812 */ /* 0x000fe400078ec0ff */
[----:B------:R-:W-:-:S05]  /*96e20*/  LOP3.LUT R16, R10, 0xffff, RZ, 0xc0, !PT ;  /* 0x0000ffff0a107812 */ /* 0x000fca00078ec0ff */
[----:B------:R-:W-:Y:S04]  /*96e30*/  STL [R1+0x198], R16 ;  /* 0x0001981001007387 */ /* 0x000fe80000100800 */
[----:B------:R0:W-:Y:S04]  /*96e40*/  STL [R1+0xc0], R14 ;  /* 0x0000c00e01007387 */ /* 0x0001e80000100800 */
[----:B------:R-:W-:Y:S04]  /*96e50*/  STL [R1+0x298], R17 ;  /* 0x0002981101007387 */ /* 0x000fe80000100800 */
[----:B------:R-:W2:Y:S04]  /*96e60*/  LDL.LU R4, [R1+0x3c50] ;  /* 0x003c500001047983 */ /* 0x000ea80000300800 */
[----:B------:R-:W2:Y:S01]  /*96e70*/  LDL.LU R44, [R1+0x230] ;  /* 0x00023000012c7983 */ /* 0x000ea20000300800 */
[----:B------:R-:W-:-:S02]  /*96e80*/  LOP3.LUT R10, R37, 0xffff, RZ, 0xc0, !PT ;  /* 0x0000ffff250a7812 */ /* 0x000fc400078ec0ff */
[----:B------:R-:W-:Y:S01]  /*96e90*/  LOP3.LUT R45, R45, 0xffff, RZ, 0xc0, !PT ;  /* 0x0000ffff2d2d7812 */ /* 0x000fe200078ec0ff */
[----:B------:R0:W-:Y:S01]  /*96ea0*/  STL [R1+0xc4], R15 ;  /* 0x0000c40f01007387 */ /* 0x0001e20000100800 */
[----:B-1----:R-:W-:Y:S02]  /*96eb0*/  LOP3.LUT R11, R35, 0xffff, RZ, 0xc0, !PT ;  /* 0x0000ffff230b7812 */ /* 0x002fe400078ec0ff */
[----:B------:R-:W-:Y:S01]  /*96ec0*/  LOP3.LUT R39, R39, 0xffff, RZ, 0xc0, !PT ;  /* 0x0000ffff27277812 */ /* 0x000fe200078ec0ff */
[----:B------:R-:W-:Y:S01]  /*96ed0*/  STL [R1+0x104], R28 ;  /* 0x0001041c01007387 */ /* 0x000fe20000100800 */
[----:B------:R-:W-:Y:S02]  /*96ee0*/  LOP3.LUT R12, R21, 0xffff, RZ, 0xc0, !PT ;  /* 0x0000ffff150c7812 */ /* 0x000fe400078ec0ff */
[----:B------:R-:W-:Y:S01]  /*96ef0*/  LOP3.LUT R13, R50, 0xffff, RZ, 0xc0, !PT ;  /* 0x0000ffff320d7812 */ /* 0x000fe200078ec0ff */
[----:B------:R1:W-:Y:S01]  /*96f00*/  STL [R1+0xfc], R10 ;  /* 0x0000fc0a01007387 */ /* 0x0003e20000100800 */
[----:B0-----:R-:W-:-:S02]  /*96f10*/  PRMT R14, R45, 0x3340, R14 ;  /* 0x000033402d0e7816 */ /* 0x001fc4000000000e */
[----:B------:R-:W-:Y:S01]  /*96f20*/  PRMT R15, R39, 0x3340, R15 ;  /* 0x00003340270f7816 */ /* 0x000fe2000000000f */
[----:B------:R0:W-:Y:S01]  /*96f30*/  STL [R1+0xd8], R11 ;  /* 0x0000d80b01007387 */ /* 0x0001e20000100800 */
[----:B------:R-:W-:Y:S02]  /*96f40*/  PRMT R16, R16, 0x3340, R28 ;  /* 0x0000334010107816 */ /* 0x000fe4000000001c */
[--C-:B-1----:R-:W-:Y:S01]  /*96f50*/  PRMT R10, R10, 0x3340, R0.reuse ;  /* 0x000033400a0a7816 */ /* 0x102fe20000000000 */
[----:B------:R1:W-:Y:S01]  /*96f60*/  STL [R1+0x208], R12 ;  /* 0x0002080c01007387 */ /* 0x0003e20000100800 */
[----:B0-----:R-:W-:-:S03]  /*96f70*/  PRMT R11, R11, 0x3340, R0 ;  /* 0x000033400b0b7816 */ /* 0x001fc60000000000 */
[----:B------:R0:W-:Y:S01]  /*96f80*/  STL [R1+0x218], R13 ;  /* 0x0002180d01007387 */ /* 0x0001e20000100800 */
[----:B------:R-:W-:Y:S02]  /*96f90*/  PRMT R10, R14, 0x5410, R10 ;  /* 0x000054100e0a7816 */ /* 0x000fe4000000000a */
[----:B------:R-:W-:Y:S02]  /*96fa0*/  PRMT R17, R20, 0x3340, R17 ;  /* 0x0000334014117816 */ /* 0x000fe40000000011 */
[--C-:B-1----:R-:W-:Y:S02]  /*96fb0*/  PRMT R12, R12, 0x3340, R0.reuse ;  /* 0x000033400c0c7816 */ /* 0x102fe40000000000 */
[----:B------:R-:W-:Y:S02]  /*96fc0*/  PRMT R14, R15, 0x5410, R11 ;  /* 0x000054100f0e7816 */ /* 0x000fe4000000000b */
[----:B0-----:R-:W-:Y:S01]  /*96fd0*/  PRMT R13, R13, 0x3340, R0 ;  /* 0x000033400d0d7816 */ /* 0x001fe20000000000 */
[----:B------:R0:W-:Y:S01]  /*96fe0*/  STL [R1+0xbbc], R10 ;  /* 0x000bbc0a01007387 */ /* 0x0001e20000100800 */
[----:B------:R-:W-:-:S02]  /*96ff0*/  PRMT R11, R16, 0x5410, R12 ;  /* 0x00005410100b7816 */ /* 0x000fc4000000000c */
[----:B---3--:R-:W-:Y:S01]  /*97000*/  LOP3.LUT R20, R26, 0xffff, RZ, 0xc0, !PT ;  /* 0x0000ffff1a147812 */ /* 0x008fe200078ec0ff */
[----:B------:R1:W-:Y:S01]  /*97010*/  STL [R1+0xbb4], R14 ;  /* 0x000bb40e01007387 */ /* 0x0003e20000100800 */
[----:B------:R-:W-:-:S03]  /*97020*/  LOP3.LUT R15, R19, 0xffff, RZ, 0xc0, !PT ;  /* 0x0000ffff130f7812 */ /* 0x000fc600078ec0ff */
[----:B------:R-:W3:Y:S01]  /*97030*/  LDL.LU R28, [R1+0x474] ;  /* 0x00047400011c7983 */ /* 0x000ee20000300800 */
[----:B0-----:R-:W-:-:S03]  /*97040*/  PRMT R10, R17, 0x5410, R13 ;  /* 0x00005410110a7816 */ /* 0x001fc6000000000d */
[----:B------:R-:W-:Y:S01]  /*97050*/  STL [R1+0xbb0], R11 ;  /* 0x000bb00b01007387 */ /* 0x000fe20000100800 */
[----:B-1----:R-:W-:-:S03]  /*97060*/  LOP3.LUT R14, R34, 0xffff, RZ, 0xc0, !PT ;  /* 0x0000ffff220e7812 */ /* 0x002fc600078ec0ff */
[----:B------:R0:W-:Y:S01]  /*97070*/  STL [R1+0xbac], R10 ;  /* 0x000bac0a01007387 */ /* 0x0001e20000100800 */
[----:B------:R-:W-:-:S03]  /*97080*/  LOP3.LUT R16, R18, 0xffff, RZ, 0xc0, !PT ;  /* 0x0000ffff12107812 */ /* 0x000fc600078ec0ff */
[----:B------:R-:W3:Y:S04]  /*97090*/  LDL.LU R26, [R1+0x470] ;  /* 0x00047000011a7983 */ /* 0x000ee80000300800 */
[----:B------:R-:W-:Y:S04]  /*970a0*/  STL [R1+0x2b4], R20 ;  /* 0x0002b41401007387 */ /* 0x000fe80000100800 */
[----:B------:R1:W-:Y:S04]  /*970b0*/  STL [R1+0x1f4], R14 ;  /* 0x0001f40e01007387 */ /* 0x0003e80000100800 */
[----:B------:R-:W3:Y:S04]  /*970c0*/  LDL.LU R19, [R1+0x350] ;  /* 0x0003500001137983 */ /* 0x000ee80000300800 */
[----:B------:R1:W-:Y:S04]  /*970d0*/  STL [R1+0x1f0], R15 ;  /* 0x0001f00f01007387 */ /* 0x0003e80000100800 */
[----:B------:R-:W3:Y:S04]  /*970e0*/  LDL.LU R18, [R1+0x31c] ;  /* 0x00031c0001127983 */ /* 0x000ee80000300800 */
[----:B------:R1:W-:Y:S01]  /*970f0*/  STL [R1+0x2c0], R16 ;  /* 0x0002c01001007387 */ /* 0x0003e20000100800 */
[----:B----4-:R-:W-:-:S03]  /*97100*/  LOP3.LUT R17, R27, 0xffff, RZ, 0xc0, !PT ;  /* 0x0000ffff1b117812 */ /* 0x010fc600078ec0ff */
[----:B------:R-:W4:Y:S01]  /*97110*/  LDL.LU R27, [R1+0x260] ;  /* 0x00026000011b7983 */ /* 0x000f220000300800 */
[----:B--2---:R-:W-:-:S03]  /*97120*/  LOP3.LUT R50, R44, 0xffff, RZ, 0xc0, !PT ;  /* 0x0000ffff2c327812 */ /* 0x004fc600078ec0ff */
[----:B------:R-:W2:Y:S01]  /*97130*/  LDL.LU R44, [R1+0x254] ;  /* 0x00025400012c7983 */ /* 0x000ea20000300800 */
[----:B------:R-:W-:Y:S02]  /*97140*/  LOP3.LUT R35, R51, 0xffff, RZ, 0xc0, !PT ;  /* 0x0000ffff33237812 */ /* 0x000fe400078ec0ff */
[----:B------:R-:W-:Y:S02]  /*97150*/  LOP3.LUT R21, R8, 0xffff, RZ, 0xc0, !PT ;  /* 0x0000ffff08157812 */ /* 0x000fe400078ec0ff */
[----:B------:R-:W-:Y:S02]  /*97160*/  LOP3.LUT R37, R9, 0xffff, RZ, 0xc0, !PT ;  /* 0x0000ffff09257812 */ /* 0x000fe400078ec0ff */
[----:B------:R-:W-:Y:S02]  /*97170*/  LOP3.LUT R34, R23, 0xffff, RZ, 0xc0, !PT ;  /* 0x0000ffff17227812 */ /* 0x000fe400078ec0ff */
[----:B------:R-:W-:Y:S01]  /*97180*/  LOP3.LUT R8, R22, 0xffff, RZ, 0xc0, !PT ;  /* 0x0000ffff16087812 */ /* 0x000fe200078ec0ff */
[----:B------:R1:W-:Y:S01]  /*97190*/  STL [R1+0x2bc], R17 ;  /* 0x0002bc1101007387 */ /* 0x0003e20000100800 */
[----:B0-----:R-:W-:-:S02]  /*971a0*/  PRMT R10, R35, 0x3340, R0 ;  /* 0x00003340230a7816 */ /* 0x001fc40000000000 */
[----:B-1----:R-:W-:Y:S01]  /*971b0*/  PRMT R14, R14, 0x3340, R50 ;  /* 0x000033400e0e7816 */ /* 0x002fe20000000032 */
[----:B------:R-:W-:Y:S01]  /*971c0*/  STL [R1+0xbc], R50 ;  /* 0x0000bc3201007387 */ /* 0x000fe20000100800 */
[----:B------:R-:W-:Y:S02]  /*971d0*/  LOP3.LUT R9, R54, 0xffff, RZ, 0xc0, !PT ;  /* 0x0000ffff36097812 */ /* 0x000fe400078ec0ff */
[--C-:B------:R-:W-:Y:S01]  /*971e0*/  PRMT R11, R34, 0x3340, R0.reuse ;  /* 0x00003340220b7816 */ /* 0x100fe20000000000 */
[----:B------:R-:W-:Y:S01]  /*971f0*/  STL [R1+0x2b0], R21 ;  /* 0x0002b01501007387 */ /* 0x000fe20000100800 */
[----:B------:R-:W-:Y:S02]  /*97200*/  PRMT R15, R15, 0x3340, R37 ;  /* 0x000033400f0f7816 */ /* 0x000fe40000000025 */
[----:B------:R-:W-:Y:S01]  /*97210*/  PRMT R12, R8, 0x3340, R0 ;  /* 0x00003340080c7816 */ /* 0x000fe20000000000 */
[----:B------:R0:W-:Y:S01]  /*97220*/  STL [R1+0x3c18], R8 ;  /* 0x003c180801007387 */ /* 0x0001e20000100800 */
[----:B------:R-:W-:-:S02]  /*97230*/  PRMT R16, R16, 0x3340, R21 ;  /* 0x0000334010107816 */ /* 0x000fc40000000015 */
[----:B------:R-:W-:Y:S02]  /*97240*/  PRMT R13, R9, 0x3340, R0 ;  /* 0x00003340090d7816 */ /* 0x000fe40000000000 */
[----:B------:R-:W-:Y:S02]  /*97250*/  PRMT R17, R20, 0x3340, R17 ;  /* 0x0000334014117816 */ /* 0x000fe40000000011 */
[----:B------:R-:W-:Y:S02]  /*97260*/  PRMT R11, R15, 0x5410, R11 ;  /* 0x000054100f0b7816 */ /* 0x000fe4000000000b */
[----:B0-----:R-:W-:Y:S02]  /*97270*/  PRMT R8, R14, 0x5410, R10 ;  /* 0x000054100e087816 */ /* 0x001fe4000000000a */
[----:B------:R-:W-:-:S03]  /*97280*/  PRMT R10, R16, 0x5410, R12 ;  /* 0x00005410100a7816 */ /* 0x000fc6000000000c */
[----:B------:R0:W-:Y:S04]  /*97290*/  STL [R1+0xba8], R8 ;  /* 0x000ba80801007387 */ /* 0x0001e80000100800 */
[----:B------:R1:W-:Y:S04]  /*972a0*/  STL [R1+0xba4], R11 ;  /* 0x000ba40b01007387 */ /* 0x0003e80000100800 */
[----:B------:R-:W-:Y:S01]  /*972b0*/  STL [R1+0xba0], R10 ;  /* 0x000ba00a01007387 */ /* 0x000fe20000100800 */
[----:B0-----:R-:W-:-:S03]  /*972c0*/  PRMT R8, R17, 0x5410, R13 ;  /* 0x0000541011087816 */ /* 0x001fc6000000000d */
[----:B------:R-:W2:Y:S01]  /*972d0*/  LDL.LU R21, [R1+0x4b8] ;  /* 0x0004b80001157983 */ /* 0x000ea20000300800 */
[----:B---3--:R-:W-:-:S03]  /*972e0*/  LOP3.LUT R22, R28, 0xffff, RZ, 0xc0, !PT ;  /* 0x0000ffff1c167812 */ /* 0x008fc600078ec0ff */
[----:B------:R0:W-:Y:S04]  /*972f0*/  STL [R1+0xb9c], R8 ;  /* 0x000b9c0801007387 */ /* 0x0001e80000100800 */
[----:B------:R-:W3:Y:S01]  /*97300*/  LDL.LU R20, [R1+0x4b4] ;  /* 0x0004b40001147983 */ /* 0x000ee20000300800 */
[----:B------:R-:W-:-:S03]  /*97310*/  LOP3.LUT R28, R26, 0xffff, RZ, 0xc0, !PT ;  /* 0x0000ffff1a1c7812 */ /* 0x000fc600078ec0ff */
[----:B------:R-:W-:Y:S01]  /*97320*/  STL [R1+0x2e0], R22 ;  /* 0x0002e01601007387 */ /* 0x000fe20000100800 */
[----:B------:R-:W-:-:S03]  /*97330*/  LOP3.LUT R51, R4, 0xffff, RZ, 0xc0, !PT ;  /* 0x0000ffff04337812 */ /* 0x000fc600078ec0ff */
[----:B------:R-:W3:Y:S01]  /*97340*/  LDL.LU R26, [R1+0x4b0] ;  /* 0x0004b000011a7983 */ /* 0x000ee20000300800 */
[----:B------:R-:W-:-:S03]  /*97350*/  LOP3.LUT R15, R19, 0xffff, RZ, 0xc0, !PT ;  /* 0x0000ffff130f7812 */ /* 0x000fc600078ec0ff */
[----:B------:R-:W3:Y:S01]  /*97360*/  LDL.LU R19, [R1+0x37c] ;  /* 0x00037c0001137983 */ /* 0x000ee20000300800 */
[----:B------:R-:W-:-:S03]  /*97370*/  LOP3.LUT R16, R18, 0xffff, RZ, 0xc0, !PT ;  /* 0x0000ffff12107812 */ /* 0x000fc600078ec0ff */
[----:B------:R0:W-:Y:S04]  /*97380*/  STL [R1+0x230], R15 ;  /* 0x0002300f01007387 */ /* 0x0001e80000100800 */
[----:B------:R0:W-:Y:S04]  /*97390*/  STL [R1+0x240], R16 ;  /* 0x0002401001007387 */ /* 0x0001e80000100800 */
[----:B------:R-:W3:Y:S01]  /*973a0*/  LDL.LU R4, [R1+0x3c4c] ;  /* 0x003c4c0001047983 */ /* 0x000ee20000300800 */
[----:B------:R-:W-:Y:S02]  /*973b0*/  LOP3.LUT R23, R5, 0xffff, RZ, 0xc0, !PT ;  /* 0x0000ffff05177812 */ /* 0x000fe400078ec0ff */
[----:B----4-:R-:W-:-:S05]  /*973c0*/  LOP3.LUT R17, R27, 0xffff, RZ, 0xc0, !PT ;  /* 0x0000ffff1b117812 */ /* 0x010fca00078ec0ff */
[----:B------:R-:W-:Y:S04]  /*973d0*/  STL [R1+0x2e4], R17 ;  /* 0x0002e41101007387 */ /* 0x000fe80000100800 */
[----:B------:R-:W4:Y:S04]  /*973e0*/  LDL.LU R50, [R1+0x278] ;  /* 0x0002780001327983 */ /* 0x000f280000300800 */
[----:B------:R-:W-:Y:S04]  /*973f0*/  STL [R1+0x150], R51 ;  /* 0x0001503301007387 */ /* 0x000fe80000100800 */
[----:B------:R-:W4:Y:S04]  /*97400*/  LDL.LU R18, [R1+0x26c] ;  /* 0x00026c0001127983 */ /* 0x000f280000300800 */
[----:B------:R-:W-:Y:S01]  /*97410*/  STL [R1+0x128], R23 ;  /* 0x0001281701007387 */ /* 0x000fe20000100800 */
[----:B--2---:R-:W-:-:S03]  /*97420*/  LOP3.LUT R27, R44, 0xffff, RZ, 0xc0, !PT ;  /* 0x0000ffff2c1b7812 */ /* 0x004fc600078ec0ff */
[----:B------:R-:W2:Y:S01]  /*97430*/  LDL.LU R44, [R1+0x170] ;  /* 0x00017000012c7983 */ /* 0x000ea20000300800 */
[----:B------:R-:W-:Y:S02]  /*97440*/  LOP3.LUT R5, R56, 0xffff, RZ, 0xc0, !PT ;  /* 0x0000ffff38057812 */ /* 0x000fe400078ec0ff */
[----:B-1----:R-:W-:Y:S02]  /*97450*/  LOP3.LUT R11, R25, 0xffff, RZ, 0xc0, !PT ;  /* 0x0000ffff190b7812 */ /* 0x002fe400078ec0ff */
[----:B------:R-:W-:Y:S02]  /*97460*/  LOP3.LUT R13, R58, 0xffff, RZ, 0xc0, !PT ;  /* 0x0000ffff3a0d7812 */ /* 0x000fe400078ec0ff */
[----:B0-----:R-:W-:Y:S01]  /*97470*/  LOP3.LUT R8, R24, 0xffff, RZ, 0xc0, !PT ;  /* 0x0000ffff18087812 */ /* 0x001fe200078ec0ff */
[----:B------:R0:W-:Y:S01]  /*97480*/  STL [R1+0x124], R11 ;  /* 0x0001240b01007387 */ /* 0x0001e20000100800 */
[--C-:B------:R-:W-:Y:S02]  /*97490*/  PRMT R10, R5, 0x3340, R0.reuse ;  /* 0x00003340050a7816 */ /* 0x100fe40000000000 */
[----:B------:R-:W-:Y:S01]  /*974a0*/  PRMT R14, R28, 0x3340, R27 ;  /* 0x000033401c0e7816 */ /* 0x000fe2000000001b */
[----:B------:R1:W-:Y:S01]  /*974b0*/  STL [R1+0x260], R13 ;  /* 0x0002600d01007387 */ /* 0x0003e20000100800 */
[----:B------:R-:W-:-:S02]  /*974c0*/  PRMT R12, R8, 0x3340, R0 ;  /* 0x00003340080c7816 */ /* 0x000fc40000000000 */
[----:B------:R-:W-:Y:S01]  /*974d0*/  PRMT R15, R15, 0x3340, R51 ;  /* 0x000033400f0f7816 */ /* 0x000fe20000000033 */
[----:B------:R1:W-:Y:S01]  /*974e0*/  STL [R1+0x3c1c], R8 ;  /* 0x003c1c0801007387 */ /* 0x0003e20000100800 */
[----:B------:R-:W-:Y:S02]  /*974f0*/  PRMT R16, R16, 0x3340, R23 ;  /* 0x0000334010107816 */ /* 0x000fe40000000017 */
[--C-:B0-----:R-:W-:Y:S02]  /*97500*/  PRMT R11, R11, 0x3340, R0.reuse ;  /* 0x000033400b0b7816 */ /* 0x101fe40000000000 */
[----:B------:R-:W-:Y:S02]  /*97510*/  PRMT R17, R22, 0x3340, R17 ;  /* 0x0000334016117816 */ /* 0x000fe40000000011 */
[----:B-1----:R-:W-:Y:S02]  /*97520*/  PRMT R13, R13, 0x3340, R0 ;  /* 0x000033400d0d7816 */ /* 0x002fe40000000000 */
[----:B------:R-:W-:-:S02]  /*97530*/  PRMT R8, R14, 0x5410, R10 ;  /* 0x000054100e087816 */ /* 0x000fc4000000000a */
[----:B------:R-:W-:Y:S02]  /*97540*/  PRMT R11, R15, 0x5410, R11 ;  /* 0x000054100f0b7816 */ /* 0x000fe4000000000b */
[----:B------:R-:W-:Y:S01]  /*97550*/  PRMT R10, R16, 0x5410, R12 ;  /* 0x00005410100a7816 */ /* 0x000fe2000000000c */
[----:B------:R0:W-:Y:S04]  /*97560*/  STL [R1+0xb98], R8 ;  /* 0x000b980801007387 */ /* 0x0001e80000100800 */
[----:B------:R-:W-:Y:S01]  /*97570*/  STL [R1+0xb94], R11 ;  /* 0x000b940b01007387 */ /* 0x000fe20000100800 */
[----:B0-----:R-:W-:-:S03]  /*97580*/  PRMT R8, R17, 0x5410, R13 ;  /* 0x0000541011087816 */ /* 0x001fc6000000000d */
[----:B------:R-:W-:Y:S01]  /*97590*/  STL [R1+0xb90], R10 ;  /* 0x000b900a01007387 */ /* 0x000fe20000100800 */
[----:B------:R-:W-:-:S03]  /*975a0*/  LOP3.LUT R16, R21, 0xffff, RZ, 0xc0, !PT ;  /* 0x0000ffff15107812 */ /* 0x000fc600078ec0ff */
[----:B------:R-:W2:Y:S04]  /*975b0*/  LDL.LU R21, [R1+0x4c0] ;  /* 0x0004c00001157983 */ /* 0x000ea80000300800 */
[----:B------:R3:W-:Y:S04]  /*975c0*/  STL [R1+0xb8c], R8 ;  /* 0x000b8c0801007387 */ /* 0x0007e80000100800 */
[----:B------:R-:W-:Y:S04]  /*975d0*/  STL [R1+0x2d4], R16 ;  /* 0x0002d41001007387 */ /* 0x000fe80000100800 */
[----:B------:R-:W2:Y:S01]  /*975e0*/  LDL.LU R22, [R1+0x4bc] ;  /* 0x0004bc0001167983 */ /* 0x000ea20000300800 */
[----:B---3--:R-:W-:-:S05]  /*975f0*/  LOP3.LUT R8, R20, 0xffff, RZ, 0xc0, !PT ;  /* 0x0000ffff14087812 */ /* 0x008fca00078ec0ff */
[----:B------:R-:W-:Y:S04]  /*97600*/  STL [R1+0x324], R8 ;  /* 0x0003240801007387 */ /* 0x000fe80000100800 */
[----:B------:R-:W3:Y:S01]  /*97610*/  LDL.LU R23, [R1+0x3e8] ;  /* 0x0003e80001177983 */ /* 0x000ee20000300800 */
[----:B------:R-:W-:-:S03]  /*97620*/  LOP3.LUT R56, R19, 0xffff, RZ, 0xc0, !PT ;  /* 0x0000ffff13387812 */ /* 0x000fc600078ec0ff */
[----:B------:R-:W3:Y:S04]  /*97630*/  LDL.LU R51, [R1+0x3e0] ;  /* 0x0003e00001337983 */ /* 0x000ee80000300800 */
[----:B------:R-:W3:Y:S04]  /*97640*/  LDL.LU R20, [R1+0x294] ;  /* 0x0002940001147983 */ /* 0x000ee80000300800 */
[----:B------:R-:W3:Y:S01]  /*97650*/  LDL.LU R19, [R1+0x290] ;  /* 0x0002900001137983 */ /* 0x000ee20000300800 */
[----:B------:R-:W-:Y:S02]  /*97660*/  LOP3.LUT R10, R60, 0xffff, RZ, 0xc0, !PT ;  /* 0x0000ffff3c0a7812 */ /* 0x000fe400078ec0ff */
[----:B------:R-:W-:-:S02]  /*97670*/  LOP3.LUT R12, R3, 0xffff, RZ, 0xc0, !PT ;  /* 0x0000ffff030c7812 */ /* 0x000fc400078ec0ff */
[----:B------:R-:W-:Y:S02]  /*97680*/  LOP3.LUT R13, R2, 0xffff, RZ, 0xc0, !PT ;  /* 0x0000ffff020d7812 */ /* 0x000fe400078ec0ff */
[----:B----4-:R-:W-:Y:S02]  /*97690*/  LOP3.LUT R17, R50, 0xffff, RZ, 0xc0, !PT ;  /* 0x0000ffff32117812 */ /* 0x010fe400078ec0ff */
[----:B------:R-:W-:Y:S02]  /*976a0*/  LOP3.LUT R25, R18, 0xffff, RZ, 0xc0, !PT ;  /* 0x0000ffff12197812 */ /* 0x000fe400078ec0ff */
[----:B------:R-:W4:Y:S04]  /*976b0*/  LDL.LU R18, [R1+0x1a4] ;  /* 0x0001a40001127983 */ /* 0x000f280000300800 */
[----:B------:R-:W-:Y:S04]  /*976c0*/  STL [R1+0x320], R17 ;  /* 0x0003201101007387 */ /* 0x000fe80000100800 */
[----:B------:R-:W4:Y:S04]  /*976d0*/  LDL.LU R3, [R1+0x3c48] ;  /* 0x003c480001037983 */ /* 0x000f280000300800 */
[----:B------:R-:W4:Y:S04]  /*976e0*/  LDL.LU R2, [R1+0x3c44] ;  /* 0x003c440001027983 */ /* 0x000f280000300800 */
[----:B------:R0:W-:Y:S01]  /*976f0*/  STL [R1+0x170], R10 ;  /* 0x0001700a01007387 */ /* 0x0001e20000100800 */
[----:B--2---:R-:W-:-:S03]  /*97700*/  LOP3.LUT R54, R44, 0xffff, RZ, 0xc0, !PT ;  /* 0x0000ffff2c367812 */ /* 0x004fc600078ec0ff */
[----:B------:R-:W2:Y:S01]  /*97710*/  LDL.LU R44, [R1+0x188] ;  /* 0x00018800012c7983 */ /* 0x000ea20000300800 */
[----:B------:R-:W-:Y:S02]  /*97720*/  LOP3.LUT R26, R26, 0xffff, RZ, 0xc0, !PT ;  /* 0x0000ffff1a1a7812 */ /* 0x000fe400078ec0ff */
[----:B------:R-:W-:Y:S02]  /*97730*/  LOP3.LUT R60, R29, 0xffff, RZ, 0xc0, !PT ;  /* 0x0000ffff1d3c7812 */ /* 0x000fe400078ec0ff */
[----:B------:R-:W-:Y:S02]  /*97740*/  LOP3.LUT R4, R4, 0xffff, RZ, 0xc0, !PT ;  /* 0x0000ffff04047812 */ /* 0x000fe400078ec0ff */
[--C-:B0-----:R-:W-:Y:S02]  /*97750*/  PRMT R10, R10, 0x3340, R0.reuse ;  /* 0x000033400a0a7816 */ /* 0x101fe40000000000 */
[----:B------:R-:W-:Y:S01]  /*97760*/  PRMT R14, R26, 0x3340, R25 ;  /* 0x000033401a0e7816 */ /* 0x000fe20000000019 */
[----:B------:R0:W-:Y:S01]  /*97770*/  STL [R1+0x31c], R12 ;  /* 0x00031c0c01007387 */ /* 0x0001e20000100800 */
[----:B------:R-:W-:-:S02]  /*97780*/  PRMT R11, R60, 0x3340, R0 ;  /* 0x000033403c0b7816 */ /* 0x000fc40000000000 */
[----:B------:R-:W-:Y:S02]  /*97790*/  PRMT R15, R56, 0x3340, R54 ;  /* 0x00003340380f7816 */ /* 0x000fe40000000036 */
[----:B------:R-:W-:Y:S01]  /*977a0*/  PRMT R17, R8, 0x3340, R17 ;  /* 0x0000334008117816 */ /* 0x000fe20000000011 */
[----:B------:R1:W-:Y:S01]  /*977b0*/  STL [R1+0x26c], R13 ;  /* 0x00026c0d01007387 */ /* 0x0003e20000100800 */
[----:B------:R-:W-:Y:S02]  /*977c0*/  PRMT R16, R16, 0x3340, R4 ;  /* 0x0000334010107816 */ /* 0x000fe40000000004 */
[----:B------:R-:W-:Y:S02]  /*977d0*/  PRMT R8, R14, 0x5410, R10 ;  /* 0x000054100e087816 */ /* 0x000fe4000000000a */
[----:B0-----:R-:W-:Y:S02]  /*977e0*/  PRMT R12, R12, 0x3340, R0 ;  /* 0x000033400c0c7816 */ /* 0x001fe40000000000 */
[----:B------:R-:W-:-:S02]  /*977f0*/  PRMT R11, R15, 0x5410, R11 ;  /* 0x000054100f0b7816 */ /* 0x000fc4000000000b */
[----:B-1----:R-:W-:Y:S01]  /*97800*/  PRMT R13, R13, 0x3340, R0 ;  /* 0x000033400d0d7816 */ /* 0x002fe20000000000 */
[----:B------:R0:W-:Y:S01]  /*97810*/  STL [R1+0xb88], R8 ;  /* 0x000b880801007387 */ /* 0x0001e20000100800 */
[----:B------:R-:W-:-:S03]  /*97820*/  PRMT R10, R16, 0x5410, R12 ;  /* 0x00005410100a7816 */ /* 0x000fc6000000000c */
[----:B------:R-:W-:Y:S01]  /*97830*/  STL [R1+0xb84], R11 ;  /* 0x000b840b01007387 */ /* 0x000fe20000100800 */
[----:B0-----:R-:W-:-:S03]  /*97840*/  PRMT R8, R17, 0x5410, R13 ;  /* 0x0000541011087816 */ /* 0x001fc6000000000d */
[----:B------:R-:W-:Y:S04]  /*97850*/  STL [R1+0xb7c], R10 ;  /* 0x000b7c0a01007387 */ /* 0x000fe80000100800 */
[----:B------:R-:W2:Y:S01]  /*97860*/  LDL.LU R50, [R1+0x4f8] ;  /* 0x0004f80001327983 */ /* 0x000ea20000300800 */
[----:B------:R-:W-:-:S03]  /*97870*/  LOP3.LUT R15, R21, 0xffff, RZ, 0xc0, !PT ;  /* 0x0000ffff150f7812 */ /* 0x000fc600078ec0ff */
[----:B------:R3:W-:Y:S04]  /*97880*/  STL [R1+0xb78], R8 ;  /* 0x000b780801007387 */ /* 0x0007e80000100800 */
[----:B------:R-:W2:Y:S01]  /*97890*/  LDL.LU R21, [R1+0x4f4] ;  /* 0x0004f40001157983 */ /* 0x000ea20000300800 */
[----:B------:R-:W-:-:S03]  /*978a0*/  LOP3.LUT R16, R22, 0xffff, RZ, 0xc0, !PT ;  /* 0x0000ffff16107812 */ /* 0x000fc600078ec0ff */
[----:B------:R-:W-:Y:S04]  /*978b0*/  STL [R1+0x278], R15 ;  /* 0x0002780f01007387 */ /* 0x000fe80000100800 */
[----:B------:R-:W-:Y:S01]  /*978c0*/  STL [R1+0x37c], R16 ;  /* 0x00037c1001007387 */ /* 0x000fe20000100800 */
[----:B---3--:R-:W-:Y:S02]  /*978d0*/  LOP3.LUT R8, R23, 0xffff, RZ, 0xc0, !PT ;  /* 0x0000ffff17087812 */ /* 0x008fe400078ec0ff */
[----:B------:R-:W-:Y:S02]  /*978e0*/  LOP3.LUT R14, R51, 0xffff, RZ, 0xc0, !PT ;  /* 0x0000ffff330e7812 */ /* 0x000fe400078ec0ff */
[----:B------:R-:W-:-:S03]  /*978f0*/  LOP3.LUT R29, R20, 0xffff, RZ, 0xc0, !PT ;  /* 0x0000ffff141d7812 */ /* 0x000fc600078ec0ff */
[----:B------:R0:W-:Y:S01]  /*97900*/  STL [R1], R14 ;  /* 0x0000000e01007387 */ /* 0x0001e20000100800 */
[----:B------:R-:W-:-:S03]  /*97910*/  LOP3.LUT R23, R19, 0xffff, RZ, 0xc0, !PT ;  /* 0x0000ffff13177812 */ /* 0x000fc600078ec0ff */
[----:B------:R-:W-:Y:S04]  /*97920*/  STL [R1+0x36c], R8 ;  /* 0x00036c0801007387 */ /* 0x000fe80000100800 */
[----:B------:R-:W-:Y:S04]  /*97930*/  STL [R1+0x294], R29 ;  /* 0x0002941d01007387 */ /* 0x000fe80000100800 */
[----:B------:R-:W3:Y:S04]  /*97940*/  LDL.LU R24, [R1+0x428] ;  /* 0x0004280001187983 */ /* 0x000ee80000300800 */
[----:B------:R-:W-:Y:S04]  /*97950*/  STL [R1+0x364], R23 ;  /* 0x0003641701007387 */ /* 0x000fe80000100800 */
[----:B------:R-:W3:Y:S04]  /*97960*/  LDL.LU R22, [R1+0x420] ;  /* 0x0004200001167983 */ /* 0x000ee80000300800 */
[----:B------:R-:W3:Y:S01]  /*97970*/  LDL.LU R20, [R1+0x2ac] ;  /* 0x0002ac0001147983 */ /* 0x000ee20000300800 */
[----:B----4-:R-:W-:-:S05]  /*97980*/  LOP3.LUT R17, R18, 0xffff, RZ, 0xc0, !PT ;  /* 0x0000ffff12117812 */ /* 0x010fca00078ec0ff */
[----:B------:R1:W-:Y:S01]  /*97990*/  STL [R1+0x350], R17 ;  /* 0x0003501101007387 */ /* 0x0003e20000100800 */
[----:B------:R-:W-:-:S03]  /*979a0*/  LOP3.LUT R11, R3, 0xffff, RZ, 0xc0, !PT ;  /* 0x0000ffff030b7812 */ /* 0x000fc600078ec0ff */
[----:B------:R-:W4:Y:S04]  /*979b0*/  LDL.LU R19, [R1+0x2a8] ;  /* 0x0002a80001137983 */ /* 0x000f280000300800 */
[----:B------:R-:W4:Y:S04]  /*979c0*/  LDL.LU R18, [R1+0x1bc] ;  /* 0x0001bc0001127983 */ /* 0x000f280000300800 */
[----:B------:R-:W4:Y:S01]  /*979d0*/  LDL.LU R3, [R1+0x3c40] ;  /* 0x003c400001037983 */ /* 0x000f220000300800 */
[----:B--2---:R-:W-:-:S03]  /*979e0*/  LOP3.LUT R58, R44, 0xffff, RZ, 0xc0, !PT ;  /* 0x0000ffff2c3a7812 */ /* 0x004fc600078ec0ff */
[----:B------:R-:W2:Y:S01]  /*979f0*/  LDL.LU R44, [R1+0x1b4] ;  /* 0x0001b400012c7983 */ /* 0x000ea20000300800 */
[----:B------:R-:W-:Y:S02]  /*97a00*/  LOP3.LUT R10, R30, 0xffff, RZ, 0xc0, !PT ;  /* 0x0000ffff1e0a7812 */ /* 0x000fe400078ec0ff */
[----:B------:R-:W-:Y:S02]  /*97a10*/  LOP3.LUT R12, R43, 0xffff, RZ, 0xc0, !PT ;  /* 0x0000ffff2b0c7812 */ /* 0x000fe400078ec0ff */
[----:B------:R-:W2:Y:S01]  /*97a20*/  LDL.LU R43, [R1+0x3c3c] ;  /* 0x003c3c00012b7983 */ /* 0x000ea20000300800 */
[----:B------:R-:W-:Y:S02]  /*97a30*/  LOP3.LUT R13, R31, 0xffff, RZ, 0xc0, !PT ;  /* 0x0000ffff1f0d7812 */ /* 0x000fe400078ec0ff */
[----:B0-----:R-:W-:Y:S01]  /*97a40*/  PRMT R14, R14, 0x3340, R58 ;  /* 0x000033400e0e7816 */ /* 0x001fe2000000003a */
[----:B------:R0:W-:Y:S01]  /*97a50*/  STL [R1+0x4], R10 ;  /* 0x0000040a01007387 */ /* 0x0001e20000100800 */
[----:B-1----:R-:W-:-:S02]  /*97a60*/  PRMT R17, R8, 0x3340, R17 ;  /* 0x0000334008117816 */ /* 0x002fc40000000011 */
[----:B------:R-:W-:Y:S01]  /*97a70*/  PRMT R15, R15, 0x3340, R29 ;  /* 0x000033400f0f7816 */ /* 0x000fe2000000001d */
[----:B------:R1:W-:Y:S01]  /*97a80*/  STL [R1+0x10], R11 ;  /* 0x0000100b01007387 */ /* 0x0003e20000100800 */
[----:B------:R-:W-:Y:S02]  /*97a90*/  PRMT R16, R16, 0x3340, R23 ;  /* 0x0000334010107816 */ /* 0x000fe40000000017 */
[--C-:B0-----:R-:W-:Y:S01]  /*97aa0*/  PRMT R10, R10, 0x3340, R0.reuse ;  /* 0x000033400a0a7816 */ /* 0x101fe20000000000 */
[----:B------:R0:W-:Y:S01]  /*97ab0*/  STL [R1+0x3c8], R12 ;  /* 0x0003c80c01007387 */ /* 0x0001e20000100800 */
[----:B-1----:R-:W-:-:S03]  /*97ac0*/  PRMT R11, R11, 0x3340, R0 ;  /* 0x000033400b0b7816 */ /* 0x002fc60000000000 */
[----:B------:R1:W-:Y:S01]  /*97ad0*/  STL [R1+0xc], R13 ;  /* 0x00000c0d01007387 */ /* 0x0003e20000100800 */
[----:B------:R-:W-:Y:S02]  /*97ae0*/  PRMT R8, R14, 0x5410, R10 ;  /* 0x000054100e087816 */ /* 0x000fe4000000000a */
[----:B------:R-:W-:Y:S02]  /*97af0*/  PRMT R11, R15, 0x5410, R11 ;  /* 0x000054100f0b7816 */ /* 0x000fe4000000000b */
[--C-:B0-----:R-:W-:Y:S01]  /*97b00*/  PRMT R12, R12, 0x3340, R0.reuse ;  /* 0x000033400c0c7816 */ /* 0x101fe20000000000 */
[----:B------:R0:W-:Y:S01]  /*97b10*/  STL [R1+0xb74], R8 ;  /* 0x000b740801007387 */ /* 0x0001e20000100800 */
[----:B-1----:R-:W-:Y:S02]  /*97b20*/  PRMT R13, R13, 0x3340, R0 ;  /* 0x000033400d0d7816 */ /* 0x002fe40000000000 */
[----:B------:R-:W-:Y:S01]  /*97b30*/  PRMT R10, R16, 0x5410, R12 ;  /* 0x00005410100a7816 */ /* 0x000fe2000000000c */
[----:B------:R-:W-:Y:S01]  /*97b40*/  STL [R1+0xb70], R11 ;  /* 0x000b700b01007387 */ /* 0x000fe20000100800 */
[----:B0-----:R-:W-:-:S03]  /*97b50*/  PRMT R8, R17, 0x5410, R13 ;  /* 0x0000541011087816 */ /* 0x001fc6000000000d */
[----:B------:R-:W-:Y:S01]  /*97b60*/  STL [R1+0xb6c], R10 ;  /* 0x000b6c0a01007387 */ /* 0x000fe20000100800 */
[----:B------:R-:W-:-:S03]  /*97b70*/  LOP3.LUT R15, R50, 0xffff, RZ, 0xc0, !PT ;  /* 0x0000ffff320f7812 */ /* 0x000fc600078ec0ff */
[----:B------:R0:W-:Y:S01]  /*97b80*/  STL [R1+0xb68], R8 ;  /* 0x000b680801007387 */ /* 0x0001e20000100800 */
[----:B------:R-:W-:-:S03]  /*97b90*/  LOP3.LUT R16, R21, 0xffff, RZ, 0xc0, !PT ;  /* 0x0000ffff15107812 */ /* 0x000fc600078ec0ff */
[----:B------:R-:W2:Y:S04]  /*97ba0*/  LDL.LU R23, [R1+0x514] ;  /* 0x0005140001177983 */ /* 0x000ea80000300800 */
[----:B------:R-:W2:Y:S04]  /*97bb0*/  LDL.LU R51, [R1+0x50c] ;  /* 0x00050c0001337983 */ /* 0x000ea80000300800 */
[----:B------:R-:W-:Y:S04]  /*97bc0*/  STL [R1+0x290], R15 ;  /* 0x0002900f01007387 */ /* 0x000fe80000100800 */
[----:B------:R-:W2:Y:S04]  /*97bd0*/  LDL.LU R50, [R1+0x448] ;  /* 0x0004480001327983 */ /* 0x000ea80000300800 */
[----:B------:R-:W-:Y:S04]  /*97be0*/  STL [R1+0x3d0], R16 ;  /* 0x0003d01001007387 */ /* 0x000fe80000100800 */
[----:B------:R-:W2:Y:S01]  /*97bf0*/  LDL.LU R21, [R1+0x440] ;  /* 0x0004400001157983 */ /* 0x000ea20000300800 */
[----:B---3--:R-:W-:-:S02]  /*97c00*/  LOP3.LUT R17, R24, 0xffff, RZ, 0xc0, !PT ;  /* 0x0000ffff18117812 */ /* 0x008fc400078ec0ff */
[----:B------:R-:W-:-:S03]  /*97c10*/  LOP3.LUT R14, R22, 0xffff, RZ, 0xc0, !PT ;  /* 0x0000ffff160e7812 */ /* 0x000fc600078ec0ff */
[----:B------:R-:W-:Y:S01]  /*97c20*/  STL [R1+0x3cc], R17 ;  /* 0x0003cc1101007387 */ /* 0x000fe20000100800 */
[----:B------:R-:W-:-:S03]  /*97c30*/  LOP3.LUT R29, R20, 0xffff, RZ, 0xc0, !PT ;  /* 0x0000ffff141d7812 */ /* 0x000fc600078ec0ff */
[----:B------:R1:W-:Y:S04]  /*97c40*/  STL [R1+0x328], R14 ;  /* 0x0003280e01007387 */ /* 0x0003e80000100800 */
[----:B------:R-:W-:Y:S01]  /*97c50*/  STL [R1+0x32c], R29 ;  /* 0x00032c1d01007387 */ /* 0x000fe20000100800 */
[----:B----4-:R-:W-:Y:S02]  /*97c60*/  LOP3.LUT R24, R19, 0xffff, RZ, 0xc0, !PT ;  /* 0x0000ffff13187812 */ /* 0x010fe400078ec0ff */
[----:B------:R-:W-:-:S03]  /*97c70*/  LOP3.LUT R22, R18, 0xffff, RZ, 0xc0, !PT ;  /* 0x0000ffff12167812 */ /* 0x000fc600078ec0ff */
[----:B------:R-:W-:Y:S04]  /*97c80*/  STL [R1+0x3c4], R24 ;  /* 0x0003c41801007387 */ /* 0x000fe80000100800 */
[----:B------:R-:W3:Y:S04]  /*97c90*/  LDL.LU R20, [R1+0x2cc] ;  /* 0x0002cc0001147983 */ /* 0x000ee80000300800 */
[----:B------:R-:W4:Y:S01]  /*97ca0*/  LDL.LU R19, [R1+0x2c8] ;  /* 0x0002c80001137983 */ /* 0x000f220000300800 */
[----:B--2---:R-:W-:-:S05]  /*97cb0*/  LOP3.LUT R30, R44, 0xffff, RZ, 0xc0, !PT ;  /* 0x0000ffff2c1e7812 */ /* 0x004fca00078ec0ff */
[----:B------:R-:W-:Y:S04]  /*97cc0*/  STL [R1+0x1a4], R30 ;  /* 0x0001a41e01007387 */ /* 0x000fe80000100800 */
[----:B------:R-:W-:Y:S04]  /*97cd0*/  STL [R1+0x3c0], R22 ;  /* 0x0003c01601007387 */ /* 0x000fe80000100800 */
[----:B------:R-:W2:Y:S04]  /*97ce0*/  LDL.LU R18, [R1+0x1cc] ;  /* 0x0001cc0001127983 */ /* 0x000ea80000300800 */
[----:B------:R-:W2:Y:S01]  /*97cf0*/  LDL.LU R44, [R1+0x1c4] ;  /* 0x0001c400012c7983 */ /* 0x000ea20000300800 */
[----:B0-----:R-:W-:-:S02]  /*97d00*/  LOP3.LUT R8, R32, 0xffff, RZ, 0xc0, !PT ;  /* 0x0000ffff20087812 */ /* 0x001fc400078ec0ff */
[----:B------:R-:W-:Y:S02]  /*97d10*/  LOP3.LUT R12, R2, 0xffff, RZ, 0xc0, !PT ;  /* 0x0000ffff020c7812 */ /* 0x000fe400078ec0ff */
[----:B------:R-:W-:Y:S01]  /*97d20*/  LOP3.LUT R3, R3, 0xffff, RZ, 0xc0, !PT ;  /* 0x0000ffff03037812 */ /* 0x000fe200078ec0ff */
[----:B------:R-:W2:Y:S01]  /*97d30*/  LDL.LU R2, [R1+0x3c38] ;  /* 0x003c380001027983 */ /* 0x000ea20000300800 */
[----:B------:R-:W-:Y:S02]  /*97d40*/  LOP3.LUT R13, R33, 0xffff, RZ, 0xc0, !PT ;  /* 0x0000ffff210d7812 */ /* 0x000fe400078ec0ff */
[----:B------:R-:W-:Y:S02]  /*97d50*/  PRMT R10, R8, 0x3340, R0 ;  /* 0x00003340080a7816 */ /* 0x000fe40000000000 */
[----:B-1----:R-:W-:Y:S01]  /*97d60*/  PRMT R14, R14, 0x3340, R30 ;  /* 0x000033400e0e7816 */ /* 0x002fe2000000001e */
[----:B------:R0:W-:Y:S01]  /*97d70*/  STL [R1+0x3c20], R8 ;  /* 0x003c200801007387 */ /* 0x0001e20000100800 */
[----:B------:R-:W-:-:S02]  /*97d80*/  PRMT R11, R3, 0x3340, R0 ;  /* 0x00003340030b7816 */ /* 0x000fc40000000000 */
[----:B------:R-:W-:Y:S01]  /*97d90*/  PRMT R15, R15, 0x3340, R29 ;  /* 0x000033400f0f7816 */ /* 0x000fe2000000001d */
[----:B------:R1:W-:Y:S01]  /*97da0*/  STL [R1+0x384], R12 ;  /* 0x0003840c01007387 */ /* 0x0003e20000100800 */
[----:B------:R-:W-:Y:S02]  /*97db0*/  PRMT R16, R16, 0x3340, R24 ;  /* 0x0000334010107816 */ /* 0x000fe40000000018 */
[----:B------:R-:W-:Y:S01]  /*97dc0*/  PRMT R17, R17, 0x3340, R22 ;  /* 0x0000334011117816 */ /* 0x000fe20000000016 */
[----:B------:R1:W-:Y:S01]  /*97dd0*/  STL [R1+0x380], R13 ;  /* 0x0003800d01007387 */ /* 0x0003e20000100800 */
[----:B0-----:R-:W-:Y:S02]  /*97de0*/  PRMT R8, R14, 0x5410, R10 ;  /* 0x000054100e087816 */ /* 0x001fe4000000000a */
[----:B-1----:R-:W-:-:S03]  /*97df0*/  PRMT R12, R12, 0x3340, R0 ;  /* 0x000033400c0c7816 */ /* 0x002fc60000000000 */
[----:B------:R0:W-:Y:S01]  /*97e00*/  STL [R1+0xb64], R8 ;  /* 0x000b640801007387 */ /* 0x0001e20000100800 */
[----:B------:R-:W-:Y:S02]  /*97e10*/  PRMT R11, R15, 0x5410, R11 ;  /* 0x000054100f0b7816 */ /* 0x000fe4000000000b */
[----:B------:R-:W-:Y:S02]  /*97e20*/  PRMT R13, R13, 0x3340, R0 ;  /* 0x000033400d0d7816 */ /* 0x000fe40000000000 */
[----:B------:R-:W-:Y:S02]  /*97e30*/  PRMT R10, R16, 0x5410, R12 ;  /* 0x00005410100a7816 */ /* 0x000fe4000000000c */
[----:B------:R-:W-:Y:S02]  /*97e40*/  LOP3.LUT R15, R23, 0xffff, RZ, 0xc0, !PT ;  /* 0x0000ffff170f7812 */ /* 0x000fe400078ec0ff */
[----:B0-----:R-:W-:Y:S01]  /*97e50*/  PRMT R8, R17, 0x5410, R13 ;  /* 0x0000541011087816 */ /* 0x001fe2000000000d */
[----:B------:R-:W-:Y:S01]  /*97e60*/  STL [R1+0xb60], R11 ;  /* 0x000b600b01007387 */ /* 0x000fe20000100800 */
[----:B------:R-:W-:-:S03]  /*97e70*/  LOP3.LUT R16, R51, 0xffff, RZ, 0xc0, !PT ;  /* 0x0000ffff33107812 */ /* 0x000fc600078ec0ff */
[----:B------:R-:W-:Y:S04]  /*97e80*/  STL [R1+0xb5c], R10 ;  /* 0x000b5c0a01007387 */ /* 0x000fe80000100800 */
[----:B------:R0:W-:Y:S04]  /*97e90*/  STL [R1+0xb58], R8 ;  /* 0x000b580801007387 */ /* 0x0001e80000100800 */
[----:B------:R-:W-:Y:S01]  /*97ea0*/  STL [R1+0x1bc], R15 ;  /* 0x0001bc0f01007387 */ /* 0x000fe20000100800 */
[----:B------:R-:W-:-:S03]  /*97eb0*/  LOP3.LUT R14, R21, 0xffff, RZ, 0xc0, !PT ;  /* 0x0000ffff150e7812 */ /* 0x000fc600078ec0ff */
[----:B------:R-:W2:Y:S01]  /*97ec0*/  LDL.LU R22, [R1+0x52c] ;  /* 0x00052c0001167983 */ /* 0x000ea20000300800 */
[----:B0-----:R-:W-:-:S03]  /*97ed0*/  LOP3.LUT R8, R50, 0xffff, RZ, 0xc0, !PT ;  /* 0x0000ffff32087812 */ /* 0x001fc600078ec0ff */
[----:B------:R-:W-:Y:S01]  /*97ee0*/  STL [R1+0x388], R16 ;  /* 0x0003881001007387 */ /* 0x000fe20000100800 */
[----:B------:R-:W-:-:S03]  /*97ef0*/  LOP3.LUT R10, R36, 0xffff, RZ, 0xc0, !PT ;  /* 0x0000ffff240a7812 */ /* 0x000fc600078ec0ff */
[----:B------:R-:W-:Y:S04]  /*97f00*/  STL [R1+0x3a0], R14 ;  /* 0x0003a00e01007387 */ /* 0x000fe80000100800 */
[----:B------:R-:W2:Y:S04]  /*97f10*/  LDL.LU R23, [R1+0x528] ;  /* 0x0005280001177983 */ /* 0x000ea80000300800 */
[----:B------:R-:W-:Y:S04]  /*97f20*/  STL [R1+0x3f4], R8 ;  /* 0x0003f40801007387 */ /* 0x000fe80000100800 */
[----:B------:R-:W2:Y:S01]  /*97f30*/  LDL.LU R51, [R1+0x524] ;  /* 0x0005240001337983 */ /* 0x000ea20000300800 */
[----:B------:R-:W-:-:S02]  /*97f40*/  LOP3.LUT R13, R38, 0xffff, RZ, 0xc0, !PT ;  /* 0x0000ffff260d7812 */ /* 0x000fc400078ec0ff */
[----:B---3--:R-:W-:Y:S02]  /*97f50*/  LOP3.LUT R31, R20, 0xffff, RZ, 0xc0, !PT ;  /* 0x0000ffff141f7812 */ /* 0x008fe400078ec0ff */
[----:B----4-:R-:W-:-:S03]  /*97f60*/  LOP3.LUT R30, R19, 0xffff, RZ, 0xc0, !PT ;  /* 0x0000ffff131e7812 */ /* 0x010fc600078ec0ff */
[----:B------:R-:W-:Y:S04]  /*97f70*/  STL [R1+0x38c], R31 ;  /* 0x00038c1f01007387 */ /* 0x000fe80000100800 */
[----:B------:R-:W-:Y:S01]  /*97f80*/  STL [R1+0x3a4], R30 ;  /* 0x0003a41e01007387 */ /* 0x000fe20000100800 */
[----:B--2---:R-:W-:Y:S02]  /*97f90*/  LOP3.LUT R17, R18, 0xffff, RZ, 0xc0, !PT ;  /* 0x0000ffff12117812 */ /* 0x004fe400078ec0ff */
[----:B------:R-:W-:-:S05]  /*97fa0*/  LOP3.LUT R32, R44, 0xffff, RZ, 0xc0, !PT ;  /* 0x0000ffff2c207812 */ /* 0x000fca00078ec0ff */
[----:B------:R-:W-:Y:S04]  /*97fb0*/  STL [R1+0x1b4], R32 ;  /* 0x0001b42001007387 */ /* 0x000fe80000100800 */
[----:B------:R0:W-:Y:S04]  /*97fc0*/  STL [R1+0x71c], R10 ;  /* 0x00071c0a01007387 */ /* 0x0001e80000100800 */
[----:B------:R1:W-:Y:S04]  /*97fd0*/  STL [R1+0x3ec], R17 ;  /* 0x0003ec1101007387 */ /* 0x0003e80000100800 */
[----:B------:R-:W2:Y:S04]  /*97fe0*/  LDL.LU R29, [R1+0x464] ;  /* 0x00046400011d7983 */ /* 0x000ea80000300800 */
[----:B------:R-:W3:Y:S04]  /*97ff0*/  LDL.LU R24, [R1+0x2f0] ;  /* 0x0002f00001187983 */ /* 0x000ee80000300800 */
[----:B------:R-:W4:Y:S04]  /*98000*/  LDL.LU R50, [R1+0x2dc] ;  /* 0x0002dc0001327983 */ /* 0x000f280000300800 */
[----:B------:R-:W4:Y:S04]  /*98010*/  LDL.LU R21, [R1+0x2d8] ;  /* 0x0002d80001157983 */ /* 0x000f280000300800 */
[----:B------:R-:W4:Y:S04]  /*98020*/  LDL.LU R20, [R1+0x1dc] ;  /* 0x0001dc0001147983 */ /* 0x000f280000300800 */
[----:B------:R-:W4:Y:S04]  /*98030*/  LDL.LU R19, [R1+0x7c] ;  /* 0x00007c0001137983 */ /* 0x000f280000300800 */
[----:B------:R-:W4:Y:S01]  /*98040*/  LDL.LU R18, [R1+0x78] ;  /* 0x0000780001127983 */ /* 0x000f220000300800 */
[----:B0-----:R-:W-:-:S02]  /*98050*/  PRMT R10, R10, 0x3340, R0 ;  /* 0x000033400a0a7816 */ /* 0x001fc40000000000 */
[----:B------:R-:W-:-:S04]  /*98060*/  PRMT R14, R14, 0x3340, R32 ;  /* 0x000033400e0e7816 */ /* 0x000fc80000000020 */
[----:B------:R-:W-:Y:S01]  /*98070*/  PRMT R14, R14, 0x5410, R10 ;  /* 0x000054100e0e7816 */ /* 0x000fe2000000000a */
[----:B------:R0:W-:Y:S04]  /*98080*/  STL [R1+0x3d8], R13 ;  /* 0x0003d80d01007387 */ /* 0x0001e80000100800 */
[----:B------:R0:W-:Y:S04]  /*98090*/  STL [R1+0xb54], R14 ;  /* 0x000b540e01007387 */ /* 0x0001e80000100800 */
[----:B------:R-:W4:Y:S01]  /*980a0*/  LDL.LU R44, [R1+0x94] ;  /* 0x00009400012c7983 */ /* 0x000f220000300800 */
[----:B------:R-:W-:-:S02]  /*980b0*/  LOP3.LUT R2, R2, 0xffff, RZ, 0xc0, !PT ;  /* 0x0000ffff02027812 */ /* 0x000fc400078ec0ff */
[----:B------:R-:W-:Y:S02]  /*980c0*/  LOP3.LUT R43, R43, 0xffff, RZ, 0xc0, !PT ;  /* 0x0000ffff2b2b7812 */ /* 0x000fe400078ec0ff */
[--C-:B------:R-:W-:Y:S02]  /*980d0*/  PRMT R11, R2, 0x3340, R0.reuse ;  /* 0x00003340020b7816 */ /* 0x100fe40000000000 */
[----:B------:R-:W-:Y:S02]  /*980e0*/  PRMT R15, R15, 0x3340, R31 ;  /* 0x000033400f0f7816 */ /* 0x000fe4000000001f */
[----:B------:R-:W-:Y:S02]  /*980f0*/  PRMT R12, R43, 0x3340, R0 ;  /* 0x000033402b0c7816 */ /* 0x000fe40000000000 */
[----:B------:R-:W-:Y:S02]  /*98100*/  PRMT R16, R16, 0x3340, R30 ;  /* 0x0000334010107816 */ /* 0x000fe4000000001e */
[----:B------:R-:W-:-:S02]  /*98110*/  PRMT R10, R15, 0x5410, R11 ;  /* 0x000054100f0a7816 */ /* 0x000fc4000000000b */
[----:B-1----:R-:W-:Y:S02]  /*98120*/  PRMT R17, R8, 0x3340, R17 ;  /* 0x0000334008117816 */ /* 0x002fe40000000011 */
[----:B0-----:R-:W-:Y:S02]  /*98130*/  PRMT R13, R13, 0x3340, R0 ;  /* 0x000033400d0d7816 */ /* 0x001fe40000000000 */
[----:B------:R-:W-:Y:S01]  /*98140*/  PRMT R8, R16, 0x5410, R12 ;  /* 0x0000541010087816 */ /* 0x000fe2000000000c */
[----:B------:R0:W-:Y:S01]  /*98150*/  STL [R1+0xb50], R10 ;  /* 0x000b500a01007387 */ /* 0x0001e20000100800 */
[----:B------:R-:W-:-:S03]  /*98160*/  LOP3.LUT R14, R23, 0xffff, RZ, 0xc0, !PT ;  /* 0x0000ffff170e7812 */ /* 0x000fc600078ec0ff */
[----:B------:R1:W-:Y:S01]  /*98170*/  STL [R1+0xb4c], R8 ;  /* 0x000b4c0801007387 */ /* 0x0003e20000100800 */
[----:B------:R-:W-:Y:S02]  /*98180*/  LOP3.LUT R15, R51, 0xffff, RZ, 0xc0, !PT ;  /* 0x0000ffff330f7812 */ /* 0x000fe400078ec0ff */
[----:B0-----:R-:W-:Y:S02]  /*98190*/  PRMT R10, R17, 0x5410, R13 ;  /* 0x00005410110a7816 */ /* 0x001fe4000000000d */
[----:B-1----:R-:W-:-:S03]  /*981a0*/  LOP3.LUT R8, R22, 0xffff, RZ, 0xc0, !PT ;  /* 0x0000ffff16087812 */ /* 0x002fc600078ec0ff */
[----:B------:R0:W-:Y:S04]  /*981b0*/  STL [R1+0xb48], R10 ;  /* 0x000b480a01007387 */ /* 0x0001e80000100800 */
[----:B------:R-:W4:Y:S04]  /*981c0*/  LDL.LU R22, [R1+0x544] ;  /* 0x0005440001167983 */ /* 0x000f280000300800 */
[----:B------:R-:W-:Y:S04]  /*981d0*/  STL [R1+0x484], R8 ;  /* 0x0004840801007387 */ /* 0x000fe80000100800 */
[----:B------:R-:W-:Y:S04]  /*981e0*/  STL [R1+0x3dc], R14 ;  /* 0x0003dc0e01007387 */ /* 0x000fe80000100800 */
[----:B------:R-:W4:Y:S04]  /*981f0*/  LDL.LU R23, [R1+0x53c] ;  /* 0x00053c0001177983 */ /* 0x000f280000300800 */
[----:B------:R-:W-:Y:S04]  /*98200*/  STL [R1+0x3e0], R15 ;  /* 0x0003e00f01007387 */ /* 0x000fe80000100800 */
[----:B------:R-:W4:Y:S01]  /*98210*/  LDL.LU R51, [R1+0x47c] ;  /* 0x00047c0001337983 */ /* 0x000f220000300800 */
[----:B------:R-:W-:-:S02]  /*98220*/  LOP3.LUT R12, R40, 0xffff, RZ, 0xc0, !PT ;  /* 0x0000ffff280c7812 */ /* 0x000fc400078ec0ff */
[----:B--2---:R-:W-:Y:S02]  /*98230*/  LOP3.LUT R16, R29, 0xffff, RZ, 0xc0, !PT ;  /* 0x0000ffff1d107812 */ /* 0x004fe400078ec0ff */
[----:B---3--:R-:W-:Y:S02]  /*98240*/  LOP3.LUT R17, R24, 0xffff, RZ, 0xc0, !PT ;  /* 0x0000ffff18117812 */ /* 0x008fe400078ec0ff */
[----:B----4-:R-:W-:Y:S01]  /*98250*/  LOP3.LUT R31, R50, 0xffff, RZ, 0xc0, !PT ;  /* 0x0000ffff321f7812 */ /* 0x010fe200078ec0ff */
[----:B------:R-:W-:Y:S01]  /*98260*/  STL [R1+0x420], R16 ;  /* 0x0004201001007387 */ /* 0x000fe20000100800 */
[----:B------:R-:W-:-:S03]  /*98270*/  LOP3.LUT R30, R21, 0xffff, RZ, 0xc0, !PT ;  /* 0x0000ffff151e7812 */ /* 0x000fc600078ec0ff */
[----:B------:R-:W-:Y:S01]  /*98280*/  STL [R1+0x3d4], R31 ;  /* 0x0003d41f01007387 */ /* 0x000fe20000100800 */
[----:B------:R-:W-:-:S03]  /*98290*/  LOP3.LUT R24, R20, 0xffff, RZ, 0xc0, !PT ;  /* 0x0000ffff14187812 */ /* 0x000fc600078ec0ff */
[----:B------:R-:W-:Y:S01]  /*982a0*/  STL [R1+0x470], R17 ;  /* 0x0004701101007387 */ /* 0x000fe20000100800 */
[----:B0-----:R-:W-:-:S03]  /*982b0*/  LOP3.LUT R10, R19, 0xffff, RZ, 0xc0, !PT ;  /* 0x0000ffff130a7812 */ /* 0x001fc600078ec0ff */
[----:B------:R-:W-:Y:S01]  /*982c0*/  STL [R1+0x1cc], R30 ;  /* 0x0001cc1e01007387 */ /* 0x000fe20000100800 */
[----:B------:R-:W-:-:S03]  /*982d0*/  LOP3.LUT R11, R18, 0xffff, RZ, 0xc0, !PT ;  /* 0x0000ffff120b7812 */ /* 0x000fc600078ec0ff */
[----:B------:R-:W-:Y:S04]  /*982e0*/  STL [R1+0x41c], R24 ;  /* 0x00041c1801007387 */ /* 0x000fe80000100800 */
[----:B------:R-:W2:Y:S04]  /*982f0*/  LDL.LU R29, [R1+0x46c] ;  /* 0x00046c00011d7983 */ /* 0x000ea80000300800 */
[----:B------:R0:W-:Y:S04]  /*98300*/  STL [R1+0x7c], R10 ;  /* 0x00007c0a01007387 */ /* 0x0001e80000100800 */
[----:B------:R-:W3:Y:S04]  /*98310*/  LDL.LU R50, [R1+0x300] ;  /* 0x0003000001327983 */ /* 0x000ee80000300800 */
[----:B------:R1:W-:Y:S04]  /*98320*/  STL [R1+0x34], R11 ;  /* 0x0000340b01007387 */ /* 0x0003e80000100800 */
[----:B------:R-:W4:Y:S04]  /*98330*/  LDL.LU R21, [R1+0x2f8] ;  /* 0x0002f80001157983 */ /* 0x000f280000300800 */
[----:B------:R-:W4:Y:S04]  /*98340*/  LDL.LU R20, [R1+0x1ec] ;  /* 0x0001ec0001147983 */ /* 0x000f280000300800 */
[----:B------:R-:W4:Y:S04]  /*98350*/  LDL.LU R19, [R1+0x1e4] ;  /* 0x0001e40001137983 */ /* 0x000f280000300800 */
[----:B------:R1:W-:Y:S04]  /*98360*/  STL [R1+0x1dc], R12 ;  /* 0x0001dc0c01007387 */ /* 0x0003e80000100800 */
[----:B------:R-:W4:Y:S01]  /*98370*/  LDL.LU R18, [R1+0xb4] ;  /* 0x0000b40001127983 */ /* 0x000f220000300800 */
[----:B------:R-:W-:-:S05]  /*98380*/  LOP3.LUT R13, R44, 0xffff, RZ, 0xc0, !PT ;  /* 0x0000ffff2c0d7812 */ /* 0x000fca00078ec0ff */
[----:B------:R1:W-:Y:S04]  /*98390*/  STL [R1+0x440], R13 ;  /* 0x0004400d01007387 */ /* 0x0003e80000100800 */
[----:B------:R-:W4:Y:S01]  /*983a0*/  LDL.LU R44, [R1+0xd0] ;  /* 0x0000d000012c7983 */ /* 0x000f220000300800 */
[--C-:B0-----:R-:W-:Y:S02]  /*983b0*/  PRMT R10, R10, 0x3340, R0.reuse ;  /* 0x000033400a0a7816 */ /* 0x101fe40000000000 */
[----:B------:R-:W-:Y:S02]  /*983c0*/  PRMT R14, R14, 0x3340, R31 ;  /* 0x000033400e0e7816 */ /* 0x000fe4000000001f */
[----:B-1----:R-:W-:Y:S02]  /*983d0*/  PRMT R11, R11, 0x3340, R0 ;  /* 0x000033400b0b7816 */ /* 0x002fe40000000000 */
[----:B------:R-:W-:-:S02]  /*983e0*/  PRMT R15, R15, 0x3340, R30 ;  /* 0x000033400f0f7816 */ /* 0x000fc4000000001e */
[----:B------:R-:W-:Y:S02]  /*983f0*/  PRMT R10, R14, 0x5410, R10 ;  /* 0x000054100e0a7816 */ /* 0x000fe4000000000a */
[----:B------:R-:W-:Y:S02]  /*98400*/  PRMT R12, R12, 0x3340, R0 ;  /* 0x000033400c0c7816 */ /* 0x000fe40000000000 */
[----:B------:R-:W-:Y:S02]  /*98410*/  PRMT R16, R16, 0x3340, R24 ;  /* 0x0000334010107816 */ /* 0x000fe40000000018 */
[----:B------:R-:W-:Y:S02]  /*98420*/  PRMT R17, R8, 0x3340, R17 ;  /* 0x0000334008117816 */ /* 0x000fe40000000011 */
[----:B------:R-:W-:Y:S02]  /*98430*/  PRMT R13, R13, 0x3340, R0 ;  /* 0x000033400d0d7816 */ /* 0x000fe40000000000 */
[----:B------:R-:W-:Y:S01]  /*98440*/  PRMT R8, R15, 0x5410, R11 ;  /* 0x000054100f087816 */ /* 0x000fe2000000000b */
[----:B------:R0:W-:Y:S01]  /*98450*/  STL [R1+0xb44], R10 ;  /* 0x000b440a01007387 */ /* 0x0001e20000100800 */
[----:B------:R-:W-:-:S03]  /*98460*/  PRMT R11, R16, 0x5410, R12 ;  /* 0x00005410100b7816 */ /* 0x000fc6000000000c */
[----:B------:R1:W-:Y:S01]  /*98470*/  STL [R1+0xb40], R8 ;  /* 0x000b400801007387 */ /* 0x0003e20000100800 */
[----:B------:R-:W-:Y:S02]  /*98480*/  LOP3.LUT R14, R23, 0xffff, RZ, 0xc0, !PT ;  /* 0x0000ffff170e7812 */ /* 0x000fe400078ec0ff */
[----:B0-----:R-:W-:Y:S01]  /*98490*/  PRMT R10, R17, 0x5410, R13 ;  /* 0x00005410110a7816 */ /* 0x001fe2000000000d */
[----:B------:R0:W-:Y:S01]  /*984a0*/  STL [R1+0xb3c], R11 ;  /* 0x000b3c0b01007387 */ /* 0x0001e20000100800 */
[----:B-1----:R-:W-:-:S03]  /*984b0*/  LOP3.LUT R8, R22, 0xffff, RZ, 0xc0, !PT ;  /* 0x0000ffff16087812 */ /* 0x002fc600078ec0ff */
[----:B------:R1:W-:Y:S01]  /*984c0*/  STL [R1+0xb34], R10 ;  /* 0x000b340a01007387 */ /* 0x0003e20000100800 */
[----:B------:R-:W-:-:S03]  /*984d0*/  LOP3.LUT R15, R51, 0xffff, RZ, 0xc0, !PT ;  /* 0x0000ffff330f7812 */ /* 0x000fc600078ec0ff */
[----:B------:R-:W4:Y:S04]  /*984e0*/  LDL.LU R24, [R1+0x550] ;  /* 0x0005500001187983 */ /* 0x000f280000300800 */
[----:B------:R-:W-:Y:S04]  /*984f0*/  STL [R1+0x454], R8 ;  /* 0x0004540801007387 */ /* 0x000fe80000100800 */
[----:B------:R-:W-:Y:S04]  /*98500*/  STL [R1+0x418], R14 ;  /* 0x0004180e01007387 */ /* 0x000fe80000100800 */
[----:B------:R-:W4:Y:S04]  /*98510*/  LDL.LU R22, [R1+0x54c] ;  /* 0x00054c0001167983 */ /* 0x000f280000300800 */
[----:B------:R-:W-:Y:S04]  /*98520*/  STL [R1+0x414], R15 ;  /* 0x0004140f01007387 */ /* 0x000fe80000100800 */
[----:B------:R-:W4:Y:S04]  /*98530*/  LDL.LU R23, [R1+0x49c] ;  /* 0x00049c0001177983 */ /* 0x000f280000300800 */
[----:B------:R-:W4:Y:S01]  /*98540*/  LDL.LU R51, [R1+0x494] ;  /* 0x0004940001337983 */ /* 0x000f220000300800 */
[----:B0-----:R-:W-:-:S02]  /*98550*/  LOP3.LUT R11, R42, 0xffff, RZ, 0xc0, !PT ;  /* 0x0000ffff2a0b7812 */ /* 0x001fc400078ec0ff */
[----:B------:R-:W-:Y:S02]  /*98560*/  LOP3.LUT R12, R41, 0xffff, RZ, 0xc0, !PT ;  /* 0x0000ffff290c7812 */ /* 0x000fe400078ec0ff */
[----:B--2---:R-:W-:-:S05]  /*98570*/  LOP3.LUT R16, R29, 0xffff, RZ, 0xc0, !PT ;  /* 0x0000ffff1d107812 */ /* 0x004fca00078ec0ff */
[----:B------:R-:W-:Y:S01]  /*98580*/  STL [R1+0x450], R16 ;  /* 0x0004501001007387 */ /* 0x000fe20000100800 */
[----:B---3--:R-:W-:Y:S02]  /*98590*/  LOP3.LUT R17, R50, 0xffff, RZ, 0xc0, !PT ;  /* 0x0000ffff32117812 */ /* 0x008fe400078ec0ff */
[----:B----4-:R-:W-:Y:S02]  /*985a0*/  LOP3.LUT R31, R21, 0xffff, RZ, 0xc0, !PT ;  /* 0x0000ffff151f7812 */ /* 0x010fe400078ec0ff */
[----:B------:R-:W-:-:S03]  /*985b0*/  LOP3.LUT R30, R20, 0xffff, RZ, 0xc0, !PT ;  /* 0x0000ffff141e7812 */ /* 0x000fc600078ec0ff */
[----:B------:R-:W-:Y:S01]  /*985c0*/  STL [R1+0x94], R31 ;  /* 0x0000941f01007387 */ /* 0x000fe20000100800 */
[----:B------:R-:W-:-:S03]  /*985d0*/  LOP3.LUT R29, R19, 0xffff, RZ, 0xc0, !PT ;  /* 0x0000ffff131d7812 */ /* 0x000fc600078ec0ff */
[----:B------:R-:W-:Y:S04]  /*985e0*/  STL [R1+0x464], R17 ;  /* 0x0004641101007387 */ /* 0x000fe80000100800 */
[----:B------:R-:W-:Y:S01]  /*985f0*/  STL [R1+0x410], R30 ;  /* 0x0004101e01007387 */ /* 0x000fe20000100800 */
[----:B-1----:R-:W-:-:S03]  /*98600*/  LOP3.LUT R10, R18, 0xffff, RZ, 0xc0, !PT ;  /* 0x0000ffff120a7812 */ /* 0x002fc600078ec0ff */
[----:B------:R-:W2:Y:S04]  /*98610*/  LDL.LU R50, [R1+0x314] ;  /* 0x0003140001327983 */ /* 0x000ea80000300800 */
[----:B------:R-:W-:Y:S04]  /*98620*/  STL [R1+0x448], R29 ;  /* 0x0004481d01007387 */ /* 0x000fe80000100800 */
[----:B------:R-:W3:Y:S04]  /*98630*/  LDL.LU R21, [R1+0x308] ;  /* 0x0003080001157983 */ /* 0x000ee80000300800 */
[----:B------:R0:W-:Y:S04]  /*98640*/  STL [R1+0x43c], R10 ;  /* 0x00043c0a01007387 */ /* 0x0001e80000100800 */
[----:B------:R-:W4:Y:S04]  /*98650*/  LDL.LU R20, [R1+0x204] ;  /* 0x0002040001147983 */ /* 0x000f280000300800 */
[----:B------:R-:W4:Y:S04]  /*98660*/  LDL.LU R18, [R1+0x1fc] ;  /* 0x0001fc0001127983 */ /* 0x000f280000300800 */
[----:B------:R-:W4:Y:S01]  /*98670*/  LDL.LU R19, [R1+0xe0] ;  /* 0x0000e00001137983 */ /* 0x000f220000300800 */
[----:B------:R-:W-:-:S03]  /*98680*/  LOP3.LUT R13, R44, 0xffff, RZ, 0xc0, !PT ;  /* 0x0000ffff2c0d7812 */ /* 0x000fc600078ec0ff */
[----:B------:R1:W-:Y:S04]  /*98690*/  STL [R1+0x428], R11 ;  /* 0x0004280b01007387 */ /* 0x0003e80000100800 */
[----:B------:R1:W-:Y:S04]  /*986a0*/  STL [R1+0x718], R12 ;  /* 0x0007180c01007387 */ /* 0x0003e80000100800 */
[----:B------:R1:W-:Y:S04]  /*986b0*/  STL [R1+0x4b4], R13 ;  /* 0x0004b40d01007387 */ /* 0x0003e80000100800 */
[----:B------:R-:W4:Y:S01]  /*986c0*/  LDL.LU R44, [R1+0xec] ;  /* 0x0000ec00012c7983 */ /* 0x000f220000300800 */
[----:B0-----:R-:W-:-:S02]  /*986d0*/  PRMT R10, R10, 0x3340, R0 ;  /* 0x000033400a0a7816 */ /* 0x001fc40000000000 */
[----:B------:R-:W-:Y:S02]  /*986e0*/  PRMT R14, R14, 0x3340, R31 ;  /* 0x000033400e0e7816 */ /* 0x000fe4000000001f */
[----:B-1----:R-:W-:Y:S02]  /*986f0*/  PRMT R11, R11, 0x3340, R0 ;  /* 0x000033400b0b7816 */ /* 0x002fe40000000000 */
[----:B------:R-:W-:Y:S02]  /*98700*/  PRMT R15, R15, 0x3340, R30 ;  /* 0x000033400f0f7816 */ /* 0x000fe4000000001e */
[----:B------:R-:W-:Y:S02]  /*98710*/  PRMT R17, R8, 0x3340, R17 ;  /* 0x0000334008117816 */ /* 0x000fe40000000011 */
[----:B------:R-:W-:Y:S02]  /*98720*/  PRMT R10, R14, 0x5410, R10 ;  /* 0x000054100e0a7816 */ /* 0x000fe4000000000a */
[----:B------:R-:W-:-:S02]  /*98730*/  PRMT R12, R12, 0x3340, R0 ;  /* 0x000033400c0c7816 */ /* 0x000fc40000000000 */
        /* <DEDUP_REMOVED lines=11> */
[----:B------:R-:W-:Y:S02]  /*987f0*/  LOP3.LUT R15, R23, 0xffff, RZ, 0xc0, !PT ;  /* 0x0000ffff170f7812 */ /* 0x000fe400078ec0ff */
[----:B------:R-:W-:Y:S01]  /*98800*/  LOP3.LUT R16, R51, 0xffff, RZ, 0xc0, !PT ;  /* 0x0000ffff33107812 */ /* 0x000fe200078ec0ff */
[----:B------:R-:W-:Y:S04]  /*98810*/  STL [R1+0x4b0], R8 ;  /* 0x0004b00801007387 */ /* 0x000fe80000100800 */
[----:B------:R-:W-:Y:S04]  /*98820*/  STL [R1+0x434], R14 ;  /* 0x0004340e01007387 */ /* 0x000fe80000100800 */
[----:B------:R-:W4:Y:S04]  /*98830*/  LDL.LU R22, [R1+0x568] ;  /* 0x0005680001167983 */ /* 0x000f280000300800 */
[----:B------:R-:W-:Y:S04]  /*98840*/  STL [R1+0x430], R15 ;  /* 0x0004300f01007387 */ /* 0x000fe80000100800 */
[----:B------:R-:W4:Y:S04]  /*98850*/  LDL.LU R23, [R1+0x564] ;  /* 0x0005640001177983 */ /* 0x000f280000300800 */
[----:B------:R-:W-:Y:S04]  /*98860*/  STL [R1+0x48c], R16 ;  /* 0x00048c1001007387 */ /* 0x000fe80000100800 */
[----:B------:R-:W4:Y:S01]  /*98870*/  LDL.LU R51, [R1+0x560] ;  /* 0x0005600001337983 */ /* 0x000f220000300800 */
[----:B0-----:R-:W-:-:S02]  /*98880*/  LOP3.LUT R11, R47, 0xffff, RZ, 0xc0, !PT ;  /* 0x0000ffff2f0b7812 */ /* 0x001fc400078ec0ff */
[----:B------:R-:W-:Y:S02]  /*98890*/  LOP3.LUT R12, R46, 0xffff, RZ, 0xc0, !PT ;  /* 0x0000ffff2e0c7812 */ /* 0x000fe400078ec0ff */
[----:B--2---:R-:W-:Y:S02]  /*988a0*/  LOP3.LUT R17, R50, 0xffff, RZ, 0xc0, !PT ;  /* 0x0000ffff32117812 */ /* 0x004fe400078ec0ff */
[----:B---3--:R-:W-:-:S03]  /*988b0*/  LOP3.LUT R31, R21, 0xffff, RZ, 0xc0, !PT ;  /* 0x0000ffff151f7812 */ /* 0x008fc600078ec0ff */
[----:B------:R-:W-:Y:S01]  /*988c0*/  STL [R1+0x494], R17 ;  /* 0x0004941101007387 */ /* 0x000fe20000100800 */
[----:B----4-:R-:W-:-:S03]  /*988d0*/  LOP3.LUT R30, R20, 0xffff, RZ, 0xc0, !PT ;  /* 0x0000ffff141e7812 */ /* 0x010fc600078ec0ff */
[----:B------:R-:W-:Y:S01]  /*988e0*/  STL [R1+0x1e4], R31 ;  /* 0x0001e41f01007387 */ /* 0x000fe20000100800 */
[----:B------:R-:W-:-:S03]  /*988f0*/  LOP3.LUT R18, R18, 0xffff, RZ, 0xc0, !PT ;  /* 0x0000ffff12127812 */ /* 0x000fc600078ec0ff */
[----:B------:R-:W-:Y:S01]  /*98900*/  STL [R1+0xd0], R30 ;  /* 0x0000d01e01007387 */ /* 0x000fe20000100800 */
[----:B-1----:R-:W-:-:S03]  /*98910*/  LOP3.LUT R10, R19, 0xffff, RZ, 0xc0, !PT ;  /* 0x0000ffff130a7812 */ /* 0x002fc600078ec0ff */
[----:B------:R-:W2:Y:S04]  /*98920*/  LDL.LU R29, [R1+0x4a8] ;  /* 0x0004a800011d7983 */ /* 0x000ea80000300800 */
[----:B------:R-:W-:Y:S04]  /*98930*/  STL [R1+0x488], R18 ;  /* 0x0004881201007387 */ /* 0x000fe80000100800 */
[----:B------:R0:W-:Y:S04]  /*98940*/  STL [R1+0xb4], R10 ;  /* 0x0000b40a01007387 */ /* 0x0001e80000100800 */
[----:B------:R-:W3:Y:S04]  /*98950*/  LDL.LU R24, [R1+0x34c] ;  /* 0x00034c0001187983 */ /* 0x000ee80000300800 */
[----:B------:R-:W4:Y:S04]  /*98960*/  LDL.LU R50, [R1+0x340] ;  /* 0x0003400001327983 */ /* 0x000f280000300800 */
[----:B------:R-:W4:Y:S01]  /*98970*/  LDL.LU R21, [R1+0x334] ;  /* 0x0003340001157983 */ /* 0x000f220000300800 */
[----:B------:R-:W-:-:S03]  /*98980*/  LOP3.LUT R13, R44, 0xffff, RZ, 0xc0, !PT ;  /* 0x0000ffff2c0d7812 */ /* 0x000fc600078ec0ff */
[----:B------:R-:W4:Y:S01]  /*98990*/  LDL.LU R20, [R1+0x22c] ;  /* 0x00022c0001147983 */ /* 0x000f220000300800 */
[----:B0-----:R-:W-:-:S03]  /*989a0*/  PRMT R10, R10, 0x3340, R0 ;  /* 0x000033400a0a7816 */ /* 0x001fc60000000000 */
[----:B------:R0:W-:Y:S01]  /*989b0*/  STL [R1+0x46c], R11 ;  /* 0x00046c0b01007387 */ /* 0x0001e20000100800 */
[----:B------:R-:W-:-:S03]  /*989c0*/  PRMT R14, R14, 0x3340, R31 ;  /* 0x000033400e0e7816 */ /* 0x000fc6000000001f */
[----:B------:R-:W4:Y:S01]  /*989d0*/  LDL.LU R19, [R1+0x108] ;  /* 0x0001080001137983 */ /* 0x000f220000300800 */
[----:B------:R-:W-:Y:S02]  /*989e0*/  PRMT R10, R14, 0x5410, R10 ;  /* 0x000054100e0a7816 */ /* 0x000fe4000000000a */
[----:B------:R-:W-:Y:S01]  /*989f0*/  PRMT R16, R16, 0x3340, R18 ;  /* 0x0000334010107816 */ /* 0x000fe20000000012 */
[----:B------:R1:W-:Y:S04]  /*98a00*/  STL [R1+0x714], R12 ;  /* 0x0007140c01007387 */ /* 0x0003e80000100800 */
[----:B------:R1:W-:Y:S04]  /*98a10*/  STL [R1+0x480], R13 ;  /* 0x0004800d01007387 */ /* 0x0003e80000100800 */
[----:B------:R-:W4:Y:S04]  /*98a20*/  LDL.LU R18, [R1+0x120] ;  /* 0x0001200001127983 */ /* 0x000f280000300800 */
[----:B------:R1:W-:Y:S04]  /*98a30*/  STL [R1+0xb20], R10 ;  /* 0x000b200a01007387 */ /* 0x0003e80000100800 */
[----:B------:R-:W4:Y:S01]  /*98a40*/  LDL.LU R44, [R1+0x118] ;  /* 0x00011800012c7983 */ /* 0x000f220000300800 */
[----:B0-----:R-:W-:-:S02]  /*98a50*/  PRMT R11, R11, 0x3340, R0 ;  /* 0x000033400b0b7816 */ /* 0x001fc40000000000 */
[----:B------:R-:W-:Y:S02]  /*98a60*/  PRMT R15, R15, 0x3340, R30 ;  /* 0x000033400f0f7816 */ /* 0x000fe4000000001e */
[----:B------:R-:W-:Y:S02]  /*98a70*/  PRMT R17, R8, 0x3340, R17 ;  /* 0x0000334008117816 */ /* 0x000fe40000000011 */
[----:B------:R-:W-:Y:S02]  /*98a80*/  PRMT R8, R15, 0x5410, R11 ;  /* 0x000054100f087816 */ /* 0x000fe4000000000b */
[--C-:B-1----:R-:W-:Y:S02]  /*98a90*/  PRMT R12, R12, 0x3340, R0.reuse ;  /* 0x000033400c0c7816 */ /* 0x102fe40000000000 */
[----:B------:R-:W-:Y:S01]  /*98aa0*/  PRMT R13, R13, 0x3340, R0 ;  /* 0x000033400d0d7816 */ /* 0x000fe20000000000 */
[----:B------:R0:W-:Y:S03]  /*98ab0*/  STL [R1+0xb1c], R8 ;  /* 0x000b1c0801007387 */ /* 0x0001e60000100800 */
[----:B------:R-:W-:-:S02]  /*98ac0*/  PRMT R10, R17, 0x5410, R13 ;  /* 0x00005410110a7816 */ /* 0x000fc4000000000d */
[----:B0-----:R-:W-:Y:S02]  /*98ad0*/  PRMT R8, R16, 0x5410, R12 ;  /* 0x0000541010087816 */ /* 0x001fe4000000000c */
[----:B------:R-:W-:Y:S02]  /*98ae0*/  LOP3.LUT R16, R22, 0xffff, RZ, 0xc0, !PT ;  /* 0x0000ffff16107812 */ /* 0x000fe400078ec0ff */
[----:B------:R-:W-:Y:S01]  /*98af0*/  LOP3.LUT R14, R51, 0xffff, RZ, 0xc0, !PT ;  /* 0x0000ffff330e7812 */ /* 0x000fe200078ec0ff */
[----:B------:R0:W-:Y:S04]  /*98b00*/  STL [R1+0xb18], R8 ;  /* 0x000b180801007387 */ /* 0x0001e80000100800 */
[----:B------:R1:W-:Y:S04]  /*98b10*/  STL [R1+0xb14], R10 ;  /* 0x000b140a01007387 */ /* 0x0003e80000100800 */
[----:B------:R-:W4:Y:S01]  /*98b20*/  LDL.LU R22, [R1+0x580] ;  /* 0x0005800001167983 */ /* 0x000f220000300800 */
[----:B0-----:R-:W-:-:S03]  /*98b30*/  LOP3.LUT R8, R23, 0xffff, RZ, 0xc0, !PT ;  /* 0x0000ffff17087812 */ /* 0x001fc600078ec0ff */
[----:B------:R-:W-:Y:S04]  /*98b40*/  STL [R1+0x49c], R16 ;  /* 0x00049c1001007387 */ /* 0x000fe80000100800 */
[----:B------:R-:W4:Y:S04]  /*98b50*/  LDL.LU R23, [R1+0x57c] ;  /* 0x00057c0001177983 */ /* 0x000f280000300800 */
[----:B------:R-:W-:Y:S04]  /*98b60*/  STL [R1+0x47c], R14 ;  /* 0x00047c0e01007387 */ /* 0x000fe80000100800 */
[----:B------:R-:W-:Y:S04]  /*98b70*/  STL [R1+0x4b8], R8 ;  /* 0x0004b80801007387 */ /* 0x000fe80000100800 */
[----:B------:R-:W4:Y:S01]  /*98b80*/  LDL.LU R51, [R1+0x4e0] ;  /* 0x0004e00001337983 */ /* 0x000f220000300800 */
[----:B------:R-:W-:-:S02]  /*98b90*/  LOP3.LUT R11, R49, 0xffff, RZ, 0xc0, !PT ;  /* 0x0000ffff310b7812 */ /* 0x000fc400078ec0ff */
[----:B--2---:R-:W-:-:S05]  /*98ba0*/  LOP3.LUT R15, R29, 0xffff, RZ, 0xc0, !PT ;  /* 0x0000ffff1d0f7812 */ /* 0x004fca00078ec0ff */
[----:B------:R-:W-:Y:S01]  /*98bb0*/  STL [R1+0x474], R15 ;  /* 0x0004740f01007387 */ /* 0x000fe20000100800 */
[----:B---3--:R-:W-:Y:S02]  /*98bc0*/  LOP3.LUT R29, R24, 0xffff, RZ, 0xc0, !PT ;  /* 0x0000ffff181d7812 */ /* 0x008fe400078ec0ff */
[----:B----4-:R-:W-:Y:S02]  /*98bd0*/  LOP3.LUT R17, R50, 0xffff, RZ, 0xc0, !PT ;  /* 0x0000ffff32117812 */ /* 0x010fe400078ec0ff */
[----:B------:R-:W-:Y:S01]  /*98be0*/  LOP3.LUT R31, R21, 0xffff, RZ, 0xc0, !PT ;  /* 0x0000ffff151f7812 */ /* 0x000fe200078ec0ff */
[----:B------:R-:W-:Y:S01]  /*98bf0*/  STL [R1+0x34c], R29 ;  /* 0x00034c1d01007387 */ /* 0x000fe20000100800 */
[----:B------:R-:W-:-:S03]  /*98c00*/  LOP3.LUT R30, R20, 0xffff, RZ, 0xc0, !PT ;  /* 0x0000ffff141e7812 */ /* 0x000fc600078ec0ff */
[----:B------:R-:W-:Y:S04]  /*98c10*/  STL [R1+0x204], R31 ;  /* 0x0002041f01007387 */ /* 0x000fe80000100800 */
[----:B------:R-:W-:Y:S01]  /*98c20*/  STL [R1+0x4a8], R17 ;  /* 0x0004a81101007387 */ /* 0x000fe20000100800 */
[----:B-1----:R-:W-:-:S03]  /*98c30*/  LOP3.LUT R10, R19, 0xffff, RZ, 0xc0, !PT ;  /* 0x0000ffff130a7812 */ /* 0x002fc600078ec0ff */
[----:B------:R-:W-:Y:S04]  /*98c40*/  STL [R1+0x1fc], R30 ;  /* 0x0001fc1e01007387 */ /* 0x000fe80000100800 */
[----:B------:R-:W2:Y:S04]  /*98c50*/  LDL.LU R24, [R1+0x4c8] ;  /* 0x0004c80001187983 */ /* 0x000ea80000300800 */
[----:B------:R0:W-:Y:S01]  /*98c60*/  STL [R1+0xec], R10 ;  /* 0x0000ec0a01007387 */ /* 0x0001e20000100800 */
[----:B------:R-:W-:-:S03]  /*98c70*/  LOP3.LUT R12, R18, 0xffff, RZ, 0xc0, !PT ;  /* 0x0000ffff120c7812 */ /* 0x000fc600078ec0ff */
[----:B------:R-:W3:Y:S04]  /*98c80*/  LDL.LU R50, [R1+0x368] ;  /* 0x0003680001327983 */ /* 0x000ee80000300800 */
[----:B------:R-:W4:Y:S04]  /*98c90*/  LDL.LU R21, [R1+0x358] ;  /* 0x0003580001157983 */ /* 0x000f280000300800 */
[----:B------:R-:W4:Y:S01]  /*98ca0*/  LDL.LU R20, [R1+0x248] ;  /* 0x0002480001147983 */ /* 0x000f220000300800 */
[----:B------:R-:W-:-:S03]  /*98cb0*/  LOP3.LUT R13, R44, 0xffff, RZ, 0xc0, !PT ;  /* 0x0000ffff2c0d7812 */ /* 0x000fc600078ec0ff */
[----:B------:R-:W4:Y:S04]  /*98cc0*/  LDL.LU R19, [R1+0x23c] ;  /* 0x00023c0001137983 */ /* 0x000f280000300800 */
        /* <DEDUP_REMOVED lines=8> */
[----:B-1----:R-:W-:Y:S02]  /*98d50*/  PRMT R11, R11, 0x3340, R0 ;  /* 0x000033400b0b7816 */ /* 0x002fe40000000000 */
[----:B------:R-:W-:Y:S02]  /*98d60*/  PRMT R15, R15, 0x3340, R30 ;  /* 0x000033400f0f7816 */ /* 0x000fe4000000001e */
[----:B------:R-:W-:Y:S02]  /*98d70*/  PRMT R8, R14, 0x5410, R10 ;  /* 0x000054100e087816 */ /* 0x000fe4000000000a */
[----:B------:R-:W-:-:S02]  /*98d80*/  PRMT R12, R12, 0x3340, R0 ;  /* 0x000033400c0c7816 */ /* 0x000fc40000000000 */
[----:B------:R-:W-:Y:S02]  /*98d90*/  PRMT R16, R16, 0x3340, R29 ;  /* 0x0000334010107816 */ /* 0x000fe4000000001d */
[----:B------:R-:W-:Y:S01]  /*98da0*/  PRMT R13, R13, 0x3340, R0 ;  /* 0x000033400d0d7816 */ /* 0x000fe20000000000 */
[----:B------:R0:W-:Y:S01]  /*98db0*/  STL [R1+0xb10], R8 ;  /* 0x000b100801007387 */ /* 0x0001e20000100800 */
[----:B------:R-:W-:Y:S02]  /*98dc0*/  PRMT R11, R15, 0x5410, R11 ;  /* 0x000054100f0b7816 */ /* 0x000fe4000000000b */
[----:B------:R-:W-:Y:S02]  /*98dd0*/  PRMT R10, R16, 0x5410, R12 ;  /* 0x00005410100a7816 */ /* 0x000fe4000000000c */
[----:B------:R-:W-:Y:S01]  /*98de0*/  LOP3.LUT R15, R22, 0xffff, RZ, 0xc0, !PT ;  /* 0x0000ffff160f7812 */ /* 0x000fe200078ec0ff */
[----:B------:R-:W-:Y:S01]  /*98df0*/  STL [R1+0xb0c], R11 ;  /* 0x000b0c0b01007387 */ /* 0x000fe20000100800 */
[----:B0-----:R-:W-:-:S03]  /*98e00*/  PRMT R8, R17, 0x5410, R13 ;  /* 0x0000541011087816 */ /* 0x001fc6000000000d */
[----:B------:R-:W-:Y:S01]  /*98e10*/  STL [R1+0xb08], R10 ;  /* 0x000b080a01007387 */ /* 0x000fe20000100800 */
[----:B------:R-:W-:-:S03]  /*98e20*/  LOP3.LUT R16, R23, 0xffff, RZ, 0xc0, !PT ;  /* 0x0000ffff17107812 */ /* 0x000fc600078ec0ff */
[----:B------:R0:W-:Y:S04]  /*98e30*/  STL [R1+0xb04], R8 ;  /* 0x000b040801007387 */ /* 0x0001e80000100800 */
[----:B------:R-:W4:Y:S04]  /*98e40*/  LDL.LU R22, [R1+0x59c] ;  /* 0x00059c0001167983 */ /* 0x000f280000300800 */
[----:B------:R-:W-:Y:S01]  /*98e50*/  STL [R1+0x4d0], R15 ;  /* 0x0004d00f01007387 */ /* 0x000fe20000100800 */
[----:B0-----:R-:W-:-:S03]  /*98e60*/  LOP3.LUT R8, R51, 0xffff, RZ, 0xc0, !PT ;  /* 0x0000ffff33087812 */ /* 0x001fc600078ec0ff */
[----:B------:R-:W4:Y:S01]  /*98e70*/  LDL.LU R23, [R1+0x598] ;  /* 0x0005980001177983 */ /* 0x000f220000300800 */
[----:B------:R-:W-:-:S03]  /*98e80*/  LOP3.LUT R10, R52, 0xffff, RZ, 0xc0, !PT ;  /* 0x0000ffff340a7812 */ /* 0x000fc600078ec0ff */
[----:B------:R-:W-:Y:S04]  /*98e90*/  STL [R1+0x4d4], R16 ;  /* 0x0004d41001007387 */ /* 0x000fe80000100800 */
[----:B------:R-:W4:Y:S04]  /*98ea0*/  LDL.LU R51, [R1+0x4f0] ;  /* 0x0004f00001337983 */ /* 0x000f280000300800 */
[----:B------:R-:W-:Y:S01]  /*98eb0*/  STL [R1+0x528], R8 ;  /* 0x0005280801007387 */ /* 0x000fe20000100800 */
[----:B------:R-:W-:Y:S02]  /*98ec0*/  LOP3.LUT R13, R53, 0xffff, RZ, 0xc0, !PT ;  /* 0x0000ffff350d7812 */ /* 0x000fe400078ec0ff */
[----:B--2---:R-:W-:-:S02]  /*98ed0*/  LOP3.LUT R14, R24, 0xffff, RZ, 0xc0, !PT ;  /* 0x0000ffff180e7812 */ /* 0x004fc400078ec0ff */
[----:B---3--:R-:W-:-:S03]  /*98ee0*/  LOP3.LUT R30, R50, 0xffff, RZ, 0xc0, !PT ;  /* 0x0000ffff321e7812 */ /* 0x008fc600078ec0ff */
[----:B------:R-:W-:Y:S01]  /*98ef0*/  STL [R1+0x118], R14 ;  /* 0x0001180e01007387 */ /* 0x000fe20000100800 */
[----:B----4-:R-:W-:-:S03]  /*98f00*/  LOP3.LUT R24, R21, 0xffff, RZ, 0xc0, !PT ;  /* 0x0000ffff15187812 */ /* 0x010fc600078ec0ff */
[----:B------:R-:W-:Y:S01]  /*98f10*/  STL [R1+0x4c8], R30 ;  /* 0x0004c81e01007387 */ /* 0x000fe20000100800 */
[----:B------:R-:W-:Y:S02]  /*98f20*/  LOP3.LUT R17, R20, 0xffff, RZ, 0xc0, !PT ;  /* 0x0000ffff14117812 */ /* 0x000fe400078ec0ff */
[----:B------:R-:W-:Y:S01]  /*98f30*/  LOP3.LUT R31, R19, 0xffff, RZ, 0xc0, !PT ;  /* 0x0000ffff131f7812 */ /* 0x000fe200078ec0ff */
[----:B------:R-:W-:Y:S04]  /*98f40*/  STL [R1+0x4c0], R24 ;  /* 0x0004c01801007387 */ /* 0x000fe80000100800 */
[----:B------:R-:W-:Y:S04]  /*98f50*/  STL [R1+0x108], R31 ;  /* 0x0001081f01007387 */ /* 0x000fe80000100800 */
[----:B------:R0:W-:Y:S01]  /*98f60*/  STL [R1+0x358], R10 ;  /* 0x0003580a01007387 */ /* 0x0001e20000100800 */
[----:B------:R-:W-:-:S03]  /*98f70*/  LOP3.LUT R11, R18, 0xffff, RZ, 0xc0, !PT ;  /* 0x0000ffff120b7812 */ /* 0x000fc600078ec0ff */
[----:B------:R1:W-:Y:S04]  /*98f80*/  STL [R1+0x524], R17 ;  /* 0x0005241101007387 */ /* 0x0003e80000100800 */
[----:B------:R-:W2:Y:S01]  /*98f90*/  LDL.LU R18, [R1+0x4e8] ;  /* 0x0004e80001127983 */ /* 0x000ea20000300800 */
[----:B------:R-:W-:-:S03]  /*98fa0*/  LOP3.LUT R12, R44, 0xffff, RZ, 0xc0, !PT ;  /* 0x0000ffff2c0c7812 */ /* 0x000fc600078ec0ff */
[----:B------:R3:W-:Y:S04]  /*98fb0*/  STL [R1+0x368], R11 ;  /* 0x0003680b01007387 */ /* 0x0007e80000100800 */
[----:B------:R-:W4:Y:S04]  /*98fc0*/  LDL.LU R29, [R1+0x398] ;  /* 0x00039800011d7983 */ /* 0x000f280000300800 */
[----:B------:R-:W4:Y:S04]  /*98fd0*/  LDL.LU R50, [R1+0x394] ;  /* 0x0003940001327983 */ /* 0x000f280000300800 */
[----:B------:R-:W4:Y:S04]  /*98fe0*/  LDL.LU R21, [R1+0x25c] ;  /* 0x00025c0001157983 */ /* 0x000f280000300800 */
[----:B------:R3:W-:Y:S04]  /*98ff0*/  STL [R1+0x514], R12 ;  /* 0x0005140c01007387 */ /* 0x0007e80000100800 */
[----:B------:R-:W4:Y:S04]  /*99000*/  LDL.LU R20, [R1+0x250] ;  /* 0x0002500001147983 */ /* 0x000f280000300800 */
[----:B------:R3:W-:Y:S04]  /*99010*/  STL [R1+0x50c], R13 ;  /* 0x00050c0d01007387 */ /* 0x0007e80000100800 */
[----:B------:R-:W4:Y:S04]  /*99020*/  LDL.LU R19, [R1+0x154] ;  /* 0x0001540001137983 */ /* 0x000f280000300800 */
[----:B------:R-:W4:Y:S01]  /*99030*/  LDL.LU R44, [R1+0x14c] ;  /* 0x00014c00012c7983 */ /* 0x000f220000300800 */
[----:B0-----:R-:W-:-:S02]  /*99040*/  PRMT R10, R10, 0x3340, R0 ;  /* 0x000033400a0a7816 */ /* 0x001fc40000000000 */
[----:B------:R-:W-:Y:S02]  /*99050*/  PRMT R14, R14, 0x3340, R31 ;  /* 0x000033400e0e7816 */ /* 0x000fe4000000001f */
[----:B-1----:R-:W-:Y:S02]  /*99060*/  PRMT R17, R8, 0x3340, R17 ;  /* 0x0000334008117816 */ /* 0x002fe40000000011 */
[----:B---3--:R-:W-:Y:S02]  /*99070*/  PRMT R11, R11, 0x3340, R0 ;  /* 0x000033400b0b7816 */ /* 0x008fe40000000000 */
        /* <DEDUP_REMOVED lines=14> */
[----:B------:R-:W3:Y:S04]  /*99160*/  LDL.LU R24, [R1+0x5c4] ;  /* 0x0005c40001187983 */ /* 0x000ee80000300800 */
[----:B------:R-:W-:Y:S01]  /*99170*/  STL [R1+0x4f8], R15 ;  /* 0x0004f80f01007387 */ /* 0x000fe20000100800 */
[----:B0-----:R-:W-:-:S03]  /*99180*/  LOP3.LUT R8, R51, 0xffff, RZ, 0xc0, !PT ;  /* 0x0000ffff33087812 */ /* 0x001fc600078ec0ff */
[----:B------:R-:W3:Y:S04]  /*99190*/  LDL.LU R22, [R1+0x5b8] ;  /* 0x0005b80001167983 */ /* 0x000ee80000300800 */
[----:B------:R-:W-:Y:S01]  /*991a0*/  STL [R1+0x4f4], R16 ;  /* 0x0004f41001007387 */ /* 0x000fe20000100800 */
[----:B------:R-:W-:-:S03]  /*991b0*/  LOP3.LUT R10, R55, 0xffff, RZ, 0xc0, !PT ;  /* 0x0000ffff370a7812 */ /* 0x000fc600078ec0ff */
[----:B------:R-:W3:Y:S04]  /*991c0*/  LDL.LU R23, [R1+0x508] ;  /* 0x0005080001177983 */ /* 0x000ee80000300800 */
[----:B------:R-:W-:Y:S04]  /*991d0*/  STL [R1+0x550], R8 ;  /* 0x0005500801007387 */ /* 0x000fe80000100800 */
[----:B------:R-:W3:Y:S01]  /*991e0*/  LDL.LU R51, [R1+0x500] ;  /* 0x0005000001337983 */ /* 0x000ee20000300800 */
[----:B------:R-:W-:Y:S02]  /*991f0*/  LOP3.LUT R13, R57, 0xffff, RZ, 0xc0, !PT ;  /* 0x0000ffff390d7812 */ /* 0x000fe400078ec0ff */
[----:B--2---:R-:W-:-:S02]  /*99200*/  LOP3.LUT R14, R18, 0xffff, RZ, 0xc0, !PT ;  /* 0x0000ffff120e7812 */ /* 0x004fc400078ec0ff */
[----:B------:R-:W2:Y:S01]  /*99210*/  LDL.LU R18, [R1+0x3bc] ;  /* 0x0003bc0001127983 */ /* 0x000ea20000300800 */
[----:B----4-:R-:W-:-:S03]  /*99220*/  LOP3.LUT R30, R29, 0xffff, RZ, 0xc0, !PT ;  /* 0x0000ffff1d1e7812 */ /* 0x010fc600078ec0ff */
[----:B------:R-:W-:Y:S01]  /*99230*/  STL [R1+0x134], R14 ;  /* 0x0001340e01007387 */ /* 0x000fe20000100800 */
[----:B------:R-:W-:-:S03]  /*99240*/  LOP3.LUT R29, R50, 0xffff, RZ, 0xc0, !PT ;  /* 0x0000ffff321d7812 */ /* 0x000fc600078ec0ff */
[----:B------:R-:W-:Y:S01]  /*99250*/  STL [R1+0x4e8], R30 ;  /* 0x0004e81e01007387 */ /* 0x000fe20000100800 */
[----:B------:R-:W-:-:S03]  /*99260*/  LOP3.LUT R17, R21, 0xffff, RZ, 0xc0, !PT ;  /* 0x0000ffff15117812 */ /* 0x000fc600078ec0ff */
[----:B------:R-:W-:Y:S01]  /*99270*/  STL [R1+0x4e0], R29 ;  /* 0x0004e01d01007387 */ /* 0x000fe20000100800 */
[----:B------:R-:W-:-:S05]  /*99280*/  LOP3.LUT R31, R20, 0xffff, RZ, 0xc0, !PT ;  /* 0x0000ffff141f7812 */ /* 0x000fca00078ec0ff */
[----:B------:R-:W-:Y:S01]  /*99290*/  STL [R1+0x130], R31 ;  /* 0x0001301f01007387 */ /* 0x000fe20000100800 */
[----:B------:R-:W-:-:S03]  /*992a0*/  LOP3.LUT R11, R19, 0xffff, RZ, 0xc0, !PT ;  /* 0x0000ffff130b7812 */ /* 0x000fc600078ec0ff */
[----:B------:R0:W-:Y:S01]  /*992b0*/  STL [R1+0x710], R10 ;  /* 0x0007100a01007387 */ /* 0x0001e20000100800 */
[----:B------:R-:W-:-:S03]  /*992c0*/  LOP3.LUT R12, R44, 0xffff, RZ, 0xc0, !PT ;  /* 0x0000ffff2c0c7812 */ /* 0x000fc600078ec0ff */
[----:B------:R1:W-:Y:S04]  /*992d0*/  STL [R1+0x54c], R17 ;  /* 0x00054c1101007387 */ /* 0x0003e80000100800 */
[----:B------:R-:W4:Y:S04]  /*992e0*/  LDL.LU R50, [R1+0x3b8] ;  /* 0x0003b80001327983 */ /* 0x000f280000300800 */
[----:B------:R1:W-:Y:S04]  /*992f0*/  STL [R1+0x4dc], R11 ;  /* 0x0004dc0b01007387 */ /* 0x0003e80000100800 */
[----:B------:R-:W4:Y:S04]  /*99300*/  LDL.LU R21, [R1+0x274] ;  /* 0x0002740001157983 */ /* 0x000f280000300800 */
[----:B------:R-:W4:Y:S04]  /*99310*/  LDL.LU R19, [R1+0x268] ;  /* 0x0002680001137983 */ /* 0x000f280000300800 */
[----:B------:R1:W-:Y:S04]  /*99320*/  STL [R1+0x4d8], R12 ;  /* 0x0004d80c01007387 */ /* 0x0003e80000100800 */
[----:B------:R-:W4:Y:S04]  /*99330*/  LDL.LU R20, [R1+0x16c] ;  /* 0x00016c0001147983 */ /* 0x000f280000300800 */
        /* <DEDUP_REMOVED lines=14> */
[----:B---3--:R-:W-:Y:S01]  /*99420*/  LOP3.LUT R15, R24, 0xffff, RZ, 0xc0, !PT ;  /* 0x0000ffff180f7812 */ /* 0x008fe200078ec0ff */
[----:B------:R-:W-:Y:S01]  /*99430*/  STL [R1+0xab4], R11 ;  /* 0x000ab40b01007387 */ /* 0x000fe20000100800 */
[----:B------:R-:W-:-:S02]  /*99440*/  LOP3.LUT R16, R22, 0xffff, RZ, 0xc0, !PT ;  /* 0x0000ffff16107812 */ /* 0x000fc400078ec0ff */
[----:B0-----:R-:W-:Y:S01]  /*99450*/  PRMT R8, R17, 0x5410, R13 ;  /* 0x0000541011087816 */ /* 0x001fe2000000000d */
[----:B------:R-:W-:Y:S01]  /*99460*/  STL [R1+0xab0], R10 ;  /* 0x000ab00a01007387 */ /* 0x000fe20000100800 */
[----:B------:R-:W-:-:S03]  /*99470*/  LOP3.LUT R14, R51, 0xffff, RZ, 0xc0, !PT ;  /* 0x0000ffff330e7812 */ /* 0x000fc600078ec0ff */
[----:B------:R0:W-:Y:S04]  /*99480*/  STL [R1+0xaac], R8 ;  /* 0x000aac0801007387 */ /* 0x0001e80000100800 */
[----:B------:R1:W-:Y:S04]  /*99490*/  STL [R1+0x398], R15 ;  /* 0x0003980f01007387 */ /* 0x0003e80000100800 */
[----:B------:R-:W-:Y:S01]  /*994a0*/  STL [R1+0x53c], R16 ;  /* 0x00053c1001007387 */ /* 0x000fe20000100800 */
[----:B0-----:R-:W-:-:S03]  /*994b0*/  LOP3.LUT R8, R23, 0xffff, RZ, 0xc0, !PT ;  /* 0x0000ffff17087812 */ /* 0x001fc600078ec0ff */
[----:B------:R0:W-:Y:S01]  /*994c0*/  STL [R1+0x394], R14 ;  /* 0x0003940e01007387 */ /* 0x0001e20000100800 */
[----:B------:R-:W-:-:S03]  /*994d0*/  LOP3.LUT R10, R59, 0xffff, RZ, 0xc0, !PT ;  /* 0x0000ffff3b0a7812 */ /* 0x000fc600078ec0ff */
[----:B------:R-:W3:Y:S04]  /*994e0*/  LDL.LU R29, [R1+0x5e8] ;  /* 0x0005e800011d7983 */ /* 0x000ee80000300800 */
[----:B------:R-:W-:Y:S01]  /*994f0*/  STL [R1+0x52c], R8 ;  /* 0x00052c0801007387 */ /* 0x000fe20000100800 */
[----:B------:R-:W-:Y:S02]  /*99500*/  LOP3.LUT R13, R61, 0xffff, RZ, 0xc0, !PT ;  /* 0x0000ffff3d0d7812 */ /* 0x000fe400078ec0ff */
[----:B--2---:R-:W-:-:S05]  /*99510*/  LOP3.LUT R18, R18, 0xffff, RZ, 0xc0, !PT ;  /* 0x0000ffff12127812 */ /* 0x004fca00078ec0ff */
[----:B------:R-:W-:Y:S04]  /*99520*/  STL [R1+0x154], R18 ;  /* 0x0001541201007387 */ /* 0x000fe80000100800 */
[----:B------:R-:W2:Y:S04]  /*99530*/  LDL.LU R24, [R1+0x5e4] ;  /* 0x0005e40001187983 */ /* 0x000ea80000300800 */
[----:B------:R-:W2:Y:S04]  /*99540*/  LDL.LU R22, [R1+0x5e0] ;  /* 0x0005e00001167983 */ /* 0x000ea80000300800 */
[----:B------:R-:W2:Y:S01]  /*99550*/  LDL.LU R23, [R1+0x520] ;  /* 0x0005200001177983 */ /* 0x000ea20000300800 */
[----:B-1----:R-:W-:-:S02]  /*99560*/  PRMT R15, R15, 0x3340, R18 ;  /* 0x000033400f0f7816 */ /* 0x002fc40000000012 */
[----:B----4-:R-:W-:-:S05]  /*99570*/  LOP3.LUT R31, R50, 0xffff, RZ, 0xc0, !PT ;  /* 0x0000ffff321f7812 */ /* 0x010fca00078ec0ff */
[----:B------:R-:W-:Y:S01]  /*99580*/  STL [R1+0x508], R31 ;  /* 0x0005081f01007387 */ /* 0x000fe20000100800 */
[----:B------:R-:W-:Y:S02]  /*99590*/  LOP3.LUT R17, R21, 0xffff, RZ, 0xc0, !PT ;  /* 0x0000ffff15117812 */ /* 0x000fe400078ec0ff */
[----:B------:R-:W-:-:S05]  /*995a0*/  LOP3.LUT R19, R19, 0xffff, RZ, 0xc0, !PT ;  /* 0x0000ffff13137812 */ /* 0x000fca00078ec0ff */
[----:B------:R1:W-:Y:S01]  /*995b0*/  STL [R1+0x14c], R19 ;  /* 0x00014c1301007387 */ /* 0x0003e20000100800 */
[----:B------:R-:W-:-:S03]  /*995c0*/  LOP3.LUT R11, R20, 0xffff, RZ, 0xc0, !PT ;  /* 0x0000ffff140b7812 */ /* 0x000fc600078ec0ff */
[----:B------:R4:W-:Y:S04]  /*995d0*/  STL [R1+0x70c], R10 ;  /* 0x00070c0a01007387 */ /* 0x0009e80000100800 */
[----:B------:R-:W-:Y:S01]  /*995e0*/  STL [R1+0x500], R17 ;  /* 0x0005001101007387 */ /* 0x000fe20000100800 */
[----:B------:R-:W-:-:S03]  /*995f0*/  LOP3.LUT R12, R44, 0xffff, RZ, 0xc0, !PT ;  /* 0x0000ffff2c0c7812 */ /* 0x000fc600078ec0ff */
[----:B------:R4:W-:Y:S04]  /*99600*/  STL [R1+0x16c], R11 ;  /* 0x00016c0b01007387 */ /* 0x0009e80000100800 */
[----:B------:R-:W2:Y:S04]  /*99610*/  LDL.LU R30, [R1+0x408] ;  /* 0x00040800011e7983 */ /* 0x000ea80000300800 */
[----:B------:R4:W-:Y:S04]  /*99620*/  STL [R1+0x4f0], R12 ;  /* 0x0004f00c01007387 */ /* 0x0009e80000100800 */
[----:B------:R-:W2:Y:S01]  /*99630*/  LDL.LU R51, [R1+0x400] ;  /* 0x0004000001337983 */ /* 0x000ea20000300800 */
[----:B0-----:R-:W-:-:S03]  /*99640*/  PRMT R14, R14, 0x3340, R19 ;  /* 0x000033400e0e7816 */ /* 0x001fc60000000013 */
[----:B------:R0:W-:Y:S04]  /*99650*/  STL [R1+0x564], R13 ;  /* 0x0005640d01007387 */ /* 0x0001e80000100800 */
[----:B------:R-:W2:Y:S04]  /*99660*/  LDL.LU R20, [R1+0x3fc] ;  /* 0x0003fc0001147983 */ /* 0x000ea80000300800 */
[----:B------:R-:W2:Y:S04]  /*99670*/  LDL.LU R50, [R1+0x28c] ;  /* 0x00028c0001327983 */ /* 0x000ea80000300800 */
[----:B------:R-:W2:Y:S04]  /*99680*/  LDL.LU R21, [R1+0x184] ;  /* 0x0001840001157983 */ /* 0x000ea80000300800 */
[----:B-1----:R-:W2:Y:S04]  /*99690*/  LDL.LU R19, [R1+0x180] ;  /* 0x0001800001137983 */ /* 0x002ea80000300800 */
[----:B------:R-:W2:Y:S04]  /*996a0*/  LDL.LU R18, [R1+0x8] ;  /* 0x0000080001127983 */ /* 0x000ea80000300800 */
[----:B------:R-:W2:Y:S01]  /*996b0*/  LDL.LU R44, [R1+0x1a0] ;  /* 0x0001a000012c7983 */ /* 0x000ea20000300800 */
[----:B----4-:R-:W-:-:S02]  /*996c0*/  PRMT R10, R10, 0x3340, R0 ;  /* 0x000033400a0a7816 */ /* 0x010fc40000000000 */
[----:B------:R-:W-:Y:S02]  /*996d0*/  PRMT R11, R11, 0x3340, R0 ;  /* 0x000033400b0b7816 */ /* 0x000fe40000000000 */
[----:B------:R-:W-:Y:S02]  /*996e0*/  PRMT R17, R8, 0x3340, R17 ;  /* 0x0000334008117816 */ /* 0x000fe40000000011 */
[----:B------:R-:W-:Y:S02]  /*996f0*/  PRMT R10, R14, 0x5410, R10 ;  /* 0x000054100e0a7816 */ /* 0x000fe4000000000a */
[----:B------:R-:W-:Y:S02]  /*99700*/  PRMT R12, R12, 0x3340, R0 ;  /* 0x000033400c0c7816 */ /* 0x000fe40000000000 */
[----:B------:R-:W-:Y:S02]  /*99710*/  PRMT R16, R16, 0x3340, R31 ;  /* 0x0000334010107816 */ /* 0x000fe4000000001f */
[----:B------:R-:W-:-:S02]  /*99720*/  PRMT R8, R15, 0x5410, R11 ;  /* 0x000054100f087816 */ /* 0x000fc4000000000b */
[----:B0-----:R-:W-:Y:S01]  /*99730*/  PRMT R13, R13, 0x3340, R0 ;  /* 0x000033400d0d7816 */ /* 0x001fe20000000000 */
[----:B------:R0:W-:Y:S01]  /*99740*/  STL [R1+0xaa0], R10 ;  /* 0x000aa00a01007387 */ /* 0x0001e20000100800 */
[----:B------:R-:W-:-:S03]  /*99750*/  PRMT R11, R16, 0x5410, R12 ;  /* 0x00005410100b7816 */ /* 0x000fc6000000000c */
[----:B------:R3:W-:Y:S01]  /*99760*/  STL [R1+0xa80], R8 ;  /* 0x000a800801007387 */ /* 0x0007e20000100800 */
[----:B0-----:R-:W-:-:S03]  /*99770*/  PRMT R10, R17, 0x5410, R13 ;  /* 0x00005410110a7816 */ /* 0x001fc6000000000d */
[----:B------:R-:W-:Y:S01]  /*99780*/  STL [R1+0xa70], R11 ;  /* 0x000a700b01007387 */ /* 0x000fe20000100800 */
[----:B---3--:R-:W-:-:S03]  /*99790*/  LOP3.LUT R8, R29, 0xffff, RZ, 0xc0, !PT ;  /* 0x0000ffff1d087812 */ /* 0x008fc600078ec0ff */
[----:B------:R0:W-:Y:S04]  /*997a0*/  STL [R1+0xa68], R10 ;  /* 0x000a680a01007387 */ /* 0x0001e80000100800 */
[----:B------:R-:W-:Y:S01]  /*997b0*/  STL [R1+0x5e8], R8 ;  /* 0x0005e80801007387 */ /* 0x000fe20000100800 */
[----:B--2---:R-:W-:Y:S02]  /*997c0*/  LOP3.LUT R14, R24, 0xffff, RZ, 0xc0, !PT ;  /* 0x0000ffff180e7812 */ /* 0x004fe400078ec0ff */
[----:B------:R-:W-:-:S03]  /*997d0*/  LOP3.LUT R15, R22, 0xffff, RZ, 0xc0, !PT ;  /* 0x0000ffff160f7812 */ /* 0x000fc600078ec0ff */
[----:B------:R-:W-:Y:S01]  /*997e0*/  STL [R1+0x3bc], R14 ;  /* 0x0003bc0e01007387 */ /* 0x000fe20000100800 */
[----:B------:R-:W-:-:S03]  /*997f0*/  LOP3.LUT R16, R23, 0xffff, RZ, 0xc0, !PT ;  /* 0x0000ffff17107812 */ /* 0x000fc600078ec0ff */
[----:B------:R-:W2:Y:S04]  /*99800*/  LDL.LU R29, [R1+0x5fc] ;  /* 0x0005fc00011d7983 */ /* 0x000ea80000300800 */
[----:B------:R-:W-:Y:S04]  /*99810*/  STL [R1+0x560], R15 ;  /* 0x0005600f01007387 */ /* 0x000fe80000100800 */
[----:B------:R-:W3:Y:S04]  /*99820*/  LDL.LU R24, [R1+0x5f8] ;  /* 0x0005f80001187983 */ /* 0x000ee80000300800 */
[----:B------:R-:W-:Y:S04]  /*99830*/  STL [R1+0x520], R16 ;  /* 0x0005201001007387 */ /* 0x000fe80000100800 */
[----:B------:R-:W4:Y:S04]  /*99840*/  LDL.LU R22, [R1+0x534] ;  /* 0x0005340001167983 */ /* 0x000f280000300800 */
[----:B------:R-:W4:Y:S01]  /*99850*/  LDL.LU R23, [R1+0x530] ;  /* 0x0005300001177983 */ /* 0x000f220000300800 */
[----:B------:R-:W-:-:S02]  /*99860*/  LOP3.LUT R17, R30, 0xffff, RZ, 0xc0, !PT ;  /* 0x0000ffff1e117812 */ /* 0x000fc400078ec0ff */
[----:B------:R-:W-:Y:S02]  /*99870*/  LOP3.LUT R32, R51, 0xffff, RZ, 0xc0, !PT ;  /* 0x0000ffff33207812 */ /* 0x000fe400078ec0ff */
[----:B------:R-:W4:Y:S04]  /*99880*/  LDL.LU R51, [R1+0x438] ;  /* 0x0004380001337983 */ /* 0x000f280000300800 */
[----:B------:R-:W-:Y:S01]  /*99890*/  STL [R1+0x5e4], R17 ;  /* 0x0005e41101007387 */ /* 0x000fe20000100800 */
[----:B------:R-:W-:-:S03]  /*998a0*/  LOP3.LUT R31, R20, 0xffff, RZ, 0xc0, !PT ;  /* 0x0000ffff141f7812 */ /* 0x000fc600078ec0ff */
[----:B------:R-:W-:Y:S01]  /*998b0*/  STL [R1+0x3b8], R32 ;  /* 0x0003b82001007387 */ /* 0x000fe20000100800 */
[----:B------:R-:W-:-:S03]  /*998c0*/  LOP3.LUT R30, R50, 0xffff, RZ, 0xc0, !PT ;  /* 0x0000ffff321e7812 */ /* 0x000fc600078ec0ff */
[----:B------:R-:W4:Y:S01]  /*998d0*/  LDL.LU R20, [R1+0x42c] ;  /* 0x00042c0001147983 */ /* 0x000f220000300800 */
[----:B0-----:R-:W-:-:S03]  /*998e0*/  LOP3.LUT R10, R21, 0xffff, RZ, 0xc0, !PT ;  /* 0x0000ffff150a7812 */ /* 0x001fc600078ec0ff */
[----:B------:R-:W-:Y:S01]  /*998f0*/  STL [R1+0x400], R31 ;  /* 0x0004001f01007387 */ /* 0x000fe20000100800 */
[----:B------:R-:W-:-:S03]  /*99900*/  LOP3.LUT R11, R19, 0xffff, RZ, 0xc0, !PT ;  /* 0x0000ffff130b7812 */ /* 0x000fc600078ec0ff */
[----:B------:R-:W-:Y:S01]  /*99910*/  STL [R1+0x3fc], R30 ;  /* 0x0003fc1e01007387 */ /* 0x000fe20000100800 */
[----:B------:R-:W-:-:S03]  /*99920*/  LOP3.LUT R12, R18, 0xffff, RZ, 0xc0, !PT ;  /* 0x0000ffff120c7812 */ /* 0x000fc600078ec0ff */
[----:B------:R0:W-:Y:S01]  /*99930*/  STL [R1+0x168], R10 ;  /* 0x0001680a01007387 */ /* 0x0001e20000100800 */
[----:B------:R-:W-:-:S03]  /*99940*/  LOP3.LUT R13, R44, 0xffff, RZ, 0xc0, !PT ;  /* 0x0000ffff2c0d7812 */ /* 0x000fc600078ec0ff */
[----:B------:R1:W-:Y:S04]  /*99950*/  STL [R1+0x180], R11 ;  /* 0x0001800b01007387 */ /* 0x0003e80000100800 */
[----:B------:R1:W-:Y:S04]  /*99960*/  STL [R1+0x57c], R12 ;  /* 0x00057c0c01007387 */ /* 0x0003e80000100800 */
[----:B------:R-:W4:Y:S04]  /*99970*/  LDL.LU R50, [R1+0x2a4] ;  /* 0x0002a40001327983 */ /* 0x000f280000300800 */
[----:B------:R1:W-:Y:S04]  /*99980*/  STL [R1+0x580], R13 ;  /* 0x0005800d01007387 */ /* 0x0003e80000100800 */
[----:B------:R-:W4:Y:S04]  /*99990*/  LDL.LU R21, [R1+0x2a0] ;  /* 0x0002a00001157983 */ /* 0x000f280000300800 */
[----:B------:R-:W4:Y:S04]  /*999a0*/  LDL.LU R19, [R1+0x1b0] ;  /* 0x0001b00001137983 */ /* 0x000f280000300800 */
[----:B------:R-:W4:Y:S04]  /*999b0*/  LDL.LU R18, [R1+0x20] ;  /* 0x0000200001127983 */ /* 0x000f280000300800 */
        /* <DEDUP_REMOVED lines=14> */
[----:B0-----:R-:W-:-:S03]  /*99aa0*/  PRMT R10, R17, 0x5410, R13 ;  /* 0x00005410110a7816 */ /* 0x001fc6000000000d */
[----:B------:R-:W-:Y:S04]  /*99ab0*/  STL [R1+0x968], R11 ;  /* 0x0009680b01007387 */ /* 0x000fe80000100800 */
[----:B------:R0:W-:Y:S01]  /*99ac0*/  STL [R1+0x95c], R10 ;  /* 0x00095c0a01007387 */ /* 0x0001e20000100800 */
[----:B------:R-:W-:Y:S02]  /*99ad0*/  LOP3.LUT R7, R7, 0xffff, RZ, 0xc0, !PT ;  /* 0x0000ffff07077812 */ /* 0x000fe400078ec0ff */
[----:B--2---:R-:W-:Y:S02]  /*99ae0*/  LOP3.LUT R8, R29, 0xffff, RZ, 0xc0, !PT ;  /* 0x0000ffff1d087812 */ /* 0x004fe400078ec0ff */
[----:B---3--:R-:W-:-:S03]  /*99af0*/  LOP3.LUT R14, R24, 0xffff, RZ, 0xc0, !PT ;  /* 0x0000ffff180e7812 */ /* 0x008fc600078ec0ff */
[----:B------:R-:W-:Y:S01]  /*99b00*/  STL [R1+0x634], R8 ;  /* 0x0006340801007387 */ /* 0x000fe20000100800 */
[----:B----4-:R-:W-:-:S03]  /*99b10*/  LOP3.LUT R15, R22, 0xffff, RZ, 0xc0, !PT ;  /* 0x0000ffff160f7812 */ /* 0x010fc600078ec0ff */
[----:B------:R1:W-:Y:S01]  /*99b20*/  STL [R1+0x568], R14 ;  /* 0x0005680e01007387 */ /* 0x0003e20000100800 */
[----:B------:R-:W-:-:S03]  /*99b30*/  LOP3.LUT R16, R23, 0xffff, RZ, 0xc0, !PT ;  /* 0x0000ffff17107812 */ /* 0x000fc600078ec0ff */
[----:B------:R-:W-:Y:S04]  /*99b40*/  STL [R1+0x534], R15 ;  /* 0x0005340f01007387 */ /* 0x000fe80000100800 */
[----:B------:R-:W-:Y:S04]  /*99b50*/  STL [R1+0x630], R16 ;  /* 0x0006301001007387 */ /* 0x000fe80000100800 */
[----:B------:R-:W2:Y:S04]  /*99b60*/  LDL.LU R30, [R1+0x604] ;  /* 0x00060400011e7983 */ /* 0x000ea80000300800 */
[----:B------:R-:W3:Y:S01]  /*99b70*/  LDL.LU R29, [R1+0x600] ;  /* 0x00060000011d7983 */ /* 0x000ee20000300800 */
[----:B------:R-:W-:-:S02]  /*99b80*/  LOP3.LUT R17, R51, 0xffff, RZ, 0xc0, !PT ;  /* 0x0000ffff33117812 */ /* 0x000fc400078ec0ff */
[----:B------:R-:W-:-:S05]  /*99b90*/  LOP3.LUT R20, R20, 0xffff, RZ, 0xc0, !PT ;  /* 0x0000ffff14147812 */ /* 0x000fca00078ec0ff */
[----:B------:R4:W-:Y:S04]  /*99ba0*/  STL [R1+0x530], R20 ;  /* 0x0005301401007387 */ /* 0x0009e80000100800 */
[----:B------:R-:W-:Y:S04]  /*99bb0*/  STL [R1+0x62c], R17 ;  /* 0x00062c1101007387 */ /* 0x000fe80000100800 */
[----:B------:R-:W3:Y:S04]  /*99bc0*/  LDL.LU R24, [R1+0x540] ;  /* 0x0005400001187983 */ /* 0x000ee80000300800 */
[----:B------:R-:W3:Y:S04]  /*99bd0*/  LDL.LU R22, [R1+0x538] ;  /* 0x0005380001167983 */ /* 0x000ee80000300800 */
[----:B------:R-:W3:Y:S01]  /*99be0*/  LDL.LU R23, [R1+0x44c] ;  /* 0x00044c0001177983 */ /* 0x000ee20000300800 */
[----:B------:R-:W-:-:S02]  /*99bf0*/  LOP3.LUT R32, R50, 0xffff, RZ, 0xc0, !PT ;  /* 0x0000ffff32207812 */ /* 0x000fc400078ec0ff */
[----:B------:R-:W-:-:S03]  /*99c00*/  LOP3.LUT R31, R21, 0xffff, RZ, 0xc0, !PT ;  /* 0x0000ffff151f7812 */ /* 0x000fc600078ec0ff */
[----:B------:R-:W-:Y:S01]  /*99c10*/  STL [R1+0x438], R32 ;  /* 0x0004382001007387 */ /* 0x000fe20000100800 */
[----:B0-----:R-:W-:-:S03]  /*99c20*/  LOP3.LUT R10, R19, 0xffff, RZ, 0xc0, !PT ;  /* 0x0000ffff130a7812 */ /* 0x001fc600078ec0ff */
[----:B------:R-:W-:Y:S01]  /*99c30*/  STL [R1+0x5fc], R31 ;  /* 0x0005fc1f01007387 */ /* 0x000fe20000100800 */
[----:B------:R-:W-:-:S03]  /*99c40*/  LOP3.LUT R11, R18, 0xffff, RZ, 0xc0, !PT ;  /* 0x0000ffff120b7812 */ /* 0x000fc600078ec0ff */
[----:B------:R0:W-:Y:S01]  /*99c50*/  STL [R1+0x42c], R10 ;  /* 0x00042c0a01007387 */ /* 0x0001e20000100800 */
[----:B------:R-:W-:-:S03]  /*99c60*/  LOP3.LUT R13, R44, 0xffff, RZ, 0xc0, !PT ;  /* 0x0000ffff2c0d7812 */ /* 0x000fc600078ec0ff */
[----:B------:R0:W-:Y:S04]  /*99c70*/  STL [R1+0x1b0], R11 ;  /* 0x0001b00b01007387 */ /* 0x0001e80000100800 */
[----:B------:R-:W3:Y:S04]  /*99c80*/  LDL.LU R19, [R1+0x444] ;  /* 0x0004440001137983 */ /* 0x000ee80000300800 */
[----:B------:R-:W-:Y:S04]  /*99c90*/  STL [R1+0x5f8], R13 ;  /* 0x0005f80d01007387 */ /* 0x000fe80000100800 */
[----:B------:R-:W3:Y:S04]  /*99ca0*/  LDL.LU R18, [R1+0x2c4] ;  /* 0x0002c40001127983 */ /* 0x000ee80000300800 */
[----:B------:R-:W3:Y:S01]  /*99cb0*/  LDL.LU R51, [R1+0x2b8] ;  /* 0x0002b80001337983 */ /* 0x000ee20000300800 */
[----:B-1----:R-:W-:-:S03]  /*99cc0*/  PRMT R14, R14, 0x3340, R20 ;  /* 0x000033400e0e7816 */ /* 0x002fc60000000014 */
[----:B------:R1:W-:Y:S04]  /*99cd0*/  STL [R1+0x3c28], R7 ;  /* 0x003c280701007387 */ /* 0x0003e80000100800 */
[----:B------:R-:W3:Y:S04]  /*99ce0*/  LDL.LU R50, [R1+0x1c0] ;  /* 0x0001c00001327983 */ /* 0x000ee80000300800 */
[----:B------:R-:W3:Y:S04]  /*99cf0*/  LDL.LU R21, [R1+0x30] ;  /* 0x0000300001157983 */ /* 0x000ee80000300800 */
[----:B----4-:R-:W4:Y:S04]  /*99d00*/  LDL.LU R20, [R1+0x2c] ;  /* 0x00002c0001147983 */ /* 0x010f280000300800 */
[----:B------:R-:W4:Y:S01]  /*99d10*/  LDL.LU R44, [R1+0x1c8] ;  /* 0x0001c800012c7983 */ /* 0x000f220000300800 */
[----:B0-----:R-:W-:-:S02]  /*99d20*/  PRMT R10, R10, 0x3340, R0 ;  /* 0x000033400a0a7816 */ /* 0x001fc40000000000 */
[----:B------:R-:W-:Y:S02]  /*99d30*/  PRMT R11, R11, 0x3340, R0 ;  /* 0x000033400b0b7816 */ /* 0x000fe40000000000 */
[----:B------:R-:W-:Y:S02]  /*99d40*/  PRMT R15, R15, 0x3340, R32 ;  /* 0x000033400f0f7816 */ /* 0x000fe40000000020 */
[----:B------:R-:W-:Y:S02]  /*99d50*/  PRMT R17, R8, 0x3340, R17 ;  /* 0x0000334008117816 */ /* 0x000fe40000000011 */
[----:B------:R-:W-:Y:S02]  /*99d60*/  PRMT R12, R7, 0x3340, R0 ;  /* 0x00003340070c7816 */ /* 0x000fe40000000000 */
[----:B------:R-:W-:Y:S02]  /*99d70*/  PRMT R8, R14, 0x5410, R10 ;  /* 0x000054100e087816 */ /* 0x000fe4000000000a */
[----:B------:R-:W-:-:S02]  /*99d80*/  PRMT R16, R16, 0x3340, R31 ;  /* 0x0000334010107816 */ /* 0x000fc4000000001f */
[----:B-1----:R-:W-:Y:S02]  /*99d90*/  PRMT R7, R15, 0x5410, R11 ;  /* 0x000054100f077816 */ /* 0x002fe4000000000b */
[----:B------:R-:W-:Y:S01]  /*99da0*/  PRMT R13, R13, 0x3340, R0 ;  /* 0x000033400d0d7816 */ /* 0x000fe20000000000 */
[----:B------:R0:W-:Y:S01]  /*99db0*/  STL [R1+0x94c], R8 ;  /* 0x00094c0801007387 */ /* 0x0001e20000100800 */
[----:B------:R-:W-:-:S03]  /*99dc0*/  PRMT R10, R16, 0x5410, R12 ;  /* 0x00005410100a7816 */ /* 0x000fc6000000000c */
[----:B------:R2:W-:Y:S01]  /*99dd0*/  STL [R1+0x940], R7 ;  /* 0x0009400701007387 */ /* 0x0005e20000100800 */
[----:B0-----:R-:W-:-:S03]  /*99de0*/  PRMT R8, R17, 0x5410, R13 ;  /* 0x0000541011087816 */ /* 0x001fc6000000000d */
[----:B------:R-:W-:Y:S04]  /*99df0*/  STL [R1+0x93c], R10 ;  /* 0x00093c0a01007387 */ /* 0x000fe80000100800 */
[----:B------:R0:W-:Y:S01]  /*99e00*/  STL [R1+0x928], R8 ;  /* 0x0009280801007387 */ /* 0x0001e20000100800 */
[----:B--2---:R-:W-:Y:S02]  /*99e10*/  LOP3.LUT R7, R30, 0xffff, RZ, 0xc0, !PT ;  /* 0x0000ffff1e077812 */ /* 0x004fe400078ec0ff */
[----:B---3--:R-:W-:-:S03]  /*99e20*/  LOP3.LUT R14, R29, 0xffff, RZ, 0xc0, !PT ;  /* 0x0000ffff1d0e7812 */ /* 0x008fc600078ec0ff */
[----:B------:R-:W-:Y:S04]  /*99e30*/  STL [R1+0x654], R7 ;  /* 0x0006540701007387 */ /* 0x000fe80000100800 */
[----:B------:R1:W-:Y:S01]  /*99e40*/  STL [R1+0x408], R14 ;  /* 0x0004080e01007387 */ /* 0x0003e20000100800 */
[----:B------:R-:W-:Y:S02]  /*99e50*/  LOP3.LUT R15, R24, 0xffff, RZ, 0xc0, !PT ;  /* 0x0000ffff180f7812 */ /* 0x000fe400078ec0ff */
[----:B------:R-:W-:-:S03]  /*99e60*/  LOP3.LUT R16, R22, 0xffff, RZ, 0xc0, !PT ;  /* 0x0000ffff16107812 */ /* 0x000fc600078ec0ff */
[----:B------:R2:W-:Y:S01]  /*99e70*/  STL [R1+0x5e0], R15 ;  /* 0x0005e00f01007387 */ /* 0x0005e20000100800 */
[----:B0-----:R-:W-:-:S03]  /*99e80*/  LOP3.LUT R8, R23, 0xffff, RZ, 0xc0, !PT ;  /* 0x0000ffff17087812 */ /* 0x001fc600078ec0ff */
[----:B------:R-:W3:Y:S04]  /*99e90*/  LDL.LU R30, [R1+0x610] ;  /* 0x00061000011e7983 */ /* 0x000ee80000300800 */
[----:B------:R-:W-:Y:S04]  /*99ea0*/  STL [R1+0x5c4], R16 ;  /* 0x0005c41001007387 */ /* 0x000fe80000100800 */
[----:B------:R-:W3:Y:S04]  /*99eb0*/  LDL.LU R29, [R1+0x60c] ;  /* 0x00060c00011d7983 */ /* 0x000ee80000300800 */
[----:B------:R-:W3:Y:S04]  /*99ec0*/  LDL.LU R24, [R1+0x608] ;  /* 0x0006080001187983 */ /* 0x000ee80000300800 */
[----:B------:R-:W-:Y:S04]  /*99ed0*/  STL [R1+0x64c], R8 ;  /* 0x00064c0801007387 */ /* 0x000fe80000100800 */
[----:B------:R-:W3:Y:S04]  /*99ee0*/  LDL.LU R22, [R1+0x548] ;  /* 0x0005480001167983 */ /* 0x000ee80000300800 */
[----:B------:R-:W3:Y:S01]  /*99ef0*/  LDL.LU R23, [R1+0x460] ;  /* 0x0004600001177983 */ /* 0x000ee20000300800 */
[----:B------:R-:W-:-:S02]  /*99f00*/  LOP3.LUT R19, R19, 0xffff, RZ, 0xc0, !PT ;  /* 0x0000ffff13137812 */ /* 0x000fc400078ec0ff */
[----:B------:R-:W-:-:S03]  /*99f10*/  LOP3.LUT R18, R18, 0xffff, RZ, 0xc0, !PT ;  /* 0x0000ffff12127812 */ /* 0x000fc600078ec0ff */
[----:B------:R0:W-:Y:S01]  /*99f20*/  STL [R1+0x1a0], R19 ;  /* 0x0001a01301007387 */ /* 0x0001e20000100800 */
[----:B------:R-:W-:-:S03]  /*99f30*/  LOP3.LUT R17, R51, 0xffff, RZ, 0xc0, !PT ;  /* 0x0000ffff33117812 */ /* 0x000fc600078ec0ff */
[----:B------:R0:W-:Y:S01]  /*99f40*/  STL [R1+0x59c], R18 ;  /* 0x00059c1201007387 */ /* 0x0001e20000100800 */
[----:B------:R-:W-:Y:S02]  /*99f50*/  LOP3.LUT R10, R50, 0xffff, RZ, 0xc0, !PT ;  /* 0x0000ffff320a7812 */ /* 0x000fe400078ec0ff */
[----:B------:R-:W-:-:S03]  /*99f60*/  LOP3.LUT R11, R21, 0xffff, RZ, 0xc0, !PT ;  /* 0x0000ffff150b7812 */ /* 0x000fc600078ec0ff */
[----:B------:R0:W-:Y:S01]  /*99f70*/  STL [R1+0x5b8], R10 ;  /* 0x0005b80a01007387 */ /* 0x0001e20000100800 */
[----:B----4-:R-:W-:-:S03]  /*99f80*/  LOP3.LUT R12, R20, 0xffff, RZ, 0xc0, !PT ;  /* 0x0000ffff140c7812 */ /* 0x010fc600078ec0ff */
[----:B------:R-:W-:Y:S01]  /*99f90*/  STL [R1+0x598], R17 ;  /* 0x0005981101007387 */ /* 0x000fe20000100800 */
[----:B------:R-:W-:-:S03]  /*99fa0*/  LOP3.LUT R13, R44, 0xffff, RZ, 0xc0, !PT ;  /* 0x0000ffff2c0d7812 */ /* 0x000fc600078ec0ff */
[----:B------:R4:W-:Y:S04]  /*99fb0*/  STL [R1+0x540], R11 ;  /* 0x0005400b01007387 */ /* 0x0009e80000100800 */
[----:B------:R4:W-:Y:S04]  /*99fc0*/  STL [R1+0x704], R12 ;  /* 0x0007040c01007387 */ /* 0x0009e80000100800 */
[----:B------:R-:W3:Y:S01]  /*99fd0*/  LDL.LU R20, [R1+0x45c] ;  /* 0x00045c0001147983 */ /* 0x000ee20000300800 */
[----:B-1----:R-:W-:-:S03]  /*99fe0*/  PRMT R14, R14, 0x3340, R19 ;  /* 0x000033400e0e7816 */ /* 0x002fc60000000013 */
[----:B------:R1:W-:Y:S01]  /*99ff0*/  STL [R1+0x644], R13 ;  /* 0x0006440d01007387 */ /* 0x0003e20000100800 */
[----:B--2---:R-:W-:-:S03]  /*9a000*/  PRMT R15, R15, 0x3340, R18 ;  /* 0x000033400f0f7816 */ /* 0x004fc60000000012 */
[----:B------:R-:W2:Y:S04]  /*9a010*/  LDL.LU R51, [R1+0x458] ;  /* 0x0004580001337983 */ /* 0x000ea80000300800 */
[----:B------:R-:W2:Y:S04]  /*9a020*/  LDL.LU R21, [R1+0x2d0] ;  /* 0x0002d00001157983 */ /* 0x000ea80000300800 */
[----:B------:R-:W2:Y:S04]  /*9a030*/  LDL.LU R50, [R1+0x1d0] ;  /* 0x0001d00001327983 */ /* 0x000ea80000300800 */
[----:B0-----:R-:W2:Y:S04]  /*9a040*/  LDL.LU R19, [R1+0x74] ;  /* 0x0000740001137983 */ /* 0x001ea80000300800 */
[----:B------:R-:W2:Y:S04]  /*9a050*/  LDL.LU R18, [R1+0x1d8] ;  /* 0x0001d80001127983 */ /* 0x000ea80000300800 */
[----:B------:R-:W2:Y:S01]  /*9a060*/  LDL.LU R44, [R1+0x1d4] ;  /* 0x0001d400012c7983 */ /* 0x000ea20000300800 */
[----:B------:R-:W-:-:S02]  /*9a070*/  PRMT R10, R10, 0x3340, R0 ;  /* 0x000033400a0a7816 */ /* 0x000fc40000000000 */
[--C-:B----4-:R-:W-:Y:S02]  /*9a080*/  PRMT R11, R11, 0x3340, R0.reuse ;  /* 0x000033400b0b7816 */ /* 0x110fe40000000000 */
[----:B------:R-:W-:Y:S02]  /*9a090*/  PRMT R16, R16, 0x3340, R17 ;  /* 0x0000334010107816 */ /* 0x000fe40000000011 */
[----:B------:R-:W-:Y:S02]  /*9a0a0*/  PRMT R12, R12, 0x3340, R0 ;  /* 0x000033400c0c7816 */ /* 0x000fe40000000000 */
[----:B------:R-:W-:Y:S02]  /*9a0b0*/  PRMT R17, R7, 0x3340, R8 ;  /* 0x0000334007117816 */ /* 0x000fe40000000008 */
[----:B------:R-:W-:Y:S02]  /*9a0c0*/  PRMT R8, R14, 0x5410, R10 ;  /* 0x000054100e087816 */ /* 0x000fe4000000000a */
[----:B-1----:R-:W-:-:S02]  /*9a0d0*/  PRMT R13, R13, 0x3340, R0 ;  /* 0x000033400d0d7816 */ /* 0x002fc40000000000 */
[----:B------:R-:W-:Y:S02]  /*9a0e0*/  PRMT R10, R15, 0x5410, R11 ;  /* 0x000054100f0a7816 */ /* 0x000fe4000000000b */
[----:B------:R-:W-:Y:S01]  /*9a0f0*/  PRMT R7, R16, 0x5410, R12 ;  /* 0x0000541010077816 */ /* 0x000fe2000000000c */
[----:B------:R0:W-:Y:S04]  /*9a100*/  STL [R1+0x918], R8 ;  /* 0x0009180801007387 */ /* 0x0001e80000100800 */
[----:B------:R-:W-:Y:S04]  /*9a110*/  STL [R1+0x914], R10 ;  /* 0x0009140a01007387 */ /* 0x000fe80000100800 */
[----:B------:R1:W-:Y:S01]  /*9a120*/  STL [R1+0x910], R7 ;  /* 0x0009100701007387 */ /* 0x0003e20000100800 */
[----:B0-----:R-:W-:-:S05]  /*9a130*/  PRMT R8, R17, 0x5410, R13 ;  /* 0x0000541011087816 */ /* 0x001fca000000000d */
[----:B------:R0:W-:Y:S01]  /*9a140*/  STL [R1+0x8f8], R8 ;  /* 0x0008f80801007387 */ /* 0x0001e20000100800 */
[----:B---3--:R-:W-:-:S05]  /*9a150*/  LOP3.LUT R16, R30, 0xffff, RZ, 0xc0, !PT ;  /* 0x0000ffff1e107812 */ /* 0x008fca00078ec0ff */
[----:B------:R-:W-:Y:S01]  /*9a160*/  STL [R1+0x670], R16 ;  /* 0x0006701001007387 */ /* 0x000fe20000100800 */
[----:B-1----:R-:W-:Y:S02]  /*9a170*/  LOP3.LUT R7, R29, 0xffff, RZ, 0xc0, !PT ;  /* 0x0000ffff1d077812 */ /* 0x002fe400078ec0ff */
[----:B------:R-:W-:-:S05]  /*9a180*/  LOP3.LUT R14, R24, 0xffff, RZ, 0xc0, !PT ;  /* 0x0000ffff180e7812 */ /* 0x000fca00078ec0ff */
[----:B------:R-:W-:Y:S01]  /*9a190*/  STL [R1+0x600], R14 ;  /* 0x0006000e01007387 */ /* 0x000fe20000100800 */
[----:B------:R-:W-:-:S03]  /*9a1a0*/  LOP3.LUT R15, R22, 0xffff, RZ, 0xc0, !PT ;  /* 0x0000ffff160f7812 */ /* 0x000fc600078ec0ff */
[----:B------:R-:W-:Y:S01]  /*9a1b0*/  STL [R1+0x604], R7 ;  /* 0x0006040701007387 */ /* 0x000fe20000100800 */
[----:B------:R-:W-:-:S03]  /*9a1c0*/  LOP3.LUT R17, R23, 0xffff, RZ, 0xc0, !PT ;  /* 0x0000ffff17117812 */ /* 0x000fc600078ec0ff */
[----:B------:R1:W-:Y:S04]  /*9a1d0*/  STL [R1+0x538], R15 ;  /* 0x0005380f01007387 */ /* 0x0003e80000100800 */
[----:B------:R-:W3:Y:S04]  /*9a1e0*/  LDL.LU R30, [R1+0x618] ;  /* 0x00061800011e7983 */ /* 0x000ee80000300800 */
[----:B------:R-:W4:Y:S04]  /*9a1f0*/  LDL.LU R29, [R1+0x614] ;  /* 0x00061400011d7983 */ /* 0x000f280000300800 */
[----:B------:R-:W-:Y:S04]  /*9a200*/  STL [R1+0x668], R17 ;  /* 0x0006681101007387 */ /* 0x000fe80000100800 */
[----:B------:R-:W4:Y:S04]  /*9a210*/  LDL.LU R24, [R1+0x558] ;  /* 0x0005580001187983 */ /* 0x000f280000300800 */
[----:B------:R-:W4:Y:S01]  /*9a220*/  LDL.LU R22, [R1+0x554] ;  /* 0x0005540001167983 */ /* 0x000f220000300800 */
[----:B0-----:R-:W-:-:S03]  /*9a230*/  LOP3.LUT R8, R20, 0xffff, RZ, 0xc0, !PT ;  /* 0x0000ffff14087812 */ /* 0x001fc600078ec0ff */
[----:B------:R-:W4:Y:S01]  /*9a240*/  LDL.LU R20, [R1+0x478] ;  /* 0x0004780001147983 */ /* 0x000f220000300800 */
[----:B--2---:R-:W-:-:S03]  /*9a250*/  LOP3.LUT R31, R51, 0xffff, RZ, 0xc0, !PT ;  /* 0x0000ffff331f7812 */ /* 0x004fc600078ec0ff */
[----:B------:R-:W-:Y:S01]  /*9a260*/  STL [R1+0x460], R8 ;  /* 0x0004600801007387 */ /* 0x000fe20000100800 */
[----:B------:R-:W-:-:S03]  /*9a270*/  LOP3.LUT R21, R21, 0xffff, RZ, 0xc0, !PT ;  /* 0x0000ffff15157812 */ /* 0x000fc600078ec0ff */
[----:B------:R-:W-:Y:S01]  /*9a280*/  STL [R1+0x45c], R31 ;  /* 0x00045c1f01007387 */ /* 0x000fe20000100800 */
[----:B------:R-:W-:-:S03]  /*9a290*/  LOP3.LUT R10, R50, 0xffff, RZ, 0xc0, !PT ;  /* 0x0000ffff320a7812 */ /* 0x000fc600078ec0ff */
[----:B------:R0:W-:Y:S01]  /*9a2a0*/  STL [R1+0x44c], R21 ;  /* 0x00044c1501007387 */ /* 0x0001e20000100800 */
[----:B------:R-:W-:-:S03]  /*9a2b0*/  LOP3.LUT R11, R19, 0xffff, RZ, 0xc0, !PT ;  /* 0x0000ffff130b7812 */ /* 0x000fc600078ec0ff */
[----:B------:R2:W-:Y:S01]  /*9a2c0*/  STL [R1+0x458], R10 ;  /* 0x0004580a01007387 */ /* 0x0005e20000100800 */
[----:B------:R-:W-:-:S03]  /*9a2d0*/  LOP3.LUT R12, R18, 0xffff, RZ, 0xc0, !PT ;  /* 0x0000ffff120c7812 */ /* 0x000fc600078ec0ff */
[----:B------:R2:W-:Y:S01]  /*9a2e0*/  STL [R1+0x444], R11 ;  /* 0x0004440b01007387 */ /* 0x0005e20000100800 */
[----:B------:R-:W-:-:S03]  /*9a2f0*/  LOP3.LUT R13, R44, 0xffff, RZ, 0xc0, !PT ;  /* 0x0000ffff2c0d7812 */ /* 0x000fc600078ec0ff */
[----:B------:R2:W-:Y:S04]  /*9a300*/  STL [R1+0x610], R12 ;  /* 0x0006100c01007387 */ /* 0x0005e80000100800 */
[----:B------:R-:W4:Y:S04]  /*9a310*/  LDL.LU R19, [R1+0x468] ;  /* 0x0004680001137983 */ /* 0x000f280000300800 */
[----:B------:R2:W-:Y:S04]  /*9a320*/  STL [R1+0x60c], R13 ;  /* 0x00060c0d01007387 */ /* 0x0005e80000100800 */
[----:B------:R-:W4:Y:S01]  /*9a330*/  LDL.LU R23, [R1+0x2fc] ;  /* 0x0002fc0001177983 */ /* 0x000f220000300800 */
[----:B-1----:R-:W-:-:S03]  /*9a340*/  PRMT R15, R15, 0x3340, R21 ;  /* 0x000033400f0f7816 */ /* 0x002fc60000000015 */
[----:B------:R-:W4:Y:S04]  /*9a350*/  LDL.LU R18, [R1+0x2f4] ;  /* 0x0002f40001127983 */ /* 0x000f280000300800 */
[----:B------:R-:W4:Y:S04]  /*9a360*/  LDL.LU R51, [R1+0x9c] ;  /* 0x00009c0001337983 */ /* 0x000f280000300800 */
[----:B------:R-:W4:Y:S04]  /*9a370*/  LDL.LU R50, [R1+0x1e8] ;  /* 0x0001e80001327983 */ /* 0x000f280000300800 */
[----:B0-----:R-:W4:Y:S04]  /*9a380*/  LDL.LU R21, [R1+0x1e0] ;  /* 0x0001e00001157983 */ /* 0x001f280000300800 */
[----:B------:R-:W4:Y:S01]  /*9a390*/  LDL.LU R44, [R1+0xb8] ;  /* 0x0000b800012c7983 */ /* 0x000f220000300800 */
[----:B--2---:R-:W-:-:S02]  /*9a3a0*/  PRMT R10, R10, 0x3340, R0 ;  /* 0x000033400a0a7816 */ /* 0x004fc40000000000 */
[----:B------:R-:W-:Y:S02]  /*9a3b0*/  PRMT R14, R14, 0x3340, R31 ;  /* 0x000033400e0e7816 */ /* 0x000fe4000000001f */
[----:B------:R-:W-:Y:S02]  /*9a3c0*/  PRMT R16, R16, 0x3340, R17 ;  /* 0x0000334010107816 */ /* 0x000fe40000000011 */
[----:B------:R-:W-:Y:S02]  /*9a3d0*/  PRMT R17, R7, 0x3340, R8 ;  /* 0x0000334007117816 */ /* 0x000fe40000000008 */
[----:B------:R-:W-:Y:S02]  /*9a3e0*/  PRMT R11, R11, 0x3340, R0 ;  /* 0x000033400b0b7816 */ /* 0x000fe40000000000 */
[----:B------:R-:W-:Y:S02]  /*9a3f0*/  PRMT R7, R14, 0x5410, R10 ;  /* 0x000054100e077816 */ /* 0x000fe4000000000a */
[----:B------:R-:W-:-:S02]  /*9a400*/  PRMT R12, R12, 0x3340, R0 ;  /* 0x000033400c0c7816 */ /* 0x000fc40000000000 */
[----:B------:R-:W-:Y:S01]  /*9a410*/  PRMT R13, R13, 0x3340, R0 ;  /* 0x000033400d0d7816 */ /* 0x000fe20000000000 */
[----:B------:R0:W-:Y:S01]  /*9a420*/  STL [R1+0x8d8], R7 ;  /* 0x0008d80701007387 */ /* 0x0001e20000100800 */
[----:B------:R-:W-:Y:S02]  /*9a430*/  PRMT R10, R15, 0x5410, R11 ;  /* 0x000054100f0a7816 */ /* 0x000fe4000000000b */
[----:B------:R-:W-:-:S03]  /*9a440*/  PRMT R8, R16, 0x5410, R12 ;  /* 0x0000541010087816 */ /* 0x000fc6000000000c */
[----:B------:R-:W-:Y:S01]  /*9a450*/  STL [R1+0x8d4], R10 ;  /* 0x0008d40a01007387 */ /* 0x000fe20000100800 */
[----:B0-----:R-:W-:-:S03]  /*9a460*/  PRMT R7, R17, 0x5410, R13 ;  /* 0x0000541011077816 */ /* 0x001fc6000000000d */
[----:B------:R-:W-:Y:S04]  /*9a470*/  STL [R1+0x8b0], R8 ;  /* 0x0008b00801007387 */ /* 0x000fe80000100800 */
[----:B------:R0:W-:Y:S01]  /*9a480*/  STL [R1+0x8ac], R7 ;  /* 0x0008ac0701007387 */ /* 0x0001e20000100800 */
[----:B---3--:R-:W-:Y:S02]  /*9a490*/  LOP3.LUT R15, R30, 0xffff, RZ, 0xc0, !PT ;  /* 0x0000ffff1e0f7812 */ /* 0x008fe400078ec0ff */
[----:B----4-:R-:W-:-:S03]  /*9a4a0*/  LOP3.LUT R16, R29, 0xffff, RZ, 0xc0, !PT ;  /* 0x0000ffff1d107812 */ /* 0x010fc600078ec0ff */
[----:B------:R1:W-:Y:S04]  /*9a4b0*/  STL [R1+0x608], R15 ;  /* 0x0006080f01007387 */ /* 0x0003e80000100800 */
[----:B------:R-:W-:Y:S01]  /*9a4c0*/  STL [R1+0x684], R16 ;  /* 0x0006841001007387 */ /* 0x000fe20000100800 */
[----:B0-----:R-:W-:Y:S02]  /*9a4d0*/  LOP3.LUT R7, R24, 0xffff, RZ, 0xc0, !PT ;  /* 0x0000ffff18077812 */ /* 0x001fe400078ec0ff */
[----:B------:R-:W-:-:S05]  /*9a4e0*/  LOP3.LUT R14, R22, 0xffff, RZ, 0xc0, !PT ;  /* 0x0000ffff160e7812 */ /* 0x000fca00078ec0ff */
[----:B------:R-:W-:Y:S04]  /*9a4f0*/  STL [R1+0x548], R14 ;  /* 0x0005480e01007387 */ /* 0x000fe80000100800 */
[----:B------:R-:W2:Y:S04]  /*9a500*/  LDL.LU R30, [R1+0x620] ;  /* 0x00062000011e7983 */ /* 0x000ea80000300800 */
[----:B------:R-:W-:Y:S01]  /*9a510*/  STL [R1+0x680], R7 ;  /* 0x0006800701007387 */ /* 0x000fe20000100800 */
[----:B------:R-:W-:-:S05]  /*9a520*/  LOP3.LUT R20, R20, 0xffff, RZ, 0xc0, !PT ;  /* 0x0000ffff14147812 */ /* 0x000fca00078ec0ff */
[----:B------:R0:W-:Y:S04]  /*9a530*/  STL [R1+0x554], R20 ;  /* 0x0005541401007387 */ /* 0x0001e80000100800 */
[----:B------:R-:W3:Y:S04]  /*9a540*/  LDL.LU R29, [R1+0x61c] ;  /* 0x00061c00011d7983 */ /* 0x000ee80000300800 */
[----:B------:R-:W4:Y:S04]  /*9a550*/  LDL.LU R24, [R1+0x56c] ;  /* 0x00056c0001187983 */ /* 0x000f280000300800 */
[----:B------:R-:W4:Y:S01]  /*9a560*/  LDL.LU R22, [R1+0x55c] ;  /* 0x00055c0001167983 */ /* 0x000f220000300800 */
[----:B------:R-:W-:-:S03]  /*9a570*/  LOP3.LUT R17, R19, 0xffff, RZ, 0xc0, !PT ;  /* 0x0000ffff13117812 */ /* 0x000fc600078ec0ff */
[----:B------:R-:W4:Y:S04]  /*9a580*/  LDL.LU R19, [R1+0x498] ;  /* 0x0004980001137983 */ /* 0x000f280000300800 */
[----:B------:R-:W-:Y:S01]  /*9a590*/  STL [R1+0x67c], R17 ;  /* 0x00067c1101007387 */ /* 0x000fe20000100800 */
[----:B------:R-:W-:Y:S02]  /*9a5a0*/  LOP3.LUT R8, R23, 0xffff, RZ, 0xc0, !PT ;  /* 0x0000ffff17087812 */ /* 0x000fe400078ec0ff */
[----:B------:R-:W-:Y:S02]  /*9a5b0*/  LOP3.LUT R31, R18, 0xffff, RZ, 0xc0, !PT ;  /* 0x0000ffff121f7812 */ /* 0x000fe400078ec0ff */
[----:B------:R-:W4:Y:S01]  /*9a5c0*/  LDL.LU R18, [R1+0x490] ;  /* 0x0004900001127983 */ /* 0x000f220000300800 */
[----:B------:R-:W-:-:S03]  /*9a5d0*/  LOP3.LUT R10, R51, 0xffff, RZ, 0xc0, !PT ;  /* 0x0000ffff330a7812 */ /* 0x000fc600078ec0ff */
        /* <DEDUP_REMOVED lines=16> */
[----:B------:R-:W-:-:S02]  /*9a6e0*/  PRMT R10, R10, 0x3340, R0 ;  /* 0x000033400a0a7816 */ /* 0x000fc40000000000 */
[----:B------:R-:W-:Y:S02]  /*9a6f0*/  PRMT R14, R14, 0x3340, R31 ;  /* 0x000033400e0e7816 */ /* 0x000fe4000000001f */
[----:B------:R-:W-:Y:S02]  /*9a700*/  PRMT R16, R16, 0x3340, R17 ;  /* 0x0000334010107816 */ /* 0x000fe40000000011 */
[----:B------:R-:W-:Y:S02]  /*9a710*/  PRMT R11, R11, 0x3340, R0 ;  /* 0x000033400b0b7816 */ /* 0x000fe40000000000 */
[----:B------:R-:W-:Y:S02]  /*9a720*/  PRMT R17, R7, 0x3340, R8 ;  /* 0x0000334007117816 */ /* 0x000fe40000000008 */
[----:B------:R-:W-:Y:S02]  /*9a730*/  PRMT R12, R12, 0x3340, R0 ;  /* 0x000033400c0c7816 */ /* 0x000fe40000000000 */
[----:B------:R-:W-:-:S02]  /*9a740*/  PRMT R7, R14, 0x5410, R10 ;  /* 0x000054100e077816 */ /* 0x000fc4000000000a */
[----:B------:R-:W-:Y:S02]  /*9a750*/  PRMT R13, R13, 0x3340, R0 ;  /* 0x000033400d0d7816 */ /* 0x000fe40000000000 */
[----:B------:R-:W-:Y:S01]  /*9a760*/  PRMT R10, R15, 0x5410, R11 ;  /* 0x000054100f0a7816 */ /* 0x000fe2000000000b */
[----:B------:R0:W-:Y:S01]  /*9a770*/  STL [R1+0x88c], R7 ;  /* 0x00088c0701007387 */ /* 0x0001e20000100800 */
[----:B------:R-:W-:-:S03]  /*9a780*/  PRMT R8, R16, 0x5410, R12 ;  /* 0x0000541010087816 */ /* 0x000fc6000000000c */
[----:B------:R-:W-:Y:S01]  /*9a790*/  STL [R1+0x870], R10 ;  /* 0x0008700a01007387 */ /* 0x000fe20000100800 */
[----:B0-----:R-:W-:-:S03]  /*9a7a0*/  PRMT R7, R17, 0x5410, R13 ;  /* 0x0000541011077816 */ /* 0x001fc6000000000d */
[----:B------:R4:W-:Y:S04]  /*9a7b0*/  STL [R1+0x86c], R8 ;  /* 0x00086c0801007387 */ /* 0x0009e80000100800 */
[----:B------:R-:W-:Y:S01]  /*9a7c0*/  STL [R1+0x868], R7 ;  /* 0x0008680701007387 */ /* 0x000fe20000100800 */
[----:B--2---:R-:W-:-:S05]  /*9a7d0*/  LOP3.LUT R15, R30, 0xffff, RZ, 0xc0, !PT ;  /* 0x0000ffff1e0f7812 */ /* 0x004fca00078ec0ff */
[----:B------:R0:W-:Y:S01]  /*9a7e0*/  STL [R1+0x614], R15 ;  /* 0x0006140f01007387 */ /* 0x0001e20000100800 */
[----:B---3--:R-:W-:Y:S02]  /*9a7f0*/  LOP3.LUT R16, R29, 0xffff, RZ, 0xc0, !PT ;  /* 0x0000ffff1d107812 */ /* 0x008fe400078ec0ff */
[----:B----4-:R-:W-:Y:S02]  /*9a800*/  LOP3.LUT R8, R24, 0xffff, RZ, 0xc0, !PT ;  /* 0x0000ffff18087812 */ /* 0x010fe400078ec0ff */
[----:B------:R-:W-:Y:S01]  /*9a810*/  LOP3.LUT R14, R22, 0xffff, RZ, 0xc0, !PT ;  /* 0x0000ffff160e7812 */ /* 0x000fe200078ec0ff */
[----:B------:R1:W-:Y:S04]  /*9a820*/  STL [R1+0x69c], R16 ;  /* 0x00069c1001007387 */ /* 0x0003e80000100800 */
[----:B------:R-:W-:Y:S04]  /*9a830*/  STL [R1+0x558], R14 ;  /* 0x0005580e01007387 */ /* 0x000fe80000100800 */
[----:B------:R-:W-:Y:S01]  /*9a840*/  STL [R1+0x698], R8 ;  /* 0x0006980801007387 */ /* 0x000fe20000100800 */
[----:B------:R-:W-:-:S05]  /*9a850*/  LOP3.LUT R19, R19, 0xffff, RZ, 0xc0, !PT ;  /* 0x0000ffff13137812 */ /* 0x000fca00078ec0ff */
[----:B------:R2:W-:Y:S04]  /*9a860*/  STL [R1+0x55c], R19 ;  /* 0x00055c1301007387 */ /* 0x0005e80000100800 */
[----:B------:R-:W3:Y:S01]  /*9a870*/  LDL.LU R30, [R1+0x628] ;  /* 0x00062800011e7983 */ /* 0x000ee20000300800 */
[----:B------:R-:W-:-:S03]  /*9a880*/  LOP3.LUT R18, R18, 0xffff, RZ, 0xc0, !PT ;  /* 0x0000ffff12127812 */ /* 0x000fc600078ec0ff */
[----:B------:R-:W4:Y:S04]  /*9a890*/  LDL.LU R29, [R1+0x624] ;  /* 0x00062400011d7983 */ /* 0x000f280000300800 */
[----:B------:R2:W-:Y:S04]  /*9a8a0*/  STL [R1+0x694], R18 ;  /* 0x0006941201007387 */ /* 0x0005e80000100800 */
[----:B------:R-:W4:Y:S04]  /*9a8b0*/  LDL.LU R24, [R1+0x578] ;  /* 0x0005780001187983 */ /* 0x000f280000300800 */
[----:B------:R-:W4:Y:S01]  /*9a8c0*/  LDL.LU R22, [R1+0x574] ;  /* 0x0005740001167983 */ /* 0x000f220000300800 */
[----:B0-----:R-:W-:-:S02]  /*9a8d0*/  PRMT R15, R15, 0x3340, R19 ;  /* 0x000033400f0f7816 */ /* 0x001fc40000000013 */
[----:B------:R-:W-:Y:S02]  /*9a8e0*/  LOP3.LUT R17, R21, 0xffff, RZ, 0xc0, !PT ;  /* 0x0000ffff15117812 */ /* 0x000fe400078ec0ff */
[----:B------:R-:W4:Y:S01]  /*9a8f0*/  LDL.LU R21, [R1+0x4a4] ;  /* 0x0004a40001157983 */ /* 0x000f220000300800 */
[----:B------:R-:W-:-:S03]  /*9a900*/  LOP3.LUT R31, R23, 0xffff, RZ, 0xc0, !PT ;  /* 0x0000ffff171f7812 */ /* 0x000fc600078ec0ff */
[----:B------:R-:W-:Y:S01]  /*9a910*/  STL [R1+0x690], R17 ;  /* 0x0006901101007387 */ /* 0x000fe20000100800 */
[----:B------:R-:W-:Y:S02]  /*9a920*/  LOP3.LUT R7, R51, 0xffff, RZ, 0xc0, !PT ;  /* 0x0000ffff33077812 */ /* 0x000fe400078ec0ff */
[----:B------:R-:W-:Y:S01]  /*9a930*/  LOP3.LUT R11, R50, 0xffff, RZ, 0xc0, !PT ;  /* 0x0000ffff320b7812 */ /* 0x000fe200078ec0ff */
        /* <DEDUP_REMOVED lines=12> */
[----:B--2---:R-:W2:Y:S04]  /*9aa00*/  LDL.LU R19, [R1+0x228] ;  /* 0x0002280001137983 */ /* 0x004ea80000300800 */
[----:B------:R-:W2:Y:S04]  /*9aa10*/  LDL.LU R18, [R1+0x224] ;  /* 0x0002240001127983 */ /* 0x000ea80000300800 */
[----:B------:R-:W2:Y:S01]  /*9aa20*/  LDL.LU R44, [R1+0x10c] ;  /* 0x00010c00012c7983 */ /* 0x000ea20000300800 */
[----:B------:R-:W-:-:S02]  /*9aa30*/  PRMT R10, R7, 0x3340, R0 ;  /* 0x00003340070a7816 */ /* 0x000fc40000000000 */
[----:B------:R-:W-:Y:S02]  /*9aa40*/  PRMT R14, R14, 0x3340, R31 ;  /* 0x000033400e0e7816 */ /* 0x000fe4000000001f */
[----:B0-----:R-:W-:Y:S02]  /*9aa50*/  PRMT R11, R11, 0x3340, R0 ;  /* 0x000033400b0b7816 */ /* 0x001fe40000000000 */
[----:B------:R-:W-:Y:S02]  /*9aa60*/  PRMT R7, R14, 0x5410, R10 ;  /* 0x000054100e077816 */ /* 0x000fe4000000000a */
[--C-:B------:R-:W-:Y:S02]  /*9aa70*/  PRMT R12, R12, 0x3340, R0.reuse ;  /* 0x000033400c0c7816 */ /* 0x100fe40000000000 */
[----:B------:R-:W-:Y:S02]  /*9aa80*/  PRMT R13, R13, 0x3340, R0 ;  /* 0x000033400d0d7816 */ /* 0x000fe40000000000 */
[----:B------:R-:W-:Y:S01]  /*9aa90*/  PRMT R17, R8, 0x3340, R17 ;  /* 0x0000334008117816 */ /* 0x000fe20000000011 */
[----:B------:R0:W-:Y:S01]  /*9aaa0*/  STL [R1+0x858], R7 ;  /* 0x0008580701007387 */ /* 0x0001e20000100800 */
[----:B------:R-:W-:-:S02]  /*9aab0*/  PRMT R10, R15, 0x5410, R11 ;  /* 0x000054100f0a7816 */ /* 0x000fc4000000000b */
        /* <DEDUP_REMOVED lines=12> */
[----:B------:R-:W3:Y:S04]  /*9ab80*/  LDL.LU R30, [R1+0x640] ;  /* 0x00064000011e7983 */ /* 0x000ee80000300800 */
[----:B------:R-:W-:Y:S01]  /*9ab90*/  STL [R1+0x6b0], R7 ;  /* 0x0006b00701007387 */ /* 0x000fe20000100800 */
[----:B------:R-:W-:-:S05]  /*9aba0*/  LOP3.LUT R21, R21, 0xffff, RZ, 0xc0, !PT ;  /* 0x0000ffff15157812 */ /* 0x000fca00078ec0ff */
[----:B------:R0:W-:Y:S04]  /*9abb0*/  STL [R1+0x4a4], R21 ;  /* 0x0004a41501007387 */ /* 0x0001e80000100800 */
[----:B------:R-:W4:Y:S04]  /*9abc0*/  LDL.LU R29, [R1+0x63c] ;  /* 0x00063c00011d7983 */ /* 0x000f280000300800 */
[----:B------:R-:W4:Y:S04]  /*9abd0*/  LDL.LU R24, [R1+0x638] ;  /* 0x0006380001187983 */ /* 0x000f280000300800 */
[----:B------:R-:W4:Y:S01]  /*9abe0*/  LDL.LU R22, [R1+0x594] ;  /* 0x0005940001167983 */ /* 0x000f220000300800 */
[----:B------:R-:W-:-:S03]  /*9abf0*/  LOP3.LUT R17, R23, 0xffff, RZ, 0xc0, !PT ;  /* 0x0000ffff17117812 */ /* 0x000fc600078ec0ff */
[----:B------:R-:W4:Y:S01]  /*9ac00*/  LDL.LU R23, [R1+0x4cc] ;  /* 0x0004cc0001177983 */ /* 0x000f220000300800 */
[----:B------:R-:W-:Y:S02]  /*9ac10*/  LOP3.LUT R8, R51, 0xffff, RZ, 0xc0, !PT ;  /* 0x0000ffff33087812 */ /* 0x000fe400078ec0ff */
[----:B------:R-:W-:Y:S01]  /*9ac20*/  LOP3.LUT R31, R50, 0xffff, RZ, 0xc0, !PT ;  /* 0x0000ffff321f7812 */ /* 0x000fe200078ec0ff */
[----:B------:R-:W-:Y:S01]  /*9ac30*/  STL [R1+0x574], R17 ;  /* 0x0005741101007387 */ /* 0x000fe20000100800 */
[----:B------:R-:W-:-:S03]  /*9ac40*/  LOP3.LUT R10, R20, 0xffff, RZ, 0xc0, !PT ;  /* 0x0000ffff140a7812 */ /* 0x000fc600078ec0ff */
[----:B------:R-:W-:Y:S01]  /*9ac50*/  STL [R1+0x6ac], R8 ;  /* 0x0006ac0801007387 */ /* 0x000fe20000100800 */
[----:B--2---:R-:W-:-:S03]  /*9ac60*/  LOP3.LUT R11, R19, 0xffff, RZ, 0xc0, !PT ;  /* 0x0000ffff130b7812 */ /* 0x004fc600078ec0ff */
[----:B------:R-:W-:Y:S01]  /*9ac70*/  STL [R1+0x4a0], R31 ;  /* 0x0004a01f01007387 */ /* 0x000fe20000100800 */
[----:B------:R-:W-:-:S03]  /*9ac80*/  LOP3.LUT R12, R18, 0xffff, RZ, 0xc0, !PT ;  /* 0x0000ffff120c7812 */ /* 0x000fc600078ec0ff */
[----:B------:R2:W-:Y:S01]  /*9ac90*/  STL [R1+0x6fc], R10 ;  /* 0x0006fc0a01007387 */ /* 0x0005e20000100800 */
[----:B------:R-:W-:-:S03]  /*9aca0*/  LOP3.LUT R13, R44, 0xffff, RZ, 0xc0, !PT ;  /* 0x0000ffff2c0d7812 */ /* 0x000fc600078ec0ff */
[----:B------:R2:W-:Y:S04]  /*9acb0*/  STL [R1+0x6a4], R11 ;  /* 0x0006a40b01007387 */ /* 0x0005e80000100800 */
[----:B------:R2:W-:Y:S04]  /*9acc0*/  STL [R1+0x100], R12 ;  /* 0x0001000c01007387 */ /* 0x0005e80000100800 */
[----:B------:R-:W4:Y:S04]  /*9acd0*/  LDL.LU R19, [R1+0x4c4] ;  /* 0x0004c40001137983 */ /* 0x000f280000300800 */
[----:B------:R2:W-:Y:S01]  /*9ace0*/  STL [R1+0x6a8], R13 ;  /* 0x0006a80d01007387 */ /* 0x0005e20000100800 */
[----:B-1----:R-:W-:-:S03]  /*9acf0*/  PRMT R15, R15, 0x3340, R21 ;  /* 0x000033400f0f7816 */ /* 0x002fc60000000015 */
[----:B------:R-:W4:Y:S04]  /*9ad00*/  LDL.LU R18, [R1+0x4ac] ;  /* 0x0004ac0001127983 */ /* 0x000f280000300800 */
        /* <DEDUP_REMOVED lines=20> */
[----:B---3--:R-:W-:-:S05]  /*9ae50*/  LOP3.LUT R7, R30, 0xffff, RZ, 0xc0, !PT ;  /* 0x0000ffff1e077812 */ /* 0x008fca00078ec0ff */
[----:B------:R-:W-:Y:S01]  /*9ae60*/  STL [R1+0x6d8], R7 ;  /* 0x0006d80701007387 */ /* 0x000fe20000100800 */
[----:B----4-:R-:W-:Y:S02]  /*9ae70*/  LOP3.LUT R14, R29, 0xffff, RZ, 0xc0, !PT ;  /* 0x0000ffff1d0e7812 */ /* 0x010fe400078ec0ff */
[----:B------:R-:W-:-:S03]  /*9ae80*/  LOP3.LUT R15, R24, 0xffff, RZ, 0xc0, !PT ;  /* 0x0000ffff180f7812 */ /* 0x000fc600078ec0ff */
[----:B------:R1:W-:Y:S01]  /*9ae90*/  STL [R1+0x628], R14 ;  /* 0x0006280e01007387 */ /* 0x0003e20000100800 */
[----:B------:R-:W-:-:S03]  /*9aea0*/  LOP3.LUT R16, R22, 0xffff, RZ, 0xc0, !PT ;  /* 0x0000ffff16107812 */ /* 0x000fc600078ec0ff */
[----:B------:R2:W-:Y:S04]  /*9aeb0*/  STL [R1+0x624], R15 ;  /* 0x0006240f01007387 */ /* 0x0005e80000100800 */
[----:B------:R-:W3:Y:S04]  /*9aec0*/  LDL.LU R30, [R1+0x650] ;  /* 0x00065000011e7983 */ /* 0x000ee80000300800 */
[----:B------:R-:W-:Y:S04]  /*9aed0*/  STL [R1+0x6b4], R16 ;  /* 0x0006b41001007387 */ /* 0x000fe80000100800 */
[----:B------:R-:W4:Y:S01]  /*9aee0*/  LDL.LU R29, [R1+0x648] ;  /* 0x00064800011d7983 */ /* 0x000f220000300800 */
[----:B0-----:R-:W-:-:S03]  /*9aef0*/  LOP3.LUT R8, R23, 0xffff, RZ, 0xc0, !PT ;  /* 0x0000ffff17087812 */ /* 0x001fc600078ec0ff */
[----:B------:R-:W4:Y:S04]  /*9af00*/  LDL.LU R24, [R1+0x5b4] ;  /* 0x0005b40001187983 */ /* 0x000f280000300800 */
[----:B------:R-:W-:Y:S04]  /*9af10*/  STL [R1+0x6d0], R8 ;  /* 0x0006d00801007387 */ /* 0x000fe80000100800 */
[----:B------:R-:W4:Y:S04]  /*9af20*/  LDL.LU R22, [R1+0x5b0] ;  /* 0x0005b00001167983 */ /* 0x000f280000300800 */
[----:B------:R-:W4:Y:S01]  /*9af30*/  LDL.LU R23, [R1+0x4ec] ;  /* 0x0004ec0001177983 */ /* 0x000f220000300800 */
[----:B------:R-:W-:-:S05]  /*9af40*/  LOP3.LUT R19, R19, 0xffff, RZ, 0xc0, !PT ;  /* 0x0000ffff13137812 */ /* 0x000fca00078ec0ff */
[----:B------:R0:W-:Y:S01]  /*9af50*/  STL [R1+0x578], R19 ;  /* 0x0005781301007387 */ /* 0x0001e20000100800 */
[----:B------:R-:W-:Y:S02]  /*9af60*/  LOP3.LUT R18, R18, 0xffff, RZ, 0xc0, !PT ;  /* 0x0000ffff12127812 */ /* 0x000fe400078ec0ff */
[----:B------:R-:W-:Y:S02]  /*9af70*/  LOP3.LUT R17, R20, 0xffff, RZ, 0xc0, !PT ;  /* 0x0000ffff14117812 */ /* 0x000fe400078ec0ff */
[----:B------:R-:W4:Y:S01]  /*9af80*/  LDL.LU R20, [R1+0x4e4] ;  /* 0x0004e40001147983 */ /* 0x000f220000300800 */
[----:B------:R-:W-:-:S03]  /*9af90*/  LOP3.LUT R10, R51, 0xffff, RZ, 0xc0, !PT ;  /* 0x0000ffff330a7812 */ /* 0x000fc600078ec0ff */
[----:B------:R0:W-:Y:S01]  /*9afa0*/  STL [R1+0x4cc], R18 ;  /* 0x0004cc1201007387 */ /* 0x0001e20000100800 */
[----:B------:R-:W-:-:S03]  /*9afb0*/  LOP3.LUT R11, R50, 0xffff, RZ, 0xc0, !PT ;  /* 0x0000ffff320b7812 */ /* 0x000fc600078ec0ff */
[----:B------:R-:W-:Y:S01]  /*9afc0*/  STL [R1+0x640], R17 ;  /* 0x0006401101007387 */ /* 0x000fe20000100800 */
[----:B------:R-:W-:-:S03]  /*9afd0*/  LOP3.LUT R12, R21, 0xffff, RZ, 0xc0, !PT ;  /* 0x0000ffff150c7812 */ /* 0x000fc600078ec0ff */
[----:B------:R0:W-:Y:S01]  /*9afe0*/  STL [R1+0x4c4], R10 ;  /* 0x0004c40a01007387 */ /* 0x0001e20000100800 */
[----:B------:R-:W-:-:S03]  /*9aff0*/  LOP3.LUT R13, R44, 0xffff, RZ, 0xc0, !PT ;  /* 0x0000ffff2c0d7812 */ /* 0x000fc600078ec0ff */
[----:B------:R0:W-:Y:S04]  /*9b000*/  STL [R1+0x4ac], R11 ;  /* 0x0004ac0b01007387 */ /* 0x0001e80000100800 */
[----:B------:R0:W-:Y:S01]  /*9b010*/  STL [R1+0x63c], R12 ;  /* 0x00063c0c01007387 */ /* 0x0001e20000100800 */
        /* <DEDUP_REMOVED lines=10> */
[----:B------:R-:W-:Y:S02]  /*9b0c0*/  PRMT R11, R11, 0x3340, R0 ;  /* 0x000033400b0b7816 */ /* 0x000fe40000000000 */
[----:B------:R-:W-:Y:S02]  /*9b0d0*/  PRMT R16, R16, 0x3340, R17 ;  /* 0x0000334010107816 */ /* 0x000fe40000000011 */
[----:B------:R-:W-:Y:S02]  /*9b0e0*/  PRMT R17, R7, 0x3340, R8 ;  /* 0x0000334007117816 */ /* 0x000fe40000000008 */
[----:B------:R-:W-:Y:S02]  /*9b0f0*/  PRMT R7, R14, 0x5410, R10 ;  /* 0x000054100e077816 */ /* 0x000fe4000000000a */
[----:B------:R-:W-:Y:S02]  /*9b100*/  PRMT R12, R12, 0x3340, R0 ;  /* 0x000033400c0c7816 */ /* 0x000fe40000000000 */
[----:B------:R-:W-:-:S02]  /*9b110*/  PRMT R8, R15, 0x5410, R11 ;  /* 0x000054100f087816 */ /* 0x000fc4000000000b */
[----:B-1----:R-:W-:Y:S01]  /*9b120*/  PRMT R13, R13, 0x3340, R0 ;  /* 0x000033400d0d7816 */ /* 0x002fe20000000000 */
[----:B------:R0:W-:Y:S01]  /*9b130*/  STL [R1+0x808], R7 ;  /* 0x0008080701007387 */ /* 0x0001e20000100800 */
[----:B------:R-:W-:-:S03]  /*9b140*/  PRMT R10, R16, 0x5410, R12 ;  /* 0x00005410100a7816 */ /* 0x000fc6000000000c */
[----:B------:R3:W-:Y:S01]  /*9b150*/  STL [R1+0x804], R8 ;  /* 0x0008040801007387 */ /* 0x0007e20000100800 */
[----:B0-----:R-:W-:-:S03]  /*9b160*/  PRMT R7, R17, 0x5410, R13 ;  /* 0x0000541011077816 */ /* 0x001fc6000000000d */
[----:B------:R0:W-:Y:S04]  /*9b170*/  STL [R1+0x800], R10 ;  /* 0x0008000a01007387 */ /* 0x0001e80000100800 */
[----:B------:R1:W-:Y:S01]  /*9b180*/  STL [R1+0x7f8], R7 ;  /* 0x0007f80701007387 */ /* 0x0003e20000100800 */
[----:B---3--:R-:W-:Y:S02]  /*9b190*/  LOP3.LUT R8, R30, 0xffff, RZ, 0xc0, !PT ;  /* 0x0000ffff1e087812 */ /* 0x008fe400078ec0ff */
[----:B----4-:R-:W-:-:S03]  /*9b1a0*/  LOP3.LUT R14, R29, 0xffff, RZ, 0xc0, !PT ;  /* 0x0000ffff1d0e7812 */ /* 0x010fc600078ec0ff */
[----:B------:R-:W-:Y:S01]  /*9b1b0*/  STL [R1+0x6c8], R8 ;  /* 0x0006c80801007387 */ /* 0x000fe20000100800 */
[----:B------:R-:W-:-:S03]  /*9b1c0*/  LOP3.LUT R15, R24, 0xffff, RZ, 0xc0, !PT ;  /* 0x0000ffff180f7812 */ /* 0x000fc600078ec0ff */
[----:B------:R3:W-:Y:S01]  /*9b1d0*/  STL [R1+0x638], R14 ;  /* 0x0006380e01007387 */ /* 0x0007e20000100800 */
[----:B------:R-:W-:-:S03]  /*9b1e0*/  LOP3.LUT R16, R22, 0xffff, RZ, 0xc0, !PT ;  /* 0x0000ffff16107812 */ /* 0x000fc600078ec0ff */
[----:B------:R-:W-:Y:S01]  /*9b1f0*/  STL [R1+0x594], R15 ;  /* 0x0005940f01007387 */ /* 0x000fe20000100800 */
[----:B------:R-:W-:-:S03]  /*9b200*/  LOP3.LUT R17, R23, 0xffff, RZ, 0xc0, !PT ;  /* 0x0000ffff17117812 */ /* 0x000fc600078ec0ff */
[----:B------:R-:W-:Y:S04]  /*9b210*/  STL [R1+0x6bc], R16 ;  /* 0x0006bc1001007387 */ /* 0x000fe80000100800 */
[----:B------:R-:W4:Y:S04]  /*9b220*/  LDL.LU R30, [R1+0x65c] ;  /* 0x00065c00011e7983 */ /* 0x000f280000300800 */
[----:B------:R-:W4:Y:S01]  /*9b230*/  LDL.LU R29, [R1+0x658] ;  /* 0x00065800011d7983 */ /* 0x000f220000300800 */
[----:B------:R-:W-:-:S05]  /*9b240*/  LOP3.LUT R20, R20, 0xffff, RZ, 0xc0, !PT ;  /* 0x0000ffff14147812 */ /* 0x000fca00078ec0ff */
[----:B------:R3:W-:Y:S04]  /*9b250*/  STL [R1+0x4e4], R20 ;  /* 0x0004e41401007387 */ /* 0x0007e80000100800 */
[----:B------:R-:W-:Y:S04]  /*9b260*/  STL [R1+0x6c4], R17 ;  /* 0x0006c41101007387 */ /* 0x000fe80000100800 */
[----:B------:R-:W4:Y:S04]  /*9b270*/  LDL.LU R24, [R1+0x5d0] ;  /* 0x0005d00001187983 */ /* 0x000f280000300800 */
[----:B------:R-:W4:Y:S01]  /*9b280*/  LDL.LU R22, [R1+0x5c8] ;  /* 0x0005c80001167983 */ /* 0x000f220000300800 */
[----:B--2---:R-:W-:-:S03]  /*9b290*/  LOP3.LUT R32, R51, 0xffff, RZ, 0xc0, !PT ;  /* 0x0000ffff33207812 */ /* 0x004fc600078ec0ff */
[----:B------:R-:W2:Y:S01]  /*9b2a0*/  LDL.LU R51, [R1+0x504] ;  /* 0x0005040001337983 */ /* 0x000ea20000300800 */
[----:B------:R-:W-:Y:S02]  /*9b2b0*/  LOP3.LUT R31, R50, 0xffff, RZ, 0xc0, !PT ;  /* 0x0000ffff321f7812 */ /* 0x000fe400078ec0ff */
[----:B0-----:R-:W-:Y:S01]  /*9b2c0*/  LOP3.LUT R10, R21, 0xffff, RZ, 0xc0, !PT ;  /* 0x0000ffff150a7812 */ /* 0x001fe200078ec0ff */
[----:B------:R-:W-:Y:S01]  /*9b2d0*/  STL [R1+0x390], R32 ;  /* 0x0003902001007387 */ /* 0x000fe20000100800 */
[----:B------:R-:W-:-:S03]  /*9b2e0*/  LOP3.LUT R11, R19, 0xffff, RZ, 0xc0, !PT ;  /* 0x0000ffff130b7812 */ /* 0x000fc600078ec0ff */
[----:B------:R-:W-:Y:S01]  /*9b2f0*/  STL [R1+0x6b8], R31 ;  /* 0x0006b81f01007387 */ /* 0x000fe20000100800 */
[----:B-1----:R-:W-:-:S03]  /*9b300*/  LOP3.LUT R7, R18, 0xffff, RZ, 0xc0, !PT ;  /* 0x0000ffff12077812 */ /* 0x002fc600078ec0ff */
[----:B------:R0:W-:Y:S01]  /*9b310*/  STL [R1+0x650], R10 ;  /* 0x0006500a01007387 */ /* 0x0001e20000100800 */
[----:B------:R-:W-:-:S03]  /*9b320*/  LOP3.LUT R13, R44, 0xffff, RZ, 0xc0, !PT ;  /* 0x0000ffff2c0d7812 */ /* 0x000fc600078ec0ff */
[----:B------:R1:W-:Y:S04]  /*9b330*/  STL [R1+0x648], R11 ;  /* 0x0006480b01007387 */ /* 0x0003e80000100800 */
[----:B------:R-:W2:Y:S04]  /*9b340*/  LDL.LU R19, [R1+0x4fc] ;  /* 0x0004fc0001137983 */ /* 0x000ea80000300800 */
[----:B------:R-:W-:Y:S04]  /*9b350*/  STL [R1+0x6dc], R13 ;  /* 0x0006dc0d01007387 */ /* 0x000fe80000100800 */
[----:B------:R-:W2:Y:S04]  /*9b360*/  LDL.LU R18, [R1+0x3b4] ;  /* 0x0003b40001127983 */ /* 0x000ea80000300800 */
[----:B------:R-:W2:Y:S01]  /*9b370*/  LDL.LU R23, [R1+0x3ac] ;  /* 0x0003ac0001177983 */ /* 0x000ea20000300800 */
[----:B---3--:R-:W-:-:S03]  /*9b380*/  PRMT R14, R14, 0x3340, R20 ;  /* 0x000033400e0e7816 */ /* 0x008fc60000000014 */
[----:B------:R3:W-:Y:S04]  /*9b390*/  STL [R1+0x3c30], R7 ;  /* 0x003c300701007387 */ /* 0x0007e80000100800 */
[----:B------:R-:W2:Y:S04]  /*9b3a0*/  LDL.LU R50, [R1+0x264] ;  /* 0x0002640001327983 */ /* 0x000ea80000300800 */
[----:B------:R-:W2:Y:S04]  /*9b3b0*/  LDL.LU R21, [R1+0x164] ;  /* 0x0001640001157983 */ /* 0x000ea80000300800 */
[----:B------:R-:W2:Y:S04]  /*9b3c0*/  LDL.LU R20, [R1+0x15c] ;  /* 0x00015c0001147983 */ /* 0x000ea80000300800 */
[----:B------:R-:W2:Y:S01]  /*9b3d0*/  LDL.LU R44, [R1+0x270] ;  /* 0x00027000012c7983 */ /* 0x000ea20000300800 */
[----:B0-----:R-:W-:-:S02]  /*9b3e0*/  PRMT R10, R10, 0x3340, R0 ;  /* 0x000033400a0a7816 */ /* 0x001fc40000000000 */
[----:B-1----:R-:W-:Y:S02]  /*9b3f0*/  PRMT R11, R11, 0x3340, R0 ;  /* 0x000033400b0b7816 */ /* 0x002fe40000000000 */
[----:B------:R-:W-:Y:S02]  /*9b400*/  PRMT R15, R15, 0x3340, R32 ;  /* 0x000033400f0f7816 */ /* 0x000fe40000000020 */
[----:B------:R-:W-:Y:S02]  /*9b410*/  PRMT R17, R8, 0x3340, R17 ;  /* 0x0000334008117816 */ /* 0x000fe40000000011 */
[----:B------:R-:W-:Y:S02]  /*9b420*/  PRMT R12, R7, 0x3340, R0 ;  /* 0x00003340070c7816 */ /* 0x000fe40000000000 */
[----:B------:R-:W-:Y:S02]  /*9b430*/  PRMT R8, R14, 0x5410, R10 ;  /* 0x000054100e087816 */ /* 0x000fe4000000000a */
[----:B------:R-:W-:-:S02]  /*9b440*/  PRMT R16, R16, 0x3340, R31 ;  /* 0x0000334010107816 */ /* 0x000fc4000000001f */
[----:B---3--:R-:W-:Y:S02]  /*9b450*/  PRMT R7, R15, 0x5410, R11 ;  /* 0x000054100f077816 */ /* 0x008fe4000000000b */
[----:B------:R-:W-:Y:S01]  /*9b460*/  PRMT R13, R13, 0x3340, R0 ;  /* 0x000033400d0d7816 */ /* 0x000fe20000000000 */
[----:B------:R0:W-:Y:S01]  /*9b470*/  STL [R1+0x7f0], R8 ;  /* 0x0007f00801007387 */ /* 0x0001e20000100800 */
[----:B------:R-:W-:-:S03]  /*9b480*/  PRMT R10, R16, 0x5410, R12 ;  /* 0x00005410100a7816 */ /* 0x000fc6000000000c */
[----:B------:R4:W-:Y:S01]  /*9b490*/  STL [R1+0x7ec], R7 ;  /* 0x0007ec0701007387 */ /* 0x0009e20000100800 */
[----:B0-----:R-:W-:-:S03]  /*9b4a0*/  PRMT R8, R17, 0x5410, R13 ;  /* 0x0000541011087816 */ /* 0x001fc6000000000d */
[----:B------:R-:W-:Y:S04]  /*9b4b0*/  STL [R1+0x7e8], R10 ;  /* 0x0007e80a01007387 */ /* 0x000fe80000100800 */
[----:B------:R2:W-:Y:S01]  /*9b4c0*/  STL [R1+0x7e4], R8 ;  /* 0x0007e40801007387 */ /* 0x0005e20000100800 */
[----:B----4-:R-:W-:Y:S02]  /*9b4d0*/  LOP3.LUT R7, R30, 0xffff, RZ, 0xc0, !PT ;  /* 0x0000ffff1e077812 */ /* 0x010fe400078ec0ff */
[----:B------:R-:W-:-:S03]  /*9b4e0*/  LOP3.LUT R14, R29, 0xffff, RZ, 0xc0, !PT ;  /* 0x0000ffff1d0e7812 */ /* 0x000fc600078ec0ff */
[----:B------:R-:W-:Y:S04]  /*9b4f0*/  STL [R1+0x6e4], R7 ;  /* 0x0006e40701007387 */ /* 0x000fe80000100800 */
[----:B------:R0:W-:Y:S01]  /*9b500*/  STL [R1+0x5b4], R14 ;  /* 0x0005b40e01007387 */ /* 0x0001e20000100800 */
[----:B------:R-:W-:Y:S02]  /*9b510*/  LOP3.LUT R15, R24, 0xffff, RZ, 0xc0, !PT ;  /* 0x0000ffff180f7812 */ /* 0x000fe400078ec0ff */
[----:B------:R-:W-:-:S03]  /*9b520*/  LOP3.LUT R16, R22, 0xffff, RZ, 0xc0, !PT ;  /* 0x0000ffff16107812 */ /* 0x000fc600078ec0ff */
[----:B------:R1:W-:Y:S04]  /*9b530*/  STL [R1+0x5b0], R15 ;  /* 0x0005b00f01007387 */ /* 0x0003e80000100800 */
[----:B------:R-:W3:Y:S04]  /*9b540*/  LDL.LU R30, [R1+0x66c] ;  /* 0x00066c00011e7983 */ /* 0x000ee80000300800 */
[----:B------:R-:W-:Y:S01]  /*9b550*/  STL [R1+0x6d4], R16 ;  /* 0x0006d41001007387 */ /* 0x000fe20000100800 */
[----:B--2---:R-:W-:-:S03]  /*9b560*/  LOP3.LUT R8, R51, 0xffff, RZ, 0xc0, !PT ;  /* 0x0000ffff33087812 */ /* 0x004fc600078ec0ff */
[----:B------:R-:W2:Y:S04]  /*9b570*/  LDL.LU R29, [R1+0x664] ;  /* 0x00066400011d7983 */ /* 0x000ea80000300800 */
[----:B------:R-:W4:Y:S04]  /*9b580*/  LDL.LU R24, [R1+0x660] ;  /* 0x0006600001187983 */ /* 0x000f280000300800 */
[----:B------:R-:W-:Y:S04]  /*9b590*/  STL [R1+0x6e0], R8 ;  /* 0x0006e00801007387 */ /* 0x000fe80000100800 */
[----:B------:R-:W4:Y:S04]  /*9b5a0*/  LDL.LU R22, [R1+0x5dc] ;  /* 0x0005dc0001167983 */ /* 0x000f280000300800 */
[----:B------:R-:W4:Y:S01]  /*9b5b0*/  LDL.LU R51, [R1+0x51c] ;  /* 0x00051c0001337983 */ /* 0x000f220000300800 */
        /* <DEDUP_REMOVED lines=8> */
[----:B------:R-:W-:-:S03]  /*9b640*/  LOP3.LUT R12, R20, 0xffff, RZ, 0xc0, !PT ;  /* 0x0000ffff140c7812 */ /* 0x000fc600078ec0ff */
[----:B------:R-:W-:Y:S01]  /*9b650*/  STL [R1+0x6cc], R17 ;  /* 0x0006cc1101007387 */ /* 0x000fe20000100800 */
[----:B------:R-:W-:-:S03]  /*9b660*/  LOP3.LUT R13, R44, 0xffff, RZ, 0xc0, !PT ;  /* 0x0000ffff2c0d7812 */ /* 0x000fc600078ec0ff */
[----:B------:R1:W-:Y:S04]  /*9b670*/  STL [R1+0x658], R11 ;  /* 0x0006580b01007387 */ /* 0x0003e80000100800 */
[----:B------:R1:W-:Y:S04]  /*9b680*/  STL [R1+0x6f4], R12 ;  /* 0x0006f40c01007387 */ /* 0x0003e80000100800 */
[----:B------:R-:W4:Y:S04]  /*9b690*/  LDL.LU R50, [R1+0x518] ;  /* 0x0005180001327983 */ /* 0x000f280000300800 */
[----:B------:R1:W-:Y:S04]  /*9b6a0*/  STL [R1+0x65c], R13 ;  /* 0x00065c0d01007387 */ /* 0x0003e80000100800 */
[----:B------:R-:W4:Y:S01]  /*9b6b0*/  LDL.LU R21, [R1+0x510] ;  /* 0x0005100001157983 */ /* 0x000f220000300800 */
[----:B0-----:R-:W-:-:S03]  /*9b6c0*/  PRMT R14, R14, 0x3340, R19 ;  /* 0x000033400e0e7816 */ /* 0x001fc60000000013 */
[----:B------:R-:W4:Y:S01]  /*9b6d0*/  LDL.LU R23, [R1+0x3f8] ;  /* 0x0003f80001177983 */ /* 0x000f220000300800 */
[----:B-1----:R-:W-:-:S03]  /*9b6e0*/  PRMT R15, R15, 0x3340, R18 ;  /* 0x000033400f0f7816 */ /* 0x002fc60000000012 */
[----:B------:R-:W4:Y:S04]  /*9b6f0*/  LDL.LU R20, [R1+0x280] ;  /* 0x0002800001147983 */ /* 0x000f280000300800 */
[----:B------:R-:W4:Y:S04]  /*9b700*/  LDL.LU R19, [R1+0x17c] ;  /* 0x00017c0001137983 */ /* 0x000f280000300800 */
[----:B------:R-:W4:Y:S04]  /*9b710*/  LDL.LU R18, [R1+0x288] ;  /* 0x0002880001127983 */ /* 0x000f280000300800 */
[----:B------:R-:W4:Y:S01]  /*9b720*/  LDL.LU R44, [R1+0x284] ;  /* 0x00028400012c7983 */ /* 0x000f220000300800 */
[----:B------:R-:W-:-:S02]  /*9b730*/  PRMT R10, R10, 0x3340, R0 ;  /* 0x000033400a0a7816 */ /* 0x000fc40000000000 */
[--C-:B------:R-:W-:Y:S02]  /*9b740*/  PRMT R11, R11, 0x3340, R0.reuse ;  /* 0x000033400b0b7816 */ /* 0x100fe40000000000 */
[----:B------:R-:W-:Y:S02]  /*9b750*/  PRMT R16, R16, 0x3340, R17 ;  /* 0x0000334010107816 */ /* 0x000fe40000000011 */
[----:B------:R-:W-:Y:S02]  /*9b760*/  PRMT R12, R12, 0x3340, R0 ;  /* 0x000033400c0c7816 */ /* 0x000fe40000000000 */
[----:B------:R-:W-:Y:S02]  /*9b770*/  PRMT R17, R7, 0x3340, R8 ;  /* 0x0000334007117816 */ /* 0x000fe40000000008 */
[----:B------:R-:W-:Y:S02]  /*9b780*/  PRMT R8, R14, 0x5410, R10 ;  /* 0x000054100e087816 */ /* 0x000fe4000000000a */
[----:B------:R-:W-:-:S02]  /*9b790*/  PRMT R13, R13, 0x3340, R0 ;  /* 0x000033400d0d7816 */ /* 0x000fc40000000000 */
        /* <DEDUP_REMOVED lines=9> */
[----:B--2---:R-:W-:Y:S02]  /*9b830*/  LOP3.LUT R7, R29, 0xffff, RZ, 0xc0, !PT ;  /* 0x0000ffff1d077812 */ /* 0x004fe400078ec0ff */
[----:B----4-:R-:W-:-:S05]  /*9b840*/  LOP3.LUT R14, R24, 0xffff, RZ, 0xc0, !PT ;  /* 0x0000ffff180e7812 */ /* 0x010fca00078ec0ff */
[----:B------:R-:W-:Y:S01]  /*9b850*/  STL [R1+0x5d0], R14 ;  /* 0x0005d00e01007387 */ /* 0x000fe20000100800 */
[----:B------:R-:W-:-:S03]  /*9b860*/  LOP3.LUT R15, R22, 0xffff, RZ, 0xc0, !PT ;  /* 0x0000ffff160f7812 */ /* 0x000fc600078ec0ff */
[----:B------:R-:W-:Y:S01]  /*9b870*/  STL [R1+0x6e8], R7 ;  /* 0x0006e80701007387 */ /* 0x000fe20000100800 */
[----:B------:R-:W-:-:S03]  /*9b880*/  LOP3.LUT R17, R51, 0xffff, RZ, 0xc0, !PT ;  /* 0x0000ffff33117812 */ /* 0x000fc600078ec0ff */
[----:B------:R-:W-:Y:S04]  /*9b890*/  STL [R1+0x5c8], R15 ;  /* 0x0005c80f01007387 */ /* 0x000fe80000100800 */
[----:B------:R-:W2:Y:S04]  /*9b8a0*/  LDL.LU R30, [R1+0x5f4] ;  /* 0x0005f400011e7983 */ /* 0x000ea80000300800 */
[----:B------:R-:W3:Y:S04]  /*9b8b0*/  LDL.LU R29, [R1+0x5f0] ;  /* 0x0005f000011d7983 */ /* 0x000ee80000300800 */
[----:B------:R-:W-:Y:S04]  /*9b8c0*/  STL [R1+0x664], R17 ;  /* 0x0006641101007387 */ /* 0x000fe80000100800 */
[----:B------:R-:W4:Y:S04]  /*9b8d0*/  LDL.LU R22, [R1+0x5ec] ;  /* 0x0005ec0001167983 */ /* 0x000f280000300800 */
[----:B------:R-:W4:Y:S01]  /*9b8e0*/  LDL.LU R51, [R1+0x5d4] ;  /* 0x0005d40001337983 */ /* 0x000f220000300800 */
[----:B0-----:R-:W-:-:S03]  /*9b8f0*/  LOP3.LUT R8, R50, 0xffff, RZ, 0xc0, !PT ;  /* 0x0000ffff32087812 */ /* 0x001fc600078ec0ff */
[----:B------:R-:W4:Y:S01]  /*9b900*/  LDL.LU R50, [R1+0x424] ;  /* 0x0004240001327983 */ /* 0x000f220000300800 */
[----:B------:R-:W-:-:S03]  /*9b910*/  LOP3.LUT R32, R21, 0xffff, RZ, 0xc0, !PT ;  /* 0x0000ffff15207812 */ /* 0x000fc600078ec0ff */
[----:B------:R-:W4:Y:S01]  /*9b920*/  LDL.LU R21, [R1+0x40c] ;  /* 0x00040c0001157983 */ /* 0x000f220000300800 */
[----:B------:R-:W-:-:S03]  /*9b930*/  LOP3.LUT R31, R23, 0xffff, RZ, 0xc0, !PT ;  /* 0x0000ffff171f7812 */ /* 0x000fc600078ec0ff */
[----:B------:R-:W-:Y:S01]  /*9b940*/  STL [R1+0x66c], R8 ;  /* 0x00066c0801007387 */ /* 0x000fe20000100800 */
        /* <DEDUP_REMOVED lines=10> */
[----:B------:R-:W4:Y:S04]  /*9b9f0*/  LDL.LU R24, [R1+0x404] ;  /* 0x0004040001187983 */ /* 0x000f280000300800 */
[----:B------:R-:W4:Y:S04]  /*9ba00*/  LDL.LU R23, [R1+0x3e4] ;  /* 0x0003e40001177983 */ /* 0x000f280000300800 */
[----:B------:R-:W4:Y:S04]  /*9ba10*/  LDL.LU R20, [R1+0x1ac] ;  /* 0x0001ac0001147983 */ /* 0x000f280000300800 */
[----:B------:R-:W4:Y:S04]  /*9ba20*/  LDL.LU R19, [R1+0x1a8] ;  /* 0x0001a80001137983 */ /* 0x000f280000300800 */
[----:B------:R-:W4:Y:S04]  /*9ba30*/  LDL.LU R18, [R1+0x18c] ;  /* 0x00018c0001127983 */ /* 0x000f280000300800 */
[----:B------:R-:W4:Y:S01]  /*9ba40*/  LDL.LU R44, [R1+0x174] ;  /* 0x00017400012c7983 */ /* 0x000f220000300800 */
[----:B0-----:R-:W-:-:S02]  /*9ba50*/  PRMT R10, R10, 0x3340, R0 ;  /* 0x000033400a0a7816 */ /* 0x001fc40000000000 */
[----:B------:R-:W-:Y:S02]  /*9ba60*/  PRMT R14, R14, 0x3340, R32 ;  /* 0x000033400e0e7816 */ /* 0x000fe40000000020 */
[----:B------:R-:W-:Y:S02]  /*9ba70*/  PRMT R16, R16, 0x3340, R17 ;  /* 0x0000334010107816 */ /* 0x000fe40000000011 */
[----:B------:R-:W-:Y:S02]  /*9ba80*/  PRMT R17, R7, 0x3340, R8 ;  /* 0x0000334007117816 */ /* 0x000fe40000000008 */
[----:B-1----:R-:W-:Y:S02]  /*9ba90*/  PRMT R11, R11, 0x3340, R0 ;  /* 0x000033400b0b7816 */ /* 0x002fe40000000000 */
[----:B------:R-:W-:Y:S02]  /*9baa0*/  PRMT R15, R15, 0x3340, R31 ;  /* 0x000033400f0f7816 */ /* 0x000fe4000000001f */
[----:B------:R-:W-:-:S02]  /*9bab0*/  PRMT R7, R14, 0x5410, R10 ;  /* 0x000054100e077816 */ /* 0x000fc4000000000a */
[--C-:B------:R-:W-:Y:S02]  /*9bac0*/  PRMT R12, R12, 0x3340, R0.reuse ;  /* 0x000033400c0c7816 */ /* 0x100fe40000000000 */
[----:B------:R-:W-:Y:S01]  /*9bad0*/  PRMT R13, R13, 0x3340, R0 ;  /* 0x000033400d0d7816 */ /* 0x000fe20000000000 */
[----:B------:R0:W-:Y:S01]  /*9bae0*/  STL [R1+0x7c4], R7 ;  /* 0x0007c40701007387 */ /* 0x0001e20000100800 */
[----:B------:R-:W-:Y:S02]  /*9baf0*/  PRMT R10, R15, 0x5410, R11 ;  /* 0x000054100f0a7816 */ /* 0x000fe4000000000b */
[----:B------:R-:W-:-:S03]  /*9bb00*/  PRMT R8, R16, 0x5410, R12 ;  /* 0x0000541010087816 */ /* 0x000fc6000000000c */
[----:B------:R-:W-:Y:S01]  /*9bb10*/  STL [R1+0x7c0], R10 ;  /* 0x0007c00a01007387 */ /* 0x000fe20000100800 */
[----:B0-----:R-:W-:-:S03]  /*9bb20*/  PRMT R7, R17, 0x5410, R13 ;  /* 0x0000541011077816 */ /* 0x001fc6000000000d */
[----:B------:R0:W-:Y:S04]  /*9bb30*/  STL [R1+0x7b8], R8 ;  /* 0x0007b80801007387 */ /* 0x0001e80000100800 */
[----:B------:R1:W-:Y:S01]  /*9bb40*/  STL [R1+0x7b4], R7 ;  /* 0x0007b40701007387 */ /* 0x0003e20000100800 */
[----:B--2---:R-:W-:Y:S02]  /*9bb50*/  LOP3.LUT R14, R30, 0xffff, RZ, 0xc0, !PT ;  /* 0x0000ffff1e0e7812 */ /* 0x004fe400078ec0ff */
[----:B---3--:R-:W-:-:S03]  /*9bb60*/  LOP3.LUT R15, R29, 0xffff, RZ, 0xc0, !PT ;  /* 0x0000ffff1d0f7812 */ /* 0x008fc600078ec0ff */
[----:B------:R-:W-:Y:S01]  /*9bb70*/  STL [R1+0x5dc], R14 ;  /* 0x0005dc0e01007387 */ /* 0x000fe20000100800 */
[----:B----4-:R-:W-:-:S03]  /*9bb80*/  LOP3.LUT R16, R22, 0xffff, RZ, 0xc0, !PT ;  /* 0x0000ffff16107812 */ /* 0x010fc600078ec0ff */
[----:B------:R-:W-:Y:S01]  /*9bb90*/  STL [R1+0x51c], R15 ;  /* 0x00051c0f01007387 */ /* 0x000fe20000100800 */
[----:B0-----:R-:W-:-:S03]  /*9bba0*/  LOP3.LUT R8, R51, 0xffff, RZ, 0xc0, !PT ;  /* 0x0000ffff33087812 */ /* 0x001fc600078ec0ff */
[----:B------:R-:W-:Y:S01]  /*9bbb0*/  STL [R1+0x3f8], R16 ;  /* 0x0003f81001007387 */ /* 0x000fe20000100800 */
[----:B------:R-:W-:-:S05]  /*9bbc0*/  LOP3.LUT R33, R50, 0xffff, RZ, 0xc0, !PT ;  /* 0x0000ffff32217812 */ /* 0x000fca00078ec0ff */
[----:B------:R-:W-:Y:S01]  /*9bbd0*/  STL [R1+0x424], R33 ;  /* 0x0004242101007387 */ /* 0x000fe20000100800 */
[----:B------:R-:W-:-:S03]  /*9bbe0*/  LOP3.LUT R32, R21, 0xffff, RZ, 0xc0, !PT ;  /* 0x0000ffff15207812 */ /* 0x000fc600078ec0ff */
[----:B------:R-:W2:Y:S04]  /*9bbf0*/  LDL.LU R22, [R1+0x5d8] ;  /* 0x0005d80001167983 */ /* 0x000ea80000300800 */
[----:B------:R-:W-:Y:S04]  /*9bc00*/  STL [R1+0x354], R8 ;  /* 0x0003540801007387 */ /* 0x000fe80000100800 */
[----:B------:R-:W-:Y:S04]  /*9bc10*/  STL [R1+0x40c], R32 ;  /* 0x00040c2001007387 */ /* 0x000fe80000100800 */
[----:B------:R-:W3:Y:S04]  /*9bc20*/  LDL.LU R51, [R1+0x5cc] ;  /* 0x0005cc0001337983 */ /* 0x000ee80000300800 */
[----:B------:R-:W4:Y:S04]  /*9bc30*/  LDL.LU R50, [R1+0x5c0] ;  /* 0x0005c00001327983 */ /* 0x000f280000300800 */
[----:B------:R-:W4:Y:S01]  /*9bc40*/  LDL.LU R21, [R1+0x5ac] ;  /* 0x0005ac0001157983 */ /* 0x000f220000300800 */
[----:B------:R-:W-:-:S02]  /*9bc50*/  LOP3.LUT R24, R24, 0xffff, RZ, 0xc0, !PT ;  /* 0x0000ffff18187812 */ /* 0x000fc400078ec0ff */
[----:B------:R-:W-:Y:S02]  /*9bc60*/  LOP3.LUT R17, R23, 0xffff, RZ, 0xc0, !PT ;  /* 0x0000ffff17117812 */ /* 0x000fe400078ec0ff */
[----:B------:R-:W-:Y:S01]  /*9bc70*/  LOP3.LUT R10, R20, 0xffff, RZ, 0xc0, !PT ;  /* 0x0000ffff140a7812 */ /* 0x000fe200078ec0ff */
[----:B------:R-:W-:Y:S04]  /*9bc80*/  STL [R1+0x3ac], R24 ;  /* 0x0003ac1801007387 */ /* 0x000fe80000100800 */
[----:B------:R0:W-:Y:S01]  /*9bc90*/  STL [R1+0x5d4], R10 ;  /* 0x0005d40a01007387 */ /* 0x0001e20000100800 */
[----:B------:R-:W-:-:S03]  /*9bca0*/  LOP3.LUT R12, R18, 0xffff, RZ, 0xc0, !PT ;  /* 0x0000ffff120c7812 */ /* 0x000fc600078ec0ff */
[----:B------:R-:W-:Y:S01]  /*9bcb0*/  STL [R1+0xe4], R17 ;  /* 0x0000e41101007387 */ /* 0x000fe20000100800 */
[----:B------:R-:W-:-:S03]  /*9bcc0*/  LOP3.LUT R13, R44, 0xffff, RZ, 0xc0, !PT ;  /* 0x0000ffff2c0d7812 */ /* 0x000fc600078ec0ff */
[----:B------:R-:W-:Y:S01]  /*9bcd0*/  STL [R1+0x404], R12 ;  /* 0x0004040c01007387 */ /* 0x000fe20000100800 */
[----:B-1----:R-:W-:-:S03]  /*9bce0*/  LOP3.LUT R7, R19, 0xffff, RZ, 0xc0, !PT ;  /* 0x0000ffff13077812 */ /* 0x002fc600078ec0ff */
[----:B------:R-:W4:Y:S04]  /*9bcf0*/  LDL.LU R31, [R1+0x3f0] ;  /* 0x0003f000011f7983 */ /* 0x000f280000300800 */
[----:B------:R-:W4:Y:S04]  /*9bd00*/  LDL.LU R23, [R1+0x3b0] ;  /* 0x0003b00001177983 */ /* 0x000f280000300800 */
[----:B------:R-:W-:Y:S04]  /*9bd10*/  STL [R1+0xd4], R13 ;  /* 0x0000d40d01007387 */ /* 0x000fe80000100800 */
[----:B------:R-:W4:Y:S04]  /*9bd20*/  LDL.LU R19, [R1+0x3a8] ;  /* 0x0003a80001137983 */ /* 0x000f280000300800 */
        /* <DEDUP_REMOVED lines=13> */
[----:B------:R-:W-:Y:S02]  /*9be00*/  PRMT R13, R13, 0x3340, R0 ;  /* 0x000033400d0d7816 */ /* 0x000fe40000000000 */
        /* <DEDUP_REMOVED lines=8> */
[----:B--2---:R-:W-:-:S05]  /*9be90*/  LOP3.LUT R14, R22, 0xffff, RZ, 0xc0, !PT ;  /* 0x0000ffff160e7812 */ /* 0x004fca00078ec0ff */
[----:B------:R1:W-:Y:S01]  /*9bea0*/  STL [R1+0x9c], R14 ;  /* 0x00009c0e01007387 */ /* 0x0003e20000100800 */
[----:B---3--:R-:W-:Y:S02]  /*9beb0*/  LOP3.LUT R15, R51, 0xffff, RZ, 0xc0, !PT ;  /* 0x0000ffff330f7812 */ /* 0x008fe400078ec0ff */
[----:B----4-:R-:W-:Y:S02]  /*9bec0*/  LOP3.LUT R22, R21, 0xffff, RZ, 0xc0, !PT ;  /* 0x0000ffff15167812 */ /* 0x010fe400078ec0ff */
[----:B------:R-:W2:Y:S04]  /*9bed0*/  LDL.LU R21, [R1+0x5bc] ;  /* 0x0005bc0001157983 */ /* 0x000ea80000300800 */
[----:B------:R3:W-:Y:S04]  /*9bee0*/  STL [R1+0x74], R15 ;  /* 0x0000740f01007387 */ /* 0x0007e80000100800 */
[----:B------:R-:W4:Y:S04]  /*9bef0*/  LDL.LU R32, [R1+0x5a8] ;  /* 0x0005a80001207983 */ /* 0x000f280000300800 */
[----:B------:R-:W2:Y:S04]  /*9bf00*/  LDL.LU R24, [R1+0x5a4] ;  /* 0x0005a40001187983 */ /* 0x000ea80000300800 */
[----:B------:R-:W4:Y:S01]  /*9bf10*/  LDL.LU R51, [R1+0x590] ;  /* 0x0005900001337983 */ /* 0x000f220000300800 */
[----:B------:R-:W-:-:S03]  /*9bf20*/  LOP3.LUT R55, R50, 0xffff, RZ, 0xc0, !PT ;  /* 0x0000ffff32377812 */ /* 0x000fc600078ec0ff */
[----:B------:R-:W4:Y:S01]  /*9bf30*/  LDL.LU R50, [R1+0x39c] ;  /* 0x00039c0001327983 */ /* 0x000f220000300800 */
[----:B------:R-:W-:Y:S02]  /*9bf40*/  LOP3.LUT R16, R23, 0xffff, RZ, 0xc0, !PT ;  /* 0x0000ffff17107812 */ /* 0x000fe400078ec0ff */
[----:B0-----:R-:W-:Y:S02]  /*9bf50*/  LOP3.LUT R7, R31, 0xffff, RZ, 0xc0, !PT ;  /* 0x0000ffff1f077812 */ /* 0x001fe400078ec0ff */
[----:B------:R-:W-:Y:S02]  /*9bf60*/  LOP3.LUT R8, R19, 0xffff, RZ, 0xc0, !PT ;  /* 0x0000ffff13087812 */ /* 0x000fe400078ec0ff */
[----:B------:R-:W-:Y:S02]  /*9bf70*/  LOP3.LUT R23, R18, 0xffff, RZ, 0xc0, !PT ;  /* 0x0000ffff12177812 */ /* 0x000fe400078ec0ff */
[----:B------:R-:W4:Y:S04]  /*9bf80*/  LDL.LU R18, [R1+0x370] ;  /* 0x0003700001127983 */ /* 0x000f280000300800 */
[----:B------:R0:W-:Y:S01]  /*9bf90*/  STL [R1+0x30], R16 ;  /* 0x0000301001007387 */ /* 0x0001e20000100800 */
[----:B------:R-:W-:-:S03]  /*9bfa0*/  LOP3.LUT R10, R30, 0xffff, RZ, 0xc0, !PT ;  /* 0x0000ffff1e0a7812 */ /* 0x000fc600078ec0ff */
[----:B------:R-:W4:Y:S01]  /*9bfb0*/  LDL.LU R19, [R1+0x360] ;  /* 0x0003600001137983 */ /* 0x000f220000300800 */
[----:B------:R-:W-:-:S03]  /*9bfc0*/  LOP3.LUT R11, R29, 0xffff, RZ, 0xc0, !PT ;  /* 0x0000ffff1d0b7812 */ /* 0x000fc600078ec0ff */
[----:B------:R-:W-:Y:S01]  /*9bfd0*/  STL [R1+0x2c], R8 ;  /* 0x00002c0801007387 */ /* 0x000fe20000100800 */
[----:B-1----:R-:W-:-:S03]  /*9bfe0*/  PRMT R14, R14, 0x3340, R7 ;  /* 0x000033400e0e7816 */ /* 0x002fc60000000007 */
[----:B------:R1:W-:Y:S01]  /*9bff0*/  STL [R1+0x374], R10 ;  /* 0x0003740a01007387 */ /* 0x0003e20000100800 */
[----:B------:R-:W-:Y:S02]  /*9c000*/  LOP3.LUT R44, R44, 0xffff, RZ, 0xc0, !PT ;  /* 0x0000ffff2c2c7812 */ /* 0x000fe400078ec0ff */
[----:B------:R-:W-:Y:S01]  /*9c010*/  LOP3.LUT R53, R20, 0xffff, RZ, 0xc0, !PT ;  /* 0x0000ffff14357812 */ /* 0x000fe200078ec0ff */
[----:B------:R1:W-:Y:S01]  /*9c020*/  STL [R1+0x78], R11 ;  /* 0x0000780b01007387 */ /* 0x0003e20000100800 */
[----:B---3--:R-:W-:Y:S02]  /*9c030*/  PRMT R15, R15, 0x3340, R16 ;  /* 0x000033400f0f7816 */ /* 0x008fe40000000010 */
[----:B0-----:R-:W-:Y:S01]  /*9c040*/  PRMT R16, R55, 0x3340, R8 ;  /* 0x0000334037107816 */ /* 0x001fe20000000008 */
[----:B------:R-:W3:Y:S01]  /*9c050*/  LDL.LU R31, [R1+0x348] ;  /* 0x00034800011f7983 */ /* 0x000ee20000300800 */
[--C-:B-1----:R-:W-:Y:S02]  /*9c060*/  PRMT R10, R10, 0x3340, R0.reuse ;  /* 0x000033400a0a7816 */ /* 0x102fe40000000000 */
[--C-:B------:R-:W-:Y:S01]  /*9c070*/  PRMT R12, R44, 0x3340, R0.reuse ;  /* 0x000033402c0c7816 */ /* 0x100fe20000000000 */
[----:B------:R-:W3:Y:S01]  /*9c080*/  LDL.LU R20, [R1+0x11c] ;  /* 0x00011c0001147983 */ /* 0x000ee20000300800 */
[----:B------:R-:W-:-:S02]  /*9c090*/  PRMT R11, R11, 0x3340, R0 ;  /* 0x000033400b0b7816 */ /* 0x000fc40000000000 */
[----:B------:R-:W-:Y:S01]  /*9c0a0*/  PRMT R8, R14, 0x5410, R10 ;  /* 0x000054100e087816 */ /* 0x000fe2000000000a */
[----:B------:R-:W3:Y:S01]  /*9c0b0*/  LDL.LU R30, [R1+0x110] ;  /* 0x00011000011e7983 */ /* 0x000ee20000300800 */
[----:B------:R-:W-:Y:S02]  /*9c0c0*/  PRMT R13, R53, 0x3340, R0 ;  /* 0x00003340350d7816 */ /* 0x000fe40000000000 */
[----:B------:R-:W-:Y:S01]  /*9c0d0*/  PRMT R17, R22, 0x3340, R23 ;  /* 0x0000334016117816 */ /* 0x000fe20000000017 */
[----:B------:R-:W3:Y:S01]  /*9c0e0*/  LDL.LU R29, [R1+0xe8] ;  /* 0x0000e800011d7983 */ /* 0x000ee20000300800 */
[----:B------:R-:W-:Y:S02]  /*9c0f0*/  PRMT R11, R15, 0x5410, R11 ;  /* 0x000054100f0b7816 */ /* 0x000fe4000000000b */
[----:B------:R-:W-:Y:S01]  /*9c100*/  PRMT R10, R16, 0x5410, R12 ;  /* 0x00005410100a7816 */ /* 0x000fe2000000000c */
[----:B------:R0:W-:Y:S04]  /*9c110*/  STL [R1+0x7d0], R8 ;  /* 0x0007d00801007387 */ /* 0x0001e80000100800 */
[----:B------:R-:W-:Y:S01]  /*9c120*/  STL [R1+0x7f4], R11 ;  /* 0x0007f40b01007387 */ /* 0x000fe20000100800 */
[----:B0-----:R-:W-:-:S03]  /*9c130*/  PRMT R8, R17, 0x5410, R13 ;  /* 0x0000541011087816 */ /* 0x001fc6000000000d */
[----:B------:R-:W-:Y:S04]  /*9c140*/  STL [R1+0x7fc], R10 ;  /* 0x0007fc0a01007387 */ /* 0x000fe80000100800 */
        /* <DEDUP_REMOVED lines=11> */
[----:B--2---:R-:W-:-:S02]  /*9c200*/  LOP3.LUT R17, R24, 0xffff, RZ, 0xc0, !PT ;  /* 0x0000ffff18117812 */ /* 0x004fc400078ec0ff */
[----:B----4-:R-:W-:Y:S02]  /*9c210*/  LOP3.LUT R10, R51, 0xffff, RZ, 0xc0, !PT ;  /* 0x0000ffff330a7812 */ /* 0x010fe400078ec0ff */
[----:B------:R-:W2:Y:S01]  /*9c220*/  LDL.LU R51, [R1+0x98] ;  /* 0x0000980001337983 */ /* 0x000ea20000300800 */
[----:B------:R-:W-:-:S03]  /*9c230*/  LOP3.LUT R24, R50, 0xffff, RZ, 0xc0, !PT ;  /* 0x0000ffff32187812 */ /* 0x000fc600078ec0ff */
[----:B------:R-:W4:Y:S01]  /*9c240*/  LDL.LU R50, [R1+0x70] ;  /* 0x0000700001327983 */ /* 0x000f220000300800 */
[----:B------:R-:W-:Y:S02]  /*9c250*/  LOP3.LUT R21, R21, 0xffff, RZ, 0xc0, !PT ;  /* 0x0000ffff15157812 */ /* 0x000fe400078ec0ff */
[----:B------:R-:W-:Y:S02]  /*9c260*/  LOP3.LUT R6, R6, 0xffff, RZ, 0xc0, !PT ;  /* 0x0000ffff06067812 */ /* 0x000fe400078ec0ff */
[----:B------:R-:W-:Y:S02]  /*9c270*/  LOP3.LUT R16, R32, 0xffff, RZ, 0xc0, !PT ;  /* 0x0000ffff20107812 */ /* 0x000fe400078ec0ff */
[----:B------:R-:W-:Y:S02]  /*9c280*/  PRMT R13, R6, 0x3340, R0 ;  /* 0x00003340060d7816 */ /* 0x000fe40000000000 */
[----:B------:R-:W-:Y:S02]  /*9c290*/  LOP3.LUT R18, R18, 0xffff, RZ, 0xc0, !PT ;  /* 0x0000ffff12127812 */ /* 0x000fe400078ec0ff */
[----:B------:R-:W-:-:S04]  /*9c2a0*/  LOP3.LUT R19, R19, 0xffff, RZ, 0xc0, !PT ;  /* 0x0000ffff13137812 */ /* 0x000fc800078ec0ff */
[----:B------:R-:W-:Y:S02]  /*9c2b0*/  PRMT R32, R17, 0x3340, R19 ;  /* 0x0000334011207816 */ /* 0x000fe40000000013 */
[----:B---3--:R-:W-:Y:S02]  /*9c2c0*/  LOP3.LUT R11, R31, 0xffff, RZ, 0xc0, !PT ;  /* 0x0000ffff1f0b7812 */ /* 0x008fe400078ec0ff */
[----:B------:R-:W-:Y:S02]  /*9c2d0*/  LOP3.LUT R20, R20, 0xffff, RZ, 0xc0, !PT ;  /* 0x0000ffff14147812 */ /* 0x000fe400078ec0ff */
[----:B------:R-:W-:Y:S02]  /*9c2e0*/  LOP3.LUT R15, R30, 0xffff, RZ, 0xc0, !PT ;  /* 0x0000ffff1e0f7812 */ /* 0x000fe400078ec0ff */
[----:B------:R-:W-:Y:S02]  /*9c2f0*/  PRMT R30, R21, 0x3340, R24 ;  /* 0x00003340151e7816 */ /* 0x000fe40000000018 */
[----:B------:R-:W-:Y:S01]  /*9c300*/  LOP3.LUT R12, R29, 0xffff, RZ, 0xc0, !PT ;  /* 0x0000ffff1d0c7812 */ /* 0x000fe200078ec0ff */
[----:B------:R0:W-:Y:S01]  /*9c310*/  STL [R1+0x3b0], R15 ;  /* 0x0003b00f01007387 */ /* 0x0001e20000100800 */
[----:B------:R-:W-:-:S02]  /*9c320*/  PRMT R14, R20, 0x3340, R0 ;  /* 0x00003340140e7816 */ /* 0x000fc40000000000 */
[----:B------:R-:W-:Y:S02]  /*9c330*/  PRMT R31, R16, 0x3340, R18 ;  /* 0x00003340101f7816 */ /* 0x000fe40000000012 */
[--C-:B------:R-:W-:Y:S02]  /*9c340*/  PRMT R29, R12, 0x3340, R0.reuse ;  /* 0x000033400c1d7816 */ /* 0x100fe40000000000 */
[----:B------:R-:W-:Y:S02]  /*9c350*/  PRMT R33, R10, 0x3340, R11 ;  /* 0x000033400a217816 */ /* 0x000fe4000000000b */
[----:B0-----:R-:W-:Y:S02]  /*9c360*/  PRMT R15, R15, 0x3340, R0 ;  /* 0x000033400f0f7816 */ /* 0x001fe40000000000 */
[----:B------:R-:W-:Y:S02]  /*9c370*/  PRMT R30, R30, 0x5410, R13 ;  /* 0x000054101e1e7816 */ /* 0x000fe4000000000d */
[----:B------:R-:W-:-:S02]  /*9c380*/  PRMT R13, R31, 0x5410, R14 ;  /* 0x000054101f0d7816 */ /* 0x000fc4000000000e */
[----:B------:R-:W-:Y:S02]  /*9c390*/  PRMT R15, R32, 0x5410, R15 ;  /* 0x00005410200f7816 */ /* 0x000fe4000000000f */
[----:B------:R-:W-:Y:S01]  /*9c3a0*/  PRMT R14, R33, 0x5410, R29 ;  /* 0x00005410210e7816 */ /* 0x000fe2000000001d */
[----:B------:R-:W-:Y:S04]  /*9c3b0*/  STL [R1+0x904], R30 ;  /* 0x0009041e01007387 */ /* 0x000fe80000100800 */
[----:B------:R0:W-:Y:S04]  /*9c3c0*/  STL [R1+0x950], R13 ;  /* 0x0009500d01007387 */ /* 0x0001e80000100800 */
[----:B------:R1:W-:Y:S04]  /*9c3d0*/  STL [R1+0x964], R15 ;  /* 0x0009640f01007387 */ /* 0x0003e80000100800 */
[----:B------:R3:W-:Y:S01]  /*9c3e0*/  STL [R1+0x97c], R14 ;  /* 0x00097c0e01007387 */ /* 0x0007e20000100800 */
[----:B0-----:R-:W-:-:S02]  /*9c3f0*/  LOP3.LUT R13, R52, 0xffff, RZ, 0xc0, !PT ;  /* 0x0000ffff340d7812 */ /* 0x001fc400078ec0ff */
[----:B------:R-:W-:Y:S01]  /*9c400*/  LOP3.LUT R31, R46, 0xffff, RZ, 0xc0, !PT ;  /* 0x0000ffff2e1f7812 */ /* 0x000fe200078ec0ff */
[----:B------:R-:W4:Y:S01]  /*9c410*/  LDL.LU R57, [R1+0x50] ;  /* 0x0000500001397983 */ /* 0x000f220000300800 */
[----:B-1----:R-:W-:-:S03]  /*9c420*/  LOP3.LUT R15, R49, 0xffff, RZ, 0xc0, !PT ;  /* 0x0000ffff310f7812 */ /* 0x002fc600078ec0ff */
[----:B------:R-:W4:Y:S01]  /*9c430*/  LDL.LU R52, [R1+0x58] ;  /* 0x0000580001347983 */ /* 0x000f220000300800 */
[----:B---3--:R-:W-:Y:S02]  /*9c440*/  LOP3.LUT R14, R47, 0xffff, RZ, 0xc0, !PT ;  /* 0x0000ffff2f0e7812 */ /* 0x008fe400078ec0ff */
[----:B------:R-:W-:Y:S02]  /*9c450*/  LOP3.LUT R29, R41, 0xffff, RZ, 0xc0, !PT ;  /* 0x0000ffff291d7812 */ /* 0x000fe400078ec0ff */
[----:B------:R-:W-:Y:S02]  /*9c460*/  PRMT R47, R13, 0x3340, R14 ;  /* 0x000033400d2f7816 */ /* 0x000fe4000000000e */
[----:B------:R-:W-:Y:S02]  /*9c470*/  LOP3.LUT R32, R42, 0xffff, RZ, 0xc0, !PT ;  /* 0x0000ffff2a207812 */ /* 0x000fe400078ec0ff */
[----:B------:R-:W-:Y:S02]  /*9c480*/  LOP3.LUT R8, R8, 0xffff, RZ, 0xc0, !PT ;  /* 0x0000ffff08087812 */ /* 0x000fe400078ec0ff */
[----:B------:R-:W-:-:S02]  /*9c490*/  LOP3.LUT R30, R40, 0xffff, RZ, 0xc0, !PT ;  /* 0x0000ffff281e7812 */ /* 0x000fc400078ec0ff */
[--C-:B------:R-:W-:Y:S02]  /*9c4a0*/  PRMT R40, R8, 0x3340, R0.reuse ;  /* 0x0000334008287816 */ /* 0x100fe40000000000 */
[----:B------:R-:W-:Y:S02]  /*9c4b0*/  PRMT R41, R30, 0x3340, R0 ;  /* 0x000033401e297816 */ /* 0x000fe40000000000 */
[----:B------:R-:W-:Y:S02]  /*9c4c0*/  PRMT R49, R15, 0x3340, R29 ;  /* 0x000033400f317816 */ /* 0x000fe4000000001d */
[----:B------:R-:W-:Y:S02]  /*9c4d0*/  PRMT R40, R47, 0x5410, R40 ;  /* 0x000054102f287816 */ /* 0x000fe40000000028 */
[----:B------:R-:W-:Y:S02]  /*9c4e0*/  PRMT R49, R49, 0x5410, R41 ;  /* 0x0000541031317816 */ /* 0x000fe40000000029 */
[----:B--2---:R-:W-:-:S02]  /*9c4f0*/  LOP3.LUT R42, R51, 0xffff, RZ, 0xc0, !PT ;  /* 0x0000ffff332a7812 */ /* 0x004fc400078ec0ff */
[----:B----4-:R-:W-:-:S03]  /*9c500*/  LOP3.LUT R33, R50, 0xffff, RZ, 0xc0, !PT ;  /* 0x0000ffff32217812 */ /* 0x010fc600078ec0ff */
[----:B------:R0:W-:Y:S01]  /*9c510*/  STL [R1+0x3f0], R42 ;  /* 0x0003f02a01007387 */ /* 0x0001e20000100800 */
[----:B------:R-:W-:-:S03]  /*9c520*/  PRMT R50, R31, 0x3340, R32 ;  /* 0x000033401f327816 */ /* 0x000fc60000000020 */
[----:B------:R-:W2:Y:S04]  /*9c530*/  LDL.LU R61, [R1+0x80] ;  /* 0x00008000013d7983 */ /* 0x000ea80000300800 */
[----:B------:R-:W3:Y:S01]  /*9c540*/  LDL.LU R59, [R1+0xa4] ;  /* 0x0000a400013b7983 */ /* 0x000ee20000300800 */
[----:B0-----:R-:W-:-:S03]  /*9c550*/  PRMT R42, R42, 0x3340, R0 ;  /* 0x000033402a2a7816 */ /* 0x001fc60000000000 */
[----:B------:R-:W4:Y:S01]  /*9c560*/  LDL.LU R47, [R1+0x48] ;  /* 0x00004800012f7983 */ /* 0x000f220000300800 */
[----:B------:R-:W-:-:S03]  /*9c570*/  PRMT R50, R50, 0x5410, R42 ;  /* 0x0000541032327816 */ /* 0x000fc6000000002a */
[----:B------:R0:W-:Y:S04]  /*9c580*/  STL [R1+0x980], R40 ;  /* 0x0009802801007387 */ /* 0x0001e80000100800 */
[----:B0-----:R-:W2:Y:S04]  /*9c590*/  LDL.LU R40, [R1+0x4c] ;  /* 0x00004c0001287983 */ /* 0x001ea80000300800 */
[----:B------:R-:W3:Y:S04]  /*9c5a0*/  LDL.LU R41, [R1+0x584] ;  /* 0x0005840001297983 */ /* 0x000ee80000300800 */
[----:B------:R0:W-:Y:S04]  /*9c5b0*/  STL [R1+0x9ac], R49 ;  /* 0x0009ac3101007387 */ /* 0x0001e80000100800 */
[----:B0-----:R-:W2:Y:S04]  /*9c5c0*/  LDL.LU R49, [R1+0x54] ;  /* 0x0000540001317983 */ /* 0x001ea80000300800 */
[----:B------:R-:W2:Y:S04]  /*9c5d0*/  LDL.LU R42, [R1+0x330] ;  /* 0x00033000012a7983 */ /* 0x000ea80000300800 */
[----:B------:R0:W-:Y:S04]  /*9c5e0*/  STL [R1+0x9bc], R50 ;  /* 0x0009bc3201007387 */ /* 0x0001e80000100800 */
[----:B0-----:R-:W2:Y:S01]  /*9c5f0*/  LDL.LU R50, [R1+0x90] ;  /* 0x0000900001327983 */ /* 0x001ea20000300800 */
[----:B------:R-:W-:-:S02]  /*9c600*/  LOP3.LUT R36, R36, 0xffff, RZ, 0xc0, !PT ;  /* 0x0000ffff24247812 */ /* 0x000fc400078ec0ff */
[----:B------:R-:W-:Y:S02]  /*9c610*/  LOP3.LUT R38, R38, 0xffff, RZ, 0xc0, !PT ;  /* 0x0000ffff26267812 */ /* 0x000fe400078ec0ff */
[----:B------:R-:W-:Y:S02]  /*9c620*/  PRMT R46, R33, 0x3340, R0 ;  /* 0x00003340212e7816 */ /* 0x000fe40000000000 */
[----:B------:R-:W-:-:S04]  /*9c630*/  PRMT R51, R36, 0x3340, R38 ;  /* 0x0000334024337816 */ /* 0x000fc80000000026 */
[----:B------:R-:W-:-:S05]  /*9c640*/  PRMT R46, R51, 0x5410, R46 ;  /* 0x00005410332e7816 */ /* 0x000fca000000002e */
[----:B------:R0:W-:Y:S02]  /*9c650*/  STL [R1+0xa0c], R46 ;  /* 0x000a0c2e01007387 */ /* 0x0001e40000100800 */
[----:B0-----:R-:W-:Y:S02]  /*9c660*/  SHF.R.U32.HI R46, RZ, 0x8, R52 ;  /* 0x00000008ff2e7819 */ /* 0x001fe40000011634 */
[----:B----4-:R-:W-:-:S04]  /*9c670*/  SHF.R.U32.HI R47, RZ, 0x8, R47 ;  /* 0x00000008ff2f7819 */ /* 0x010fc8000001162f */
[----:B------:R-:W-:Y:S02]  /*9c680*/  LOP3.LUT R47, R47, 0xffff, RZ, 0xc0, !PT ;  /* 0x0000ffff2f2f7812 */ /* 0x000fe400078ec0ff */
[----:B---3--:R-:W-:Y:S02]  /*9c690*/  LOP3.LUT R41, R41, 0xffff, RZ, 0xc0, !PT ;  /* 0x0000ffff29297812 */ /* 0x008fe400078ec0ff */
[----:B--2---:R-:W-:Y:S02]  /*9c6a0*/  SHF.R.U32.HI R49, RZ, 0x8, R49 ;  /* 0x00000008ff317819 */ /* 0x004fe40000011631 */
[----:B------:R-:W-:-:S04]  /*9c6b0*/  LOP3.LUT R42, R42, 0xffff, RZ, 0xc0, !PT ;  /* 0x0000ffff2a2a7812 */ /* 0x000fc800078ec0ff */
[----:B------:R-:W-:Y:S02]  /*9c6c0*/  PRMT R52, R41, 0x3340, R42 ;  /* 0x0000334029347816 */ /* 0x000fe4000000002a */
[----:B------:R-:W-:Y:S02]  /*9c6d0*/  LOP3.LUT R51, R50, 0xffff, RZ, 0xc0, !PT ;  /* 0x0000ffff32337812 */ /* 0x000fe400078ec0ff */
[----:B------:R-:W-:-:S03]  /*9c6e0*/  SHF.R.U32.HI R50, RZ, 0x8, R57 ;  /* 0x00000008ff327819 */ /* 0x000fc60000011639 */
[----:B------:R0:W-:Y:S01]  /*9c6f0*/  STL [R1+0x39c], R51 ;  /* 0x00039c3301007387 */ /* 0x0001e20000100800 */
[----:B------:R-:W-:Y:S02]  /*9c700*/  LOP3.LUT R49, R49, 0xffff, RZ, 0xc0, !PT ;  /* 0x0000ffff31317812 */ /* 0x000fe400078ec0ff */
[----:B------:R-:W-:Y:S01]  /*9c710*/  LOP3.LUT R50, R50, 0xffff, RZ, 0xc0, !PT ;  /* 0x0000ffff32327812 */ /* 0x000fe200078ec0ff */
[----:B------:R-:W2:Y:S01]  /*9c720*/  LDL.LU R57, [R1+0x60] ;  /* 0x0000600001397983 */ /* 0x000ea20000300800 */
[----:B0-----:R-:W-:-:S04]  /*9c730*/  PRMT R51, R51, 0x3340, R0 ;  /* 0x0000334033337816 */ /* 0x001fc80000000000 */
[----:B------:R-:W-:Y:S02]  /*9c740*/  PRMT R52, R52, 0x5410, R51 ;  /* 0x0000541034347816 */ /* 0x000fe40000000033 */
[----:B------:R-:W-:Y:S01]  /*9c750*/  PRMT R49, R47, 0x3340, R49 ;  /* 0x000033402f317816 */ /* 0x000fe20000000031 */
[----:B------:R-:W3:Y:S01]  /*9c760*/  LDL.LU R51, [R1+0x40] ;  /* 0x0000400001337983 */ /* 0x000ee20000300800 */
[----:B------:R-:W-:-:S03]  /*9c770*/  PRMT R50, R50, 0x3340, R0 ;  /* 0x0000334032327816 */ /* 0x000fc60000000000 */
[----:B------:R0:W-:Y:S04]  /*9c780*/  STL [R1+0xa20], R52 ;  /* 0x000a203401007387 */ /* 0x0001e80000100800 */
[----:B0-----:R-:W4:Y:S04]  /*9c790*/  LDL.LU R52, [R1+0x64] ;  /* 0x0000640001347983 */ /* 0x001f280000300800 */
[----:B------:R-:W2:Y:S04]  /*9c7a0*/  LDL.LU R47, [R1+0xa0] ;  /* 0x0000a000012f7983 */ /* 0x000ea80000300800 */
[----:B------:R0:W-:Y:S04]  /*9c7b0*/  STL [R1+0x344], R49 ;  /* 0x0003443101007387 */ /* 0x0001e80000100800 */
[----:B0-----:R-:W3:Y:S04]  /*9c7c0*/  LDL.LU R49, [R1+0x5c] ;  /* 0x00005c0001317983 */ /* 0x001ee80000300800 */
[----:B------:R0:W-:Y:S04]  /*9c7d0*/  STL [R1+0x2a0], R50 ;  /* 0x0002a03201007387 */ /* 0x0001e80000100800 */
[----:B0-----:R-:W4:Y:S01]  /*9c7e0*/  LDL.LU R50, [R1+0x44] ;  /* 0x0000440001327983 */ /* 0x001f220000300800 */
[----:B------:R-:W-:-:S02]  /*9c7f0*/  SHF.R.U32.HI R40, RZ, 0x8, R40 ;  /* 0x00000008ff287819 */ /* 0x000fc40000011628 */
[----:B------:R-:W-:Y:S02]  /*9c800*/  LOP3.LUT R46, R46, 0xffff, RZ, 0xc0, !PT ;  /* 0x0000ffff2e2e7812 */ /* 0x000fe400078ec0ff */
[----:B------:R-:W-:-:S04]  /*9c810*/  LOP3.LUT R40, R40, 0xffff, RZ, 0xc0, !PT ;  /* 0x0000ffff28287812 */ /* 0x000fc800078ec0ff */
[----:B------:R-:W-:-:S05]  /*9c820*/  PRMT R46, R40, 0x3340, R46 ;  /* 0x00003340282e7816 */ /* 0x000fca000000002e */
[----:B------:R3:W-:Y:S01]  /*9c830*/  STL [R1+0x340], R46 ;  /* 0x0003402e01007387 */ /* 0x0007e20000100800 */
[----:B--2---:R-:W-:-:S04]  /*9c840*/  SHF.R.U32.HI R47, RZ, 0x8, R47 ;  /* 0x00000008ff2f7819 */ /* 0x004fc8000001162f */
[----:B------:R-:W-:Y:S02]  /*9c850*/  LOP3.LUT R47, R47, 0xffff, RZ, 0xc0, !PT ;  /* 0x0000ffff2f2f7812 */ /* 0x000fe400078ec0ff */
[----:B---3--:R-:W-:Y:S02]  /*9c860*/  SHF.R.U32.HI R46, RZ, 0x8, R49 ;  /* 0x00000008ff2e7819 */ /* 0x008fe40000011631 */
[----:B------:R-:W-:Y:S02]  /*9c870*/  SHF.R.U32.HI R49, RZ, 0x8, R61 ;  /* 0x00000008ff317819 */ /* 0x000fe4000001163d */
[----:B------:R-:W-:Y:S01]  /*9c880*/  LOP3.LUT R46, R46, 0xffff, RZ, 0xc0, !PT ;  /* 0x0000ffff2e2e7812 */ /* 0x000fe200078ec0ff */
[----:B------:R-:W2:Y:S01]  /*9c890*/  LDL.LU R61, [R1+0xf8] ;  /* 0x0000f800013d7983 */ /* 0x000ea20000300800 */
[----:B------:R-:W-:Y:S02]  /*9c8a0*/  LOP3.LUT R49, R49, 0xffff, RZ, 0xc0, !PT ;  /* 0x0000ffff31317812 */ /* 0x000fe400078ec0ff */
[----:B------:R-:W-:-:S02]  /*9c8b0*/  PRMT R46, R47, 0x3340, R46 ;  /* 0x000033402f2e7816 */ /* 0x000fc4000000002e */
[----:B----4-:R-:W-:Y:S02]  /*9c8c0*/  SHF.R.U32.HI R40, RZ, 0x8, R50 ;  /* 0x00000008ff287819 */ /* 0x010fe40000011632 */
[----:B------:R-:W-:Y:S02]  /*9c8d0*/  SHF.R.U32.HI R50, RZ, 0x8, R51 ;  /* 0x00000008ff327819 */ /* 0x000fe40000011633 */
[----:B------:R-:W-:Y:S02]  /*9c8e0*/  SHF.R.U32.HI R51, RZ, 0x8, R59 ;  /* 0x00000008ff337819 */ /* 0x000fe4000001163b */
[----:B------:R-:W-:Y:S01]  /*9c8f0*/  PRMT R49, R49, 0x3340, R0 ;  /* 0x0000334031317816 */ /* 0x000fe20000000000 */
[----:B------:R-:W3:Y:S01]  /*9c900*/  LDL.LU R59, [R1+0x68] ;  /* 0x00006800013b7983 */ /* 0x000ee20000300800 */
[----:B------:R-:W-:-:S03]  /*9c910*/  LOP3.LUT R51, R51, 0xffff, RZ, 0xc0, !PT ;  /* 0x0000ffff33337812 */ /* 0x000fc600078ec0ff */
[----:B------:R-:W4:Y:S01]  /*9c920*/  LDL.LU R47, [R1+0x88] ;  /* 0x00008800012f7983 */ /* 0x000f220000300800 */
[----:B------:R-:W-:-:S03]  /*9c930*/  PRMT R51, R51, 0x3340, R0 ;  /* 0x0000334033337816 */ /* 0x000fc60000000000 */
[----:B------:R0:W-:Y:S04]  /*9c940*/  STL [R1+0x33c], R46 ;  /* 0x00033c2e01007387 */ /* 0x0001e80000100800 */
[----:B0-----:R-:W2:Y:S04]  /*9c950*/  LDL.LU R46, [R1+0x84] ;  /* 0x00008400012e7983 */ /* 0x001ea80000300800 */
[----:B------:R0:W-:Y:S04]  /*9c960*/  STL [R1+0x254], R49 ;  /* 0x0002543101007387 */ /* 0x0001e80000100800 */
[----:B0-----:R-:W3:Y:S04]  /*9c970*/  LDL.LU R49, [R1+0x6c] ;  /* 0x00006c0001317983 */ /* 0x001ee80000300800 */
[----:B------:R0:W-:Y:S04]  /*9c980*/  STL [R1+0x234], R51 ;  /* 0x0002343301007387 */ /* 0x0001e80000100800 */
[----:B0-----:R-:W3:Y:S01]  /*9c990*/  LDL.LU R51, [R1+0x8c] ;  /* 0x00008c0001337983 */ /* 0x001ee20000300800 */
[----:B------:R-:W-:-:S02]  /*9c9a0*/  LOP3.LUT R40, R40, 0xffff, RZ, 0xc0, !PT ;  /* 0x0000ffff28287812 */ /* 0x000fc400078ec0ff */
[----:B------:R-:W-:-:S04]  /*9c9b0*/  LOP3.LUT R50, R50, 0xffff, RZ, 0xc0, !PT ;  /* 0x0000ffff32327812 */ /* 0x000fc800078ec0ff */
[----:B------:R-:W-:-:S05]  /*9c9c0*/  PRMT R50, R40, 0x3340, R50 ;  /* 0x0000334028327816 */ /* 0x000fca0000000032 */
[----:B------:R4:W-:Y:S02]  /*9c9d0*/  STL [R1+0x5f0], R50 ;  /* 0x0005f03201007387 */ /* 0x0009e40000100800 */
[----:B----4-:R-:W-:-:S04]  /*9c9e0*/  SHF.R.U32.HI R50, RZ, 0x8, R47 ;  /* 0x00000008ff327819 */ /* 0x010fc8000001162f */
[----:B------:R-:W-:Y:S02]  /*9c9f0*/  LOP3.LUT R50, R50, 0xffff, RZ, 0xc0, !PT ;  /* 0x0000ffff32327812 */ /* 0x000fe400078ec0ff */
[----:B------:R-:W-:Y:S02]  /*9ca00*/  SHF.R.U32.HI R47, RZ, 0x8, R57 ;  /* 0x00000008ff2f7819 */ /* 0x000fe40000011639 */
[----:B--2---:R-:W-:Y:S02]  /*9ca10*/  SHF.R.U32.HI R46, RZ, 0x8, R46 ;  /* 0x00000008ff2e7819 */ /* 0x004fe4000001162e */
[----:B---3--:R-:W-:-:S04]  /*9ca20*/  SHF.R.U32.HI R49, RZ, 0x8, R49 ;  /* 0x00000008ff317819 */ /* 0x008fc80000011631 */
[----:B------:R-:W-:-:S04]  /*9ca30*/  LOP3.LUT R49, R49, 0xffff, RZ, 0xc0, !PT ;  /* 0x0000ffff31317812 */ /* 0x000fc800078ec0ff */
[----:B------:R-:W-:Y:S02]  /*9ca40*/  PRMT R49, R49, 0x3340, R50 ;  /* 0x0000334031317816 */ /* 0x000fe40000000032 */
[----:B------:R-:W-:Y:S02]  /*9ca50*/  SHF.R.U32.HI R40, RZ, 0x8, R51 ;  /* 0x00000008ff287819 */ /* 0x000fe40000011633 */
[----:B------:R-:W-:Y:S02]  /*9ca60*/  SHF.R.U32.HI R51, RZ, 0x8, R52 ;  /* 0x00000008ff337819 */ /* 0x000fe40000011634 */
[----:B------:R-:W2:Y:S02]  /*9ca70*/  LDL.LU R52, [R1+0xcc] ;  /* 0x0000cc0001347983 */ /* 0x000ea40000300800 */
[----:B------:R-:W-:Y:S02]  /*9ca80*/  LOP3.LUT R51, R51, 0xffff, RZ, 0xc0, !PT ;  /* 0x0000ffff33337812 */ /* 0x000fe400078ec0ff */
[----:B------:R-:W3:Y:S01]  /*9ca90*/  LDL.LU R57, [R1+0xac] ;  /* 0x0000ac0001397983 */ /* 0x000ee20000300800 */
[----:B------:R-:W-:-:S02]  /*9caa0*/  LOP3.LUT R46, R46, 0xffff, RZ, 0xc0, !PT ;  /* 0x0000ffff2e2e7812 */ /* 0x000fc400078ec0ff */
[----:B------:R-:W-:Y:S01]  /*9cab0*/  PRMT R51, R51, 0x3340, R0 ;  /* 0x0000334033337816 */ /* 0x000fe20000000000 */
[----:B------:R-:W4:Y:S01]  /*9cac0*/  LDL.LU R50, [R1+0x194] ;  /* 0x0001940001327983 */ /* 0x000f220000300800 */
[----:B------:R-:W-:-:S03]  /*9cad0*/  LOP3.LUT R40, R40, 0xffff, RZ, 0xc0, !PT ;  /* 0x0000ffff28287812 */ /* 0x000fc600078ec0ff */
[----:B------:R0:W-:Y:S01]  /*9cae0*/  STL [R1+0x334], R49 ;  /* 0x0003343101007387 */ /* 0x0001e20000100800 */
[----:B------:R-:W-:-:S03]  /*9caf0*/  PRMT R40, R40, 0x3340, R46 ;  /* 0x0000334028287816 */ /* 0x000fc6000000002e */
[----:B0-----:R-:W2:Y:S04]  /*9cb00*/  LDL.LU R49, [R1+0x190] ;  /* 0x0001900001317983 */ /* 0x001ea80000300800 */
[----:B------:R0:W-:Y:S04]  /*9cb10*/  STL [R1+0x22c], R51 ;  /* 0x00022c3301007387 */ /* 0x0001e80000100800 */
[----:B0-----:R-:W3:Y:S04]  /*9cb20*/  LDL.LU R51, [R1+0x14] ;  /* 0x0000140001337983 */ /* 0x001ee80000300800 */
[----:B------:R-:W3:Y:S01]  /*9cb30*/  LDL.LU R46, [R1+0x18] ;  /* 0x00001800012e7983 */ /* 0x000ee20000300800 */
[----:B------:R-:W-:-:S04]  /*9cb40*/  LOP3.LUT R47, R47, 0xffff, RZ, 0xc0, !PT ;  /* 0x0000ffff2f2f7812 */ /* 0x000fc800078ec0ff */
[----:B------:R-:W-:Y:S01]  /*9cb50*/  PRMT R47, R47, 0x3340, R0 ;  /* 0x000033402f2f7816 */ /* 0x000fe20000000000 */
[----:B------:R-:W-:Y:S04]  /*9cb60*/  STL [R1+0x330], R40 ;  /* 0x0003302801007387 */ /* 0x000fe80000100800 */
[----:B------:R2:W-:Y:S01]  /*9cb70*/  STL [R1+0x224], R47 ;  /* 0x0002242f01007387 */ /* 0x0005e20000100800 */
[----:B----4-:R-:W-:-:S04]  /*9cb80*/  SHF.R.U32.HI R50, RZ, 0x8, R50 ;  /* 0x00000008ff327819 */ /* 0x010fc80000011632 */
[----:B------:R-:W-:Y:S02]  /*9cb90*/  LOP3.LUT R50, R50, 0xffff, RZ, 0xc0, !PT ;  /* 0x0000ffff32327812 */ /* 0x000fe400078ec0ff */
[----:B--2---:R-:W-:Y:S02]  /*9cba0*/  SHF.R.U32.HI R47, RZ, 0x8, R49 ;  /* 0x00000008ff2f7819 */ /* 0x004fe40000011631 */
[----:B------:R-:W-:Y:S02]  /*9cbb0*/  SHF.R.U32.HI R49, RZ, 0x8, R61 ;  /* 0x00000008ff317819 */ /* 0x000fe4000001163d */
[----:B------:R-:W-:Y:S01]  /*9cbc0*/  LOP3.LUT R47, R47, 0xffff, RZ, 0xc0, !PT ;  /* 0x0000ffff2f2f7812 */ /* 0x000fe200078ec0ff */
[----:B------:R-:W2:Y:S01]  /*9cbd0*/  LDL.LU R61, [R1+0xc0] ;  /* 0x0000c000013d7983 */ /* 0x000ea20000300800 */
[----:B------:R-:W-:Y:S02]  /*9cbe0*/  LOP3.LUT R49, R49, 0xffff, RZ, 0xc0, !PT ;  /* 0x0000ffff31317812 */ /* 0x000fe400078ec0ff */
[----:B------:R-:W-:-:S02]  /*9cbf0*/  PRMT R47, R50, 0x3340, R47 ;  /* 0x00003340322f7816 */ /* 0x000fc4000000002f */
[----:B------:R-:W-:Y:S02]  /*9cc00*/  PRMT R49, R49, 0x3340, R0 ;  /* 0x0000334031317816 */ /* 0x000fe40000000000 */
[----:B---3--:R-:W-:Y:S02]  /*9cc10*/  SHF.R.U32.HI R40, RZ, 0x8, R46 ;  /* 0x00000008ff287819 */ /* 0x008fe4000001162e */
[----:B------:R-:W-:Y:S02]  /*9cc20*/  SHF.R.U32.HI R46, RZ, 0x8, R51 ;  /* 0x00000008ff2e7819 */ /* 0x000fe40000011633 */
[----:B------:R-:W-:Y:S02]  /*9cc30*/  SHF.R.U32.HI R51, RZ, 0x8, R59 ;  /* 0x00000008ff337819 */ /* 0x000fe4000001163b */
[----:B------:R-:W3:Y:S04]  /*9cc40*/  LDL.LU R59, [R1+0xc4] ;  /* 0x0000c400013b7983 */ /* 0x000ee80000300800 */
[----:B------:R-:W4:Y:S04]  /*9cc50*/  LDL.LU R50, [R1+0xa8] ;  /* 0x0000a80001327983 */ /* 0x000f280000300800 */
[----:B------:R0:W-:Y:S04]  /*9cc60*/  STL [R1+0x318], R47 ;  /* 0x0003182f01007387 */ /* 0x0001e80000100800 */
[----:B0-----:R-:W2:Y:S04]  /*9cc70*/  LDL.LU R47, [R1+0xf0] ;  /* 0x0000f000012f7983 */ /* 0x001ea80000300800 */
[----:B------:R0:W-:Y:S04]  /*9cc80*/  STL [R1+0x214], R49 ;  /* 0x0002143101007387 */ /* 0x0001e80000100800 */
[----:B0-----:R-:W3:Y:S01]  /*9cc90*/  LDL.LU R49, [R1+0xf4] ;  /* 0x0000f40001317983 */ /* 0x001ee20000300800 */
[----:B------:R-:W-:-:S02]  /*9cca0*/  LOP3.LUT R46, R46, 0xffff, RZ, 0xc0, !PT ;  /* 0x0000ffff2e2e7812 */ /* 0x000fc400078ec0ff */
[----:B------:R-:W-:-:S04]  /*9ccb0*/  LOP3.LUT R51, R51, 0xffff, RZ, 0xc0, !PT ;  /* 0x0000ffff33337812 */ /* 0x000fc800078ec0ff */
[----:B------:R-:W-:Y:S02]  /*9ccc0*/  PRMT R51, R46, 0x3340, R51 ;  /* 0x000033402e337816 */ /* 0x000fe40000000033 */
[----:B------:R-:W2:Y:S04]  /*9ccd0*/  LDL.LU R46, [R1+0xc8] ;  /* 0x0000c800012e7983 */ /* 0x000ea80000300800 */
[----:B------:R0:W-:Y:S01]  /*9cce0*/  STL [R1+0x5d8], R51 ;  /* 0x0005d83301007387 */ /* 0x0001e20000100800 */
[----:B------:R-:W-:-:S03]  /*9ccf0*/  SHF.R.U32.HI R48, RZ, 0x8, R48 ;  /* 0x00000008ff307819 */ /* 0x000fc60000011630 */
[----:B0-----:R-:W2:Y:S01]  /*9cd00*/  LDL.LU R51, [R1+0x19c] ;  /* 0x00019c0001337983 */ /* 0x001ea20000300800 */
[----:B------:R-:W-:Y:S02]  /*9cd10*/  LOP3.LUT R40, R40, 0xffff, RZ, 0xc0, !PT ;  /* 0x0000ffff28287812 */ /* 0x000fe400078ec0ff */
[----:B------:R-:W-:-:S04]  /*9cd20*/  LOP3.LUT R48, R48, 0xffff, RZ, 0xc0, !PT ;  /* 0x0000ffff30307812 */ /* 0x000fc800078ec0ff */
[----:B------:R-:W-:-:S05]  /*9cd30*/  PRMT R48, R40, 0x3340, R48 ;  /* 0x0000334028307816 */ /* 0x000fca0000000030 */
[----:B------:R0:W-:Y:S02]  /*9cd40*/  STL [R1+0x314], R48 ;  /* 0x0003143001007387 */ /* 0x0001e40000100800 */
[----:B0-----:R-:W-:Y:S02]  /*9cd50*/  SHF.R.U32.HI R48, RZ, 0x8, R52 ;  /* 0x00000008ff307819 */ /* 0x001fe40000011634 */
[----:B------:R-:W2:Y:S01]  /*9cd60*/  LDL.LU R52, [R1+0xfc] ;  /* 0x0000fc0001347983 */ /* 0x000ea20000300800 */
[----:B----4-:R-:W-:-:S04]  /*9cd70*/  SHF.R.U32.HI R50, RZ, 0x8, R50 ;  /* 0x00000008ff327819 */ /* 0x010fc80000011632 */
[----:B------:R-:W-:-:S04]  /*9cd80*/  LOP3.LUT R50, R50, 0xffff, RZ, 0xc0, !PT ;  /* 0x0000ffff32327812 */ /* 0x000fc800078ec0ff */
[----:B------:R-:W-:Y:S02]  /*9cd90*/  PRMT R50, R50, 0x3340, R0 ;  /* 0x0000334032327816 */ /* 0x000fe40000000000 */
[----:B---3--:R-:W-:Y:S02]  /*9cda0*/  SHF.R.U32.HI R40, RZ, 0x8, R49 ;  /* 0x00000008ff287819 */ /* 0x008fe40000011631 */
[----:B------:R-:W-:Y:S02]  /*9cdb0*/  SHF.R.U32.HI R49, RZ, 0x8, R57 ;  /* 0x00000008ff317819 */ /* 0x000fe40000011639 */
[----:B------:R-:W3:Y:S04]  /*9cdc0*/  LDL.LU R57, [R1+0x104] ;  /* 0x0001040001397983 */ /* 0x000ee80000300800 */
[----:B------:R0:W-:Y:S04]  /*9cdd0*/  STL [R1+0x210], R50 ;  /* 0x0002103201007387 */ /* 0x0001e80000100800 */
[----:B0-----:R-:W4:Y:S01]  /*9cde0*/  LDL.LU R50, [R1+0xd8] ;  /* 0x0000d80001327983 */ /* 0x001f220000300800 */
[----:B--2---:R-:W-:-:S02]  /*9cdf0*/  SHF.R.U32.HI R46, RZ, 0x8, R46 ;  /* 0x00000008ff2e7819 */ /* 0x004fc4000001162e */
[----:B------:R-:W-:Y:S02]  /*9ce00*/  SHF.R.U32.HI R47, RZ, 0x8, R47 ;  /* 0x00000008ff2f7819 */ /* 0x000fe4000001162f */
[----:B------:R-:W-:Y:S02]  /*9ce10*/  LOP3.LUT R46, R46, 0xffff, RZ, 0xc0, !PT ;  /* 0x0000ffff2e2e7812 */ /* 0x000fe400078ec0ff */
[----:B------:R-:W-:Y:S02]  /*9ce20*/  LOP3.LUT R47, R47, 0xffff, RZ, 0xc0, !PT ;  /* 0x0000ffff2f2f7812 */ /* 0x000fe400078ec0ff */
[----:B------:R-:W-:Y:S02]  /*9ce30*/  LOP3.LUT R40, R40, 0xffff, RZ, 0xc0, !PT ;  /* 0x0000ffff28287812 */ /* 0x000fe400078ec0ff */
[----:B------:R-:W-:Y:S02]  /*9ce40*/  LOP3.LUT R48, R48, 0xffff, RZ, 0xc0, !PT ;  /* 0x0000ffff30307812 */ /* 0x000fe400078ec0ff */
[----:B------:R-:W-:-:S02]  /*9ce50*/  LOP3.LUT R49, R49, 0xffff, RZ, 0xc0, !PT ;  /* 0x0000ffff31317812 */ /* 0x000fc400078ec0ff */
[----:B------:R-:W-:Y:S02]  /*9ce60*/  PRMT R47, R46, 0x3340, R47 ;  /* 0x000033402e2f7816 */ /* 0x000fe4000000002f */
[----:B------:R-:W-:Y:S02]  /*9ce70*/  PRMT R46, R40, 0x3340, R48 ;  /* 0x00003340282e7816 */ /* 0x000fe40000000030 */
[----:B------:R-:W-:Y:S01]  /*9ce80*/  PRMT R40, R49, 0x3340, R0 ;  /* 0x0000334031287816 */ /* 0x000fe20000000000 */
[----:B------:R0:W-:Y:S04]  /*9ce90*/  STL [R1+0x310], R47 ;  /* 0x0003102f01007387 */ /* 0x0001e80000100800 */
[----:B------:R-:W2:Y:S04]  /*9cea0*/  LDL.LU R49, [R1+0x198] ;  /* 0x0001980001317983 */ /* 0x000ea80000300800 */
[----:B------:R1:W-:Y:S01]  /*9ceb0*/  STL [R1+0x30c], R46 ;  /* 0x00030c2e01007387 */ /* 0x0003e20000100800 */
[----:B0-----:R-:W-:-:S03]  /*9cec0*/  SHF.R.U32.HI R47, RZ, 0x8, R51 ;  /* 0x00000008ff2f7819 */ /* 0x001fc60000011633 */
[----:B------:R0:W-:Y:S04]  /*9ced0*/  STL [R1+0x220], R40 ;  /* 0x0002202801007387 */ /* 0x0001e80000100800 */
[----:B------:R-:W2:Y:S04]  /*9cee0*/  LDL.LU R48, [R1+0x21c] ;  /* 0x00021c0001307983 */ /* 0x000ea80000300800 */
[----:B------:R-:W2:Y:S01]  /*9cef0*/  LDL.LU R51, [R1+0x208] ;  /* 0x0002080001337983 */ /* 0x000ea20000300800 */
[----:B-1----:R-:W-:Y:S02]  /*9cf00*/  SHF.R.U32.HI R46, RZ, 0x8, R59 ;  /* 0x00000008ff2e7819 */ /* 0x002fe4000001163b */
[----:B0-----:R-:W-:-:S02]  /*9cf10*/  SHF.R.U32.HI R40, RZ, 0x8, R61 ;  /* 0x00000008ff287819 */ /* 0x001fc4000001163d */
[----:B------:R-:W2:Y:S01]  /*9cf20*/  LDL.LU R61, [R1+0x298] ;  /* 0x00029800013d7983 */ /* 0x000ea20000300800 */
[----:B------:R-:W-:Y:S02]  /*9cf30*/  SHF.R.U32.HI R41, RZ, 0x8, R41 ;  /* 0x00000008ff297819 */ /* 0x000fe40000011629 */
[----:B------:R-:W-:Y:S01]  /*9cf40*/  SHF.R.U32.HI R42, RZ, 0x8, R42 ;  /* 0x00000008ff2a7819 */ /* 0x000fe2000001162a */
[----:B------:R-:W2:Y:S01]  /*9cf50*/  LDL.LU R59, [R1+0x218] ;  /* 0x00021800013b7983 */ /* 0x000ea20000300800 */
[----:B------:R-:W-:Y:S02]  /*9cf60*/  SHF.R.U32.HI R45, RZ, 0x8, R45 ;  /* 0x00000008ff2d7819 */ /* 0x000fe4000001162d */
[----:B------:R-:W-:Y:S02]  /*9cf70*/  SHF.R.U32.HI R39, RZ, 0x8, R39 ;  /* 0x00000008ff277819 */ /* 0x000fe40000011627 */
[----:B------:R-:W-:Y:S02]  /*9cf80*/  LOP3.LUT R47, R47, 0xffff, RZ, 0xc0, !PT ;  /* 0x0000ffff2f2f7812 */ /* 0x000fe400078ec0ff */
[----:B------:R-:W-:-:S02]  /*9cf90*/  LOP3.LUT R41, R41, 0xffff, RZ, 0xc0, !PT ;  /* 0x0000ffff29297812 */ /* 0x000fc400078ec0ff */
[----:B------:R-:W-:Y:S02]  /*9cfa0*/  LOP3.LUT R42, R42, 0xffff, RZ, 0xc0, !PT ;  /* 0x0000ffff2a2a7812 */ /* 0x000fe400078ec0ff */
[----:B------:R-:W-:Y:S02]  /*9cfb0*/  LOP3.LUT R45, R45, 0xffff, RZ, 0xc0, !PT ;  /* 0x0000ffff2d2d7812 */ /* 0x000fe400078ec0ff */
[----:B------:R-:W-:Y:S02]  /*9cfc0*/  LOP3.LUT R40, R40, 0xffff, RZ, 0xc0, !PT ;  /* 0x0000ffff28287812 */ /* 0x000fe400078ec0ff */
[----:B------:R-:W-:Y:S02]  /*9cfd0*/  LOP3.LUT R39, R39, 0xffff, RZ, 0xc0, !PT ;  /* 0x0000ffff27277812 */ /* 0x000fe400078ec0ff */
[----:B------:R-:W-:Y:S02]  /*9cfe0*/  LOP3.LUT R46, R46, 0xffff, RZ, 0xc0, !PT ;  /* 0x0000ffff2e2e7812 */ /* 0x000fe400078ec0ff */
[----:B------:R-:W-:-:S02]  /*9cff0*/  PRMT R47, R47, 0x3340, R0 ;  /* 0x000033402f2f7816 */ /* 0x000fc40000000000 */
[----:B------:R-:W-:Y:S02]  /*9d000*/  PRMT R42, R41, 0x3340, R42 ;  /* 0x00003340292a7816 */ /* 0x000fe4000000002a */
[----:B------:R-:W-:Y:S02]  /*9d010*/  PRMT R41, R45, 0x3340, R40 ;  /* 0x000033402d297816 */ /* 0x000fe40000000028 */
[----:B------:R-:W-:Y:S01]  /*9d020*/  PRMT R40, R39, 0x3340, R46 ;  /* 0x0000334027287816 */ /* 0x000fe2000000002e */
[----:B------:R-:W-:Y:S04]  /*9d030*/  STL [R1+0x20c], R47 ;  /* 0x00020c2f01007387 */ /* 0x000fe80000100800 */
[----:B------:R-:W-:Y:S04]  /*9d040*/  STL [R1+0x370], R42 ;  /* 0x0003702a01007387 */ /* 0x000fe80000100800 */
[----:B------:R0:W-:Y:S04]  /*9d050*/  STL [R1+0x308], R41 ;  /* 0x0003082901007387 */ /* 0x0001e80000100800 */
[----:B------:R4:W-:Y:S01]  /*9d060*/  STL [R1+0x304], R40 ;  /* 0x0003042801007387 */ /* 0x0009e20000100800 */
[----:B0-----:R-:W-:-:S02]  /*9d070*/  SHF.R.U32.HI R41, RZ, 0x8, R52 ;  /* 0x00000008ff297819 */ /* 0x001fc40000011634 */
[----:B----4-:R-:W-:Y:S02]  /*9d080*/  SHF.R.U32.HI R40, RZ, 0x8, R50 ;  /* 0x00000008ff287819 */ /* 0x010fe40000011632 */
[----:B------:R-:W4:Y:S04]  /*9d090*/  LDL.LU R50, [R1+0x1f4] ;  /* 0x0001f40001327983 */ /* 0x000f280000300800 */
[----:B------:R-:W4:Y:S01]  /*9d0a0*/  LDL.LU R52, [R1+0x1f0] ;  /* 0x0001f00001347983 */ /* 0x000f220000300800 */
[----:B---3--:R-:W-:-:S03]  /*9d0b0*/  SHF.R.U32.HI R42, RZ, 0x8, R57 ;  /* 0x00000008ff2a7819 */ /* 0x008fc60000011639 */
[----:B------:R-:W3:Y:S01]  /*9d0c0*/  LDL.LU R57, [R1+0xbc] ;  /* 0x0000bc0001397983 */ /* 0x000ee20000300800 */
[----:B------:R-:W-:Y:S02]  /*9d0d0*/  SHF.R.U32.HI R36, RZ, 0x8, R36 ;  /* 0x00000008ff247819 */ /* 0x000fe40000011624 */
[----:B------:R-:W-:Y:S02]  /*9d0e0*/  SHF.R.U32.HI R38, RZ, 0x8, R38 ;  /* 0x00000008ff267819 */ /* 0x000fe40000011626 */
[----:B------:R-:W-:Y:S02]  /*9d0f0*/  LOP3.LUT R40, R40, 0xffff, RZ, 0xc0, !PT ;  /* 0x0000ffff28287812 */ /* 0x000fe400078ec0ff */
[----:B------:R-:W-:Y:S02]  /*9d100*/  LOP3.LUT R41, R41, 0xffff, RZ, 0xc0, !PT ;  /* 0x0000ffff29297812 */ /* 0x000fe400078ec0ff */
[----:B------:R-:W-:Y:S02]  /*9d110*/  LOP3.LUT R42, R42, 0xffff, RZ, 0xc0, !PT ;  /* 0x0000ffff2a2a7812 */ /* 0x000fe400078ec0ff */
[----:B--2---:R-:W-:-:S02]  /*9d120*/  SHF.R.U32.HI R39, RZ, 0x8, R49 ;  /* 0x00000008ff277819 */ /* 0x004fc40000011631 */
[----:B------:R-:W-:Y:S02]  /*9d130*/  LOP3.LUT R36, R36, 0xffff, RZ, 0xc0, !PT ;  /* 0x0000ffff24247812 */ /* 0x000fe400078ec0ff */
[----:B------:R-:W-:Y:S02]  /*9d140*/  LOP3.LUT R39, R39, 0xffff, RZ, 0xc0, !PT ;  /* 0x0000ffff27277812 */ /* 0x000fe400078ec0ff */
[----:B------:R-:W-:Y:S02]  /*9d150*/  LOP3.LUT R38, R38, 0xffff, RZ, 0xc0, !PT ;  /* 0x0000ffff26267812 */ /* 0x000fe400078ec0ff */
[--C-:B------:R-:W-:Y:S02]  /*9d160*/  PRMT R45, R40, 0x3340, R0.reuse ;  /* 0x00003340282d7816 */ /* 0x100fe40000000000 */
[----:B------:R-:W-:Y:S02]  /*9d170*/  PRMT R40, R41, 0x3340, R0 ;  /* 0x0000334029287816 */ /* 0x000fe40000000000 */
[----:B------:R-:W-:-:S02]  /*9d180*/  PRMT R39, R39, 0x3340, R42 ;  /* 0x0000334027277816 */ /* 0x000fc4000000002a */
[----:B------:R-:W-:Y:S01]  /*9d190*/  PRMT R38, R36, 0x3340, R38 ;  /* 0x0000334024267816 */ /* 0x000fe20000000026 */
[----:B------:R-:W-:Y:S04]  /*9d1a0*/  STL [R1+0x1e8], R45 ;  /* 0x0001e82d01007387 */ /* 0x000fe80000100800 */
[----:B------:R-:W-:Y:S04]  /*9d1b0*/  STL [R1+0x1d8], R40 ;  /* 0x0001d82801007387 */ /* 0x000fe80000100800 */
[----:B------:R0:W-:Y:S04]  /*9d1c0*/  STL [R1+0x300], R39 ;  /* 0x0003002701007387 */ /* 0x0001e80000100800 */
[----:B------:R1:W-:Y:S01]  /*9d1d0*/  STL [R1+0x2fc], R38 ;  /* 0x0002fc2601007387 */ /* 0x0003e20000100800 */
[----:B------:R-:W-:-:S03]  /*9d1e0*/  SHF.R.U32.HI R41, RZ, 0x8, R61 ;  /* 0x00000008ff297819 */ /* 0x000fc6000001163d */
[----:B------:R-:W2:Y:S01]  /*9d1f0*/  LDL.LU R47, [R1+0x2b4] ;  /* 0x0002b400012f7983 */ /* 0x000ea20000300800 */
[----:B0-----:R-:W-:-:S03]  /*9d200*/  SHF.R.U32.HI R39, RZ, 0x8, R51 ;  /* 0x00000008ff277819 */ /* 0x001fc60000011633 */
[----:B------:R-:W2:Y:S01]  /*9d210*/  LDL.LU R51, [R1+0x2c0] ;  /* 0x0002c00001337983 */ /* 0x000ea20000300800 */
[----:B------:R-:W-:Y:S02]  /*9d220*/  SHF.R.U32.HI R40, RZ, 0x8, R33 ;  /* 0x00000008ff287819 */ /* 0x000fe40000011621 */
[----:B-1----:R-:W-:Y:S01]  /*9d230*/  SHF.R.U32.HI R38, RZ, 0x8, R59 ;  /* 0x00000008ff267819 */ /* 0x002fe2000001163b */
[----:B------:R-:W2:Y:S01]  /*9d240*/  LDL.LU R61, [R1+0x2bc] ;  /* 0x0002bc00013d7983 */ /* 0x000ea20000300800 */
[----:B------:R-:W-:-:S03]  /*9d250*/  SHF.R.U32.HI R36, RZ, 0x8, R48 ;  /* 0x00000008ff247819 */ /* 0x000fc60000011630 */
[----:B------:R-:W2:Y:S01]  /*9d260*/  LDL.LU R59, [R1+0x2b0] ;  /* 0x0002b000013b7983 */ /* 0x000ea20000300800 */
        /* <DEDUP_REMOVED lines=12> */
[----:B------:R3:W-:Y:S04]  /*9d330*/  STL [R1+0x1ec], R38 ;  /* 0x0001ec2601007387 */ /* 0x0007e80000100800 */
[----:B------:R-:W2:Y:S04]  /*9d340*/  LDL.LU R49, [R1+0x230] ;  /* 0x0002300001317983 */ /* 0x000ea80000300800 */
[----:B------:R-:W2:Y:S01]  /*9d350*/  LDL.LU R48, [R1+0x240] ;  /* 0x0002400001307983 */ /* 0x000ea20000300800 */
[----:B----4-:R-:W-:-:S03]  /*9d360*/  SHF.R.U32.HI R33, RZ, 0x8, R50 ;  /* 0x00000008ff217819 */ /* 0x010fc60000011632 */
[----:B------:R-:W4:Y:S01]  /*9d370*/  LDL.LU R50, [R1+0x150] ;  /* 0x0001500001327983 */ /* 0x000f220000300800 */
[----:B0-----:R-:W-:-:S03]  /*9d380*/  SHF.R.U32.HI R36, RZ, 0x8, R52 ;  /* 0x00000008ff247819 */ /* 0x001fc60000011634 */
[----:B------:R-:W4:Y:S01]  /*9d390*/  LDL.LU R52, [R1+0x128] ;  /* 0x0001280001347983 */ /* 0x000f220000300800 */
[----:B---3--:R-:W-:-:S03]  /*9d3a0*/  SHF.R.U32.HI R38, RZ, 0x8, R57 ;  /* 0x00000008ff267819 */ /* 0x008fc60000011639 */
[----:B------:R-:W3:Y:S01]  /*9d3b0*/  LDL.LU R57, [R1+0x124] ;  /* 0x0001240001397983 */ /* 0x000ee20000300800 */
[----:B------:R-:W-:Y:S02]  /*9d3c0*/  SHF.R.U32.HI R35, RZ, 0x8, R35 ;  /* 0x00000008ff237819 */ /* 0x000fe40000011623 */
[----:B------:R-:W-:Y:S02]  /*9d3d0*/  SHF.R.U32.HI R37, RZ, 0x8, R37 ;  /* 0x00000008ff257819 */ /* 0x000fe40000011625 */
[----:B------:R-:W-:Y:S02]  /*9d3e0*/  SHF.R.U32.HI R34, RZ, 0x8, R34 ;  /* 0x00000008ff227819 */ /* 0x000fe40000011622 */
[----:B------:R-:W-:Y:S02]  /*9d3f0*/  LOP3.LUT R33, R33, 0xffff, RZ, 0xc0, !PT ;  /* 0x0000ffff21217812 */ /* 0x000fe400078ec0ff */
[----:B------:R-:W-:Y:S02]  /*9d400*/  LOP3.LUT R38, R38, 0xffff, RZ, 0xc0, !PT ;  /* 0x0000ffff26267812 */ /* 0x000fe400078ec0ff */
[----:B------:R-:W-:-:S02]  /*9d410*/  LOP3.LUT R35, R35, 0xffff, RZ, 0xc0, !PT ;  /* 0x0000ffff23237812 */ /* 0x000fc400078ec0ff */
[----:B------:R-:W-:Y:S02]  /*9d420*/  LOP3.LUT R36, R36, 0xffff, RZ, 0xc0, !PT ;  /* 0x0000ffff24247812 */ /* 0x000fe400078ec0ff */
[----:B------:R-:W-:Y:S02]  /*9d430*/  LOP3.LUT R37, R37, 0xffff, RZ, 0xc0, !PT ;  /* 0x0000ffff25257812 */ /* 0x000fe400078ec0ff */
[----:B------:R-:W-:Y:S02]  /*9d440*/  LOP3.LUT R34, R34, 0xffff, RZ, 0xc0, !PT ;  /* 0x0000ffff22227812 */ /* 0x000fe400078ec0ff */
[----:B------:R-:W-:Y:S02]  /*9d450*/  PRMT R38, R33, 0x3340, R38 ;  /* 0x0000334021267816 */ /* 0x000fe40000000026 */
[----:B------:R-:W-:Y:S02]  /*9d460*/  PRMT R33, R35, 0x3340, R0 ;  /* 0x0000334023217816 */ /* 0x000fe40000000000 */
[----:B------:R-:W-:-:S02]  /*9d470*/  PRMT R35, R36, 0x3340, R37 ;  /* 0x0000334024237816 */ /* 0x000fc40000000025 */
[----:B------:R-:W-:Y:S01]  /*9d480*/  PRMT R34, R34, 0x3340, R0 ;  /* 0x0000334022227816 */ /* 0x000fe20000000000 */
[----:B------:R-:W-:Y:S04]  /*9d490*/  STL [R1+0x2f4], R38 ;  /* 0x0002f42601007387 */ /* 0x000fe80000100800 */
[----:B------:R-:W-:Y:S04]  /*9d4a0*/  STL [R1+0x50], R33 ;  /* 0x0000502101007387 */ /* 0x000fe80000100800 */
[----:B------:R-:W-:Y:S04]  /*9d4b0*/  STL [R1+0x2f0], R35 ;  /* 0x0002f02301007387 */ /* 0x000fe80000100800 */
[----:B------:R0:W-:Y:S01]  /*9d4c0*/  STL [R1+0x1c0], R34 ;  /* 0x0001c02201007387 */ /* 0x0001e20000100800 */
[----:B------:R-:W-:-:S02]  /*9d4d0*/  SHF.R.U32.HI R36, RZ, 0x8, R27 ;  /* 0x00000008ff247819 */ /* 0x000fc4000001161b */
[----:B--2---:R-:W-:Y:S02]  /*9d4e0*/  SHF.R.U32.HI R37, RZ, 0x8, R51 ;  /* 0x00000008ff257819 */ /* 0x004fe40000011633 */
[----:B------:R-:W2:Y:S01]  /*9d4f0*/  LDL.LU R51, [R1+0x2e0] ;  /* 0x0002e00001337983 */ /* 0x000ea20000300800 */
[----:B0-----:R-:W-:-:S03]  /*9d500*/  SHF.R.U32.HI R34, RZ, 0x8, R61 ;  /* 0x00000008ff227819 */ /* 0x001fc6000001163d */
[----:B------:R-:W2:Y:S01]  /*9d510*/  LDL.LU R61, [R1+0x2e4] ;  /* 0x0002e400013d7983 */ /* 0x000ea20000300800 */
[----:B------:R-:W-:-:S03]  /*9d520*/  SHF.R.U32.HI R35, RZ, 0x8, R59 ;  /* 0x00000008ff237819 */ /* 0x000fc6000001163b */
[----:B------:R-:W2:Y:S01]  /*9d530*/  LDL.LU R59, [R1+0x260] ;  /* 0x00026000013b7983 */ /* 0x000ea20000300800 */
[----:B------:R-:W-:Y:S02]  /*9d540*/  SHF.R.U32.HI R33, RZ, 0x8, R47 ;  /* 0x00000008ff217819 */ /* 0x000fe4000001162f */
[----:B------:R-:W-:Y:S02]  /*9d550*/  LOP3.LUT R37, R37, 0xffff, RZ, 0xc0, !PT ;  /* 0x0000ffff25257812 */ /* 0x000fe400078ec0ff */
[----:B------:R-:W-:Y:S02]  /*9d560*/  LOP3.LUT R35, R35, 0xffff, RZ, 0xc0, !PT ;  /* 0x0000ffff23237812 */ /* 0x000fe400078ec0ff */
[----:B------:R-:W-:Y:S02]  /*9d570*/  SHF.R.U32.HI R27, RZ, 0x8, R9 ;  /* 0x00000008ff1b7819 */ /* 0x000fe40000011609 */
[----:B------:R-:W-:Y:S02]  /*9d580*/  SHF.R.U32.HI R28, RZ, 0x8, R28 ;  /* 0x00000008ff1c7819 */ /* 0x000fe4000001161c */
[----:B------:R-:W-:-:S02]  /*9d590*/  LOP3.LUT R33, R33, 0xffff, RZ, 0xc0, !PT ;  /* 0x0000ffff21217812 */ /* 0x000fc400078ec0ff */
[----:B------:R-:W-:Y:S02]  /*9d5a0*/  LOP3.LUT R34, R34, 0xffff, RZ, 0xc0, !PT ;  /* 0x0000ffff22227812 */ /* 0x000fe400078ec0ff */
[----:B------:R-:W-:Y:S02]  /*9d5b0*/  PRMT R9, R37, 0x3340, R35 ;  /* 0x0000334025097816 */ /* 0x000fe40000000023 */
[----:B------:R-:W-:Y:S02]  /*9d5c0*/  LOP3.LUT R27, R27, 0xffff, RZ, 0xc0, !PT ;  /* 0x0000ffff1b1b7812 */ /* 0x000fe400078ec0ff */
[----:B------:R-:W-:Y:S02]  /*9d5d0*/  LOP3.LUT R28, R28, 0xffff, RZ, 0xc0, !PT ;  /* 0x0000ffff1c1c7812 */ /* 0x000fe400078ec0ff */
[----:B------:R-:W-:Y:S01]  /*9d5e0*/  LOP3.LUT R36, R36, 0xffff, RZ, 0xc0, !PT ;  /* 0x0000ffff24247812 */ /* 0x000fe200078ec0ff */
[----:B------:R0:W-:Y:S01]  /*9d5f0*/  STL [R1+0x3b64], R9 ;  /* 0x003b640901007387 */ /* 0x0001e20000100800 */
[----:B------:R-:W-:-:S02]  /*9d600*/  PRMT R33, R33, 0x3340, R34 ;  /* 0x0000334021217816 */ /* 0x000fc40000000022 */
[----:B------:R-:W-:-:S03]  /*9d610*/  PRMT R27, R27, 0x3340, R0 ;  /* 0x000033401b1b7816 */ /* 0x000fc60000000000 */
[----:B------:R-:W-:Y:S01]  /*9d620*/  STL [R1+0x2ec], R33 ;  /* 0x0002ec2101007387 */ /* 0x000fe20000100800 */
[----:B0-----:R-:W-:-:S03]  /*9d630*/  PRMT R9, R28, 0x3340, R36 ;  /* 0x000033401c097816 */ /* 0x001fc60000000024 */
[----:B------:R0:W-:Y:S04]  /*9d640*/  STL [R1+0x4c], R27 ;  /* 0x00004c1b01007387 */ /* 0x0001e80000100800 */
[----:B------:R1:W-:Y:S01]  /*9d650*/  STL [R1+0x2e8], R9 ;  /* 0x0002e80901007387 */ /* 0x0003e20000100800 */
[----:B----4-:R-:W-:-:S03]  /*9d660*/  SHF.R.U32.HI R28, RZ, 0x8, R52 ;  /* 0x00000008ff1c7819 */ /* 0x010fc60000011634 */
[----:B------:R-:W4:Y:S01]  /*9d670*/  LDL.LU R52, [R1+0x2d4] ;  /* 0x0002d40001347983 */ /* 0x000f220000300800 */
[----:B---3--:R-:W-:-:S03]  /*9d680*/  SHF.R.U32.HI R36, RZ, 0x8, R57 ;  /* 0x00000008ff247819 */ /* 0x008fc60000011639 */
[----:B------:R-:W3:Y:S01]  /*9d690*/  LDL.LU R57, [R1+0x170] ;  /* 0x0001700001397983 */ /* 0x000ee20000300800 */
[----:B------:R-:W-:Y:S02]  /*9d6a0*/  SHF.R.U32.HI R34, RZ, 0x8, R49 ;  /* 0x00000008ff227819 */ /* 0x000fe40000011631 */
[----:B------:R-:W-:Y:S02]  /*9d6b0*/  SHF.R.U32.HI R35, RZ, 0x8, R50 ;  /* 0x00000008ff237819 */ /* 0x000fe40000011632 */
[----:B------:R-:W-:Y:S02]  /*9d6c0*/  LOP3.LUT R34, R34, 0xffff, RZ, 0xc0, !PT ;  /* 0x0000ffff22227812 */ /* 0x000fe400078ec0ff */
[----:B------:R-:W-:Y:S02]  /*9d6d0*/  LOP3.LUT R35, R35, 0xffff, RZ, 0xc0, !PT ;  /* 0x0000ffff23237812 */ /* 0x000fe400078ec0ff */
[----:B0-----:R-:W-:Y:S02]  /*9d6e0*/  SHF.R.U32.HI R27, RZ, 0x8, R48 ;  /* 0x00000008ff1b7819 */ /* 0x001fe40000011630 */
[----:B------:R-:W-:-:S02]  /*9d6f0*/  SHF.R.U32.HI R33, RZ, 0x8, R5 ;  /* 0x00000008ff217819 */ /* 0x000fc40000011605 */
[----:B------:R-:W-:Y:S02]  /*9d700*/  PRMT R5, R34, 0x3340, R35 ;  /* 0x0000334022057816 */ /* 0x000fe40000000023 */
[----:B------:R-:W-:Y:S02]  /*9d710*/  LOP3.LUT R36, R36, 0xffff, RZ, 0xc0, !PT ;  /* 0x0000ffff24247812 */ /* 0x000fe400078ec0ff */
[----:B------:R-:W-:Y:S02]  /*9d720*/  LOP3.LUT R27, R27, 0xffff, RZ, 0xc0, !PT ;  /* 0x0000ffff1b1b7812 */ /* 0x000fe400078ec0ff */
[----:B------:R-:W-:Y:S02]  /*9d730*/  LOP3.LUT R28, R28, 0xffff, RZ, 0xc0, !PT ;  /* 0x0000ffff1c1c7812 */ /* 0x000fe400078ec0ff */
[----:B------:R-:W-:Y:S01]  /*9d740*/  LOP3.LUT R33, R33, 0xffff, RZ, 0xc0, !PT ;  /* 0x0000ffff21217812 */ /* 0x000fe200078ec0ff */
[----:B------:R0:W-:Y:S01]  /*9d750*/  STL [R1+0x2d8], R5 ;  /* 0x0002d80501007387 */ /* 0x0001e20000100800 */
[----:B------:R-:W-:-:S02]  /*9d760*/  PRMT R34, R36, 0x3340, R0 ;  /* 0x0000334024227816 */ /* 0x000fc40000000000 */
[----:B-1----:R-:W-:-:S03]  /*9d770*/  PRMT R9, R33, 0x3340, R0 ;  /* 0x0000334021097816 */ /* 0x002fc60000000000 */
[----:B------:R1:W-:Y:S01]  /*9d780*/  STL [R1+0x48], R34 ;  /* 0x0000482201007387 */ /* 0x0003e20000100800 */
[----:B0-----:R-:W-:-:S05]  /*9d790*/  PRMT R5, R27, 0x3340, R28 ;  /* 0x000033401b057816 */ /* 0x001fca000000001c */
[----:B------:R0:W-:Y:S04]  /*9d7a0*/  STL [R1+0x3b68], R5 ;  /* 0x003b680501007387 */ /* 0x0001e80000100800 */
[----:B------:R0:W-:Y:S04]  /*9d7b0*/  STL [R1+0x44], R9 ;  /* 0x0000440901007387 */ /* 0x0001e80000100800 */
[----:B------:R-:W3:Y:S01]  /*9d7c0*/  LDL.LU R49, [R1+0x324] ;  /* 0x0003240001317983 */ /* 0x000ee20000300800 */
[----:B--2---:R-:W-:-:S03]  /*9d7d0*/  SHF.R.U32.HI R27, RZ, 0x8, R51 ;  /* 0x00000008ff1b7819 */ /* 0x004fc60000011633 */
[----:B------:R-:W2:Y:S01]  /*9d7e0*/  LDL.LU R48, [R1] ;  /* 0x0000000001307983 */ /* 0x000ea20000300800 */
[----:B------:R-:W-:-:S03]  /*9d7f0*/  SHF.R.U32.HI R33, RZ, 0x8, R61 ;  /* 0x00000008ff217819 */ /* 0x000fc6000001163d */
[----:B------:R-:W2:Y:S01]  /*9d800*/  LDL.LU R51, [R1+0x320] ;  /* 0x0003200001337983 */ /* 0x000ea20000300800 */
[----:B------:R-:W-:Y:S02]  /*9d810*/  LOP3.LUT R27, R27, 0xffff, RZ, 0xc0, !PT ;  /* 0x0000ffff1b1b7812 */ /* 0x000fe400078ec0ff */
[----:B------:R-:W-:Y:S01]  /*9d820*/  SHF.R.U32.HI R35, RZ, 0x8, R59 ;  /* 0x00000008ff237819 */ /* 0x000fe2000001163b */
[----:B------:R-:W2:Y:S01]  /*9d830*/  LDL.LU R61, [R1+0x26c] ;  /* 0x00026c00013d7983 */ /* 0x000ea20000300800 */
[----:B------:R-:W-:Y:S02]  /*9d840*/  LOP3.LUT R33, R33, 0xffff, RZ, 0xc0, !PT ;  /* 0x0000ffff21217812 */ /* 0x000fe400078ec0ff */
[----:B------:R-:W-:Y:S01]  /*9d850*/  SHF.R.U32.HI R26, RZ, 0x8, R26 ;  /* 0x00000008ff1a7819 */ /* 0x000fe2000001161a */
[----:B------:R-:W2:Y:S01]  /*9d860*/  LDL.LU R59, [R1+0x31c] ;  /* 0x00031c00013b7983 */ /* 0x000ea20000300800 */
[----:B-1----:R-:W-:Y:S02]  /*9d870*/  SHF.R.U32.HI R34, RZ, 0x8, R25 ;  /* 0x00000008ff227819 */ /* 0x002fe40000011619 */
[----:B------:R-:W-:-:S02]  /*9d880*/  SHF.R.U32.HI R28, RZ, 0x8, R56 ;  /* 0x00000008ff1c7819 */ /* 0x000fc40000011638 */
[----:B------:R-:W-:Y:S02]  /*9d890*/  SHF.R.U32.HI R25, RZ, 0x8, R54 ;  /* 0x00000008ff197819 */ /* 0x000fe40000011636 */
[----:B------:R-:W-:Y:S02]  /*9d8a0*/  LOP3.LUT R35, R35, 0xffff, RZ, 0xc0, !PT ;  /* 0x0000ffff23237812 */ /* 0x000fe400078ec0ff */
[----:B0-----:R-:W-:Y:S02]  /*9d8b0*/  PRMT R5, R27, 0x3340, R33 ;  /* 0x000033401b057816 */ /* 0x001fe40000000021 */
[----:B------:R-:W-:Y:S02]  /*9d8c0*/  LOP3.LUT R26, R26, 0xffff, RZ, 0xc0, !PT ;  /* 0x0000ffff1a1a7812 */ /* 0x000fe400078ec0ff */
[----:B------:R-:W-:Y:S02]  /*9d8d0*/  LOP3.LUT R34, R34, 0xffff, RZ, 0xc0, !PT ;  /* 0x0000ffff22227812 */ /* 0x000fe400078ec0ff */
[----:B------:R-:W-:-:S02]  /*9d8e0*/  LOP3.LUT R28, R28, 0xffff, RZ, 0xc0, !PT ;  /* 0x0000ffff1c1c7812 */ /* 0x000fc400078ec0ff */
[----:B------:R-:W-:Y:S01]  /*9d8f0*/  LOP3.LUT R25, R25, 0xffff, RZ, 0xc0, !PT ;  /* 0x0000ffff19197812 */ /* 0x000fe200078ec0ff */
[----:B------:R0:W-:Y:S01]  /*9d900*/  STL [R1+0x2d0], R5 ;  /* 0x0002d00501007387 */ /* 0x0001e20000100800 */
[----:B------:R-:W-:Y:S02]  /*9d910*/  PRMT R27, R35, 0x3340, R0 ;  /* 0x00003340231b7816 */ /* 0x000fe40000000000 */
[----:B------:R-:W-:-:S03]  /*9d920*/  PRMT R9, R26, 0x3340, R34 ;  /* 0x000033401a097816 */ /* 0x000fc60000000022 */
[----:B------:R4:W-:Y:S01]  /*9d930*/  STL [R1+0x40], R27 ;  /* 0x0000401b01007387 */ /* 0x0009e20000100800 */
[----:B0-----:R-:W-:-:S03]  /*9d940*/  PRMT R5, R28, 0x3340, R25 ;  /* 0x000033401c057816 */ /* 0x001fc60000000019 */
[----:B------:R-:W-:Y:S04]  /*9d950*/  STL [R1+0x2cc], R9 ;  /* 0x0002cc0901007387 */ /* 0x000fe80000100800 */
[----:B------:R0:W-:Y:S04]  /*9d960*/  STL [R1+0x2c8], R5 ;  /* 0x0002c80501007387 */ /* 0x0001e80000100800 */
[----:B------:R-:W2:Y:S01]  /*9d970*/  LDL.LU R50, [R1+0x278] ;  /* 0x0002780001327983 */ /* 0x000ea20000300800 */
[----:B----4-:R-:W-:-:S03]  /*9d980*/  SHF.R.U32.HI R27, RZ, 0x8, R52 ;  /* 0x00000008ff1b7819 */ /* 0x010fc60000011634 */
[----:B------:R-:W4:Y:S01]  /*9d990*/  LDL.LU R52, [R1+0x294] ;  /* 0x0002940001347983 */ /* 0x000f220000300800 */
[----:B------:R-:W-:Y:S02]  /*9d9a0*/  SHF.R.U32.HI R33, RZ, 0x8, R60 ;  /* 0x00000008ff217819 */ /* 0x000fe4000001163c */
[----:B------:R-:W-:Y:S02]  /*9d9b0*/  SHF.R.U32.HI R26, RZ, 0x8, R32 ;  /* 0x00000008ff1a7819 */ /* 0x000fe40000011620 */
[----:B------:R-:W-:Y:S02]  /*9d9c0*/  LOP3.LUT R32, R33, 0xffff, RZ, 0xc0, !PT ;  /* 0x0000ffff21207812 */ /* 0x000fe400078ec0ff */
[----:B---3--:R-:W-:Y:S02]  /*9d9d0*/  SHF.R.U32.HI R28, RZ, 0x8, R57 ;  /* 0x00000008ff1c7819 */ /* 0x008fe40000011639 */
[----:B------:R-:W-:Y:S01]  /*9d9e0*/  SHF.R.U32.HI R25, RZ, 0x8, R31 ;  /* 0x00000008ff197819 */ /* 0x000fe2000001161f */
[----:B------:R-:W3:Y:S01]  /*9d9f0*/  LDL.LU R57, [R1+0x4] ;  /* 0x0000040001397983 */ /* 0x000ee20000300800 */
[----:B------:R-:W-:-:S02]  /*9da00*/  SHF.R.U32.HI R31, RZ, 0x8, R4 ;  /* 0x00000008ff1f7819 */ /* 0x000fc40000011604 */
[--C-:B------:R-:W-:Y:S02]  /*9da10*/  PRMT R4, R32, 0x3340, R0.reuse ;  /* 0x0000334020047816 */ /* 0x100fe40000000000 */
[----:B------:R-:W-:Y:S02]  /*9da20*/  LOP3.LUT R28, R28, 0xffff, RZ, 0xc0, !PT ;  /* 0x0000ffff1c1c7812 */ /* 0x000fe400078ec0ff */
[----:B------:R-:W-:Y:S02]  /*9da30*/  LOP3.LUT R25, R25, 0xffff, RZ, 0xc0, !PT ;  /* 0x0000ffff19197812 */ /* 0x000fe400078ec0ff */
[----:B------:R-:W-:Y:S01]  /*9da40*/  LOP3.LUT R26, R26, 0xffff, RZ, 0xc0, !PT ;  /* 0x0000ffff1a1a7812 */ /* 0x000fe200078ec0ff */
[----:B------:R1:W-:Y:S01]  /*9da50*/  STL [R1+0x28], R4 ;  /* 0x0000280401007387 */ /* 0x0003e20000100800 */
[----:B0-----:R-:W-:Y:S02]  /*9da60*/  PRMT R5, R28, 0x3340, R0 ;  /* 0x000033401c057816 */ /* 0x001fe40000000000 */
[----:B------:R-:W-:-:S02]  /*9da70*/  LOP3.LUT R27, R27, 0xffff, RZ, 0xc0, !PT ;  /* 0x0000ffff1b1b7812 */ /* 0x000fc400078ec0ff */
[----:B------:R-:W-:Y:S01]  /*9da80*/  LOP3.LUT R31, R31, 0xffff, RZ, 0xc0, !PT ;  /* 0x0000ffff1f1f7812 */ /* 0x000fe200078ec0ff */
[----:B------:R-:W-:Y:S01]  /*9da90*/  STL [R1+0x24], R5 ;  /* 0x0000240501007387 */ /* 0x000fe20000100800 */
[----:B-1----:R-:W-:-:S05]  /*9daa0*/  PRMT R4, R25, 0x3340, R26 ;  /* 0x0000334019047816 */ /* 0x002fca000000001a */
[----:B------:R0:W-:Y:S02]  /*9dab0*/  STL [R1+0x3b6c], R4 ;  /* 0x003b6c0401007387 */ /* 0x0001e40000100800 */
[----:B0-----:R-:W-:Y:S02]  /*9dac0*/  PRMT R4, R27, 0x3340, R31 ;  /* 0x000033401b047816 */ /* 0x001fe4000000001f */
[----:B------:R-:W-:-:S03]  /*9dad0*/  SHF.R.U32.HI R28, RZ, 0x8, R49 ;  /* 0x00000008ff1c7819 */ /* 0x000fc60000011631 */
[----:B------:R0:W-:Y:S04]  /*9dae0*/  STL [R1+0x2c4], R4 ;  /* 0x0002c40401007387 */ /* 0x0001e80000100800 */
[----:B------:R-:W3:Y:S01]  /*9daf0*/  LDL.LU R46, [R1+0x37c] ;  /* 0x00037c00012e7983 */ /* 0x000ee20000300800 */
[----:B--2---:R-:W-:-:S03]  /*9db00*/  SHF.R.U32.HI R31, RZ, 0x8, R51 ;  /* 0x00000008ff1f7819 */ /* 0x004fc60000011633 */
[----:B------:R-:W2:Y:S04]  /*9db10*/  LDL.LU R45, [R1+0x36c] ;  /* 0x00036c00012d7983 */ /* 0x000ea80000300800 */
[----:B------:R-:W2:Y:S04]  /*9db20*/  LDL.LU R49, [R1+0x10] ;  /* 0x0000100001317983 */ /* 0x000ea80000300800 */
[----:B------:R-:W2:Y:S01]  /*9db30*/  LDL.LU R51, [R1+0x364] ;  /* 0x0003640001337983 */ /* 0x000ea20000300800 */
[----:B------:R-:W-:Y:S02]  /*9db40*/  SHF.R.U32.HI R32, RZ, 0x8, R61 ;  /* 0x00000008ff207819 */ /* 0x000fe4000001163d */
[----:B------:R-:W-:Y:S01]  /*9db50*/  LOP3.LUT R28, R28, 0xffff, RZ, 0xc0, !PT ;  /* 0x0000ffff1c1c7812 */ /* 0x000fe200078ec0ff */
[----:B------:R-:W2:Y:S01]  /*9db60*/  LDL.LU R61, [R1+0x350] ;  /* 0x00035000013d7983 */ /* 0x000ea20000300800 */
[----:B------:R-:W-:-:S02]  /*9db70*/  LOP3.LUT R31, R31, 0xffff, RZ, 0xc0, !PT ;  /* 0x0000ffff1f1f7812 */ /* 0x000fc400078ec0ff */
[----:B------:R-:W-:Y:S02]  /*9db80*/  SHF.R.U32.HI R27, RZ, 0x8, R59 ;  /* 0x00000008ff1b7819 */ /* 0x000fe4000001163b */
[----:B------:R-:W-:Y:S01]  /*9db90*/  SHF.R.U32.HI R25, RZ, 0x8, R48 ;  /* 0x00000008ff197819 */ /* 0x000fe20000011630 */
[----:B------:R-:W2:Y:S01]  /*9dba0*/  LDL.LU R59, [R1+0xc] ;  /* 0x00000c00013b7983 */ /* 0x000ea20000300800 */
[----:B------:R-:W-:Y:S02]  /*9dbb0*/  SHF.R.U32.HI R26, RZ, 0x8, R58 ;  /* 0x00000008ff1a7819 */ /* 0x000fe4000001163a */
[----:B------:R-:W-:Y:S02]  /*9dbc0*/  LOP3.LUT R32, R32, 0xffff, RZ, 0xc0, !PT ;  /* 0x0000ffff20207812 */ /* 0x000fe400078ec0ff */
[----:B0-----:R-:W-:Y:S02]  /*9dbd0*/  PRMT R4, R28, 0x3340, R31 ;  /* 0x000033401c047816 */ /* 0x001fe4000000001f */
[----:B------:R-:W-:-:S02]  /*9dbe0*/  LOP3.LUT R27, R27, 0xffff, RZ, 0xc0, !PT ;  /* 0x0000ffff1b1b7812 */ /* 0x000fc400078ec0ff */
[----:B------:R-:W-:Y:S02]  /*9dbf0*/  LOP3.LUT R25, R25, 0xffff, RZ, 0xc0, !PT ;  /* 0x0000ffff19197812 */ /* 0x000fe400078ec0ff */
[----:B------:R-:W-:Y:S01]  /*9dc00*/  LOP3.LUT R26, R26, 0xffff, RZ, 0xc0, !PT ;  /* 0x0000ffff1a1a7812 */ /* 0x000fe200078ec0ff */
[----:B------:R0:W-:Y:S01]  /*9dc10*/  STL [R1+0x2c0], R4 ;  /* 0x0002c00401007387 */ /* 0x0001e20000100800 */
[--C-:B------:R-:W-:Y:S02]  /*9dc20*/  PRMT R9, R32, 0x3340, R0.reuse ;  /* 0x0000334020097816 */ /* 0x100fe40000000000 */
[----:B------:R-:W-:-:S03]  /*9dc30*/  PRMT R5, R27, 0x3340, R0 ;  /* 0x000033401b057816 */ /* 0x000fc60000000000 */
[----:B------:R-:W-:Y:S01]  /*9dc40*/  STL [R1+0x20], R9 ;  /* 0x0000200901007387 */ /* 0x000fe20000100800 */
[----:B0-----:R-:W-:-:S03]  /*9dc50*/  PRMT R4, R25, 0x3340, R26 ;  /* 0x0000334019047816 */ /* 0x001fc6000000001a */
[----:B------:R-:W-:Y:S01]  /*9dc60*/  STL [R1+0x1c], R5 ;  /* 0x00001c0501007387 */ /* 0x000fe20000100800 */
[----:B------:R-:W-:-:S03]  /*9dc70*/  SHF.R.U32.HI R25, RZ, 0x8, R50 ;  /* 0x00000008ff197819 */ /* 0x000fc60000011632 */
[----:B------:R0:W-:Y:S01]  /*9dc80*/  STL [R1+0x2bc], R4 ;  /* 0x0002bc0401007387 */ /* 0x0001e20000100800 */
[----:B------:R-:W-:-:S03]  /*9dc90*/  SHF.R.U32.HI R27, RZ, 0x8, R15 ;  /* 0x00000008ff1b7819 */ /* 0x000fc6000001160f */
[----:B------:R-:W2:Y:S04]  /*9dca0*/  LDL.LU R47, [R1+0x290] ;  /* 0x00029000012f7983 */ /* 0x000ea80000300800 */
[----:B------:R-:W2:Y:S04]  /*9dcb0*/  LDL.LU R48, [R1+0x328] ;  /* 0x0003280001307983 */ /* 0x000ea80000300800 */
[----:B------:R-:W2:Y:S01]  /*9dcc0*/  LDL.LU R50, [R1+0x3c8] ;  /* 0x0003c80001327983 */ /* 0x000ea20000300800 */
[----:B----4-:R-:W-:-:S03]  /*9dcd0*/  SHF.R.U32.HI R15, RZ, 0x8, R52 ;  /* 0x00000008ff0f7819 */ /* 0x010fc60000011634 */
[----:B------:R-:W4:Y:S01]  /*9dce0*/  LDL.LU R52, [R1+0x32c] ;  /* 0x00032c0001347983 */ /* 0x000f220000300800 */
[----:B------:R-:W-:Y:S02]  /*9dcf0*/  SHF.R.U32.HI R28, RZ, 0x8, R29 ;  /* 0x00000008ff1c7819 */ /* 0x000fe4000001161d */
[----:B------:R-:W-:Y:S02]  /*9dd00*/  SHF.R.U32.HI R29, RZ, 0x8, R30 ;  /* 0x00000008ff1d7819 */ /* 0x000fe4000001161e */
[----:B------:R-:W-:Y:S02]  /*9dd10*/  LOP3.LUT R27, R27, 0xffff, RZ, 0xc0, !PT ;  /* 0x0000ffff1b1b7812 */ /* 0x000fe400078ec0ff */
[----:B------:R-:W-:Y:S02]  /*9dd20*/  LOP3.LUT R28, R28, 0xffff, RZ, 0xc0, !PT ;  /* 0x0000ffff1c1c7812 */ /* 0x000fe400078ec0ff */
[----:B---3--:R-:W-:Y:S02]  /*9dd30*/  SHF.R.U32.HI R26, RZ, 0x8, R57 ;  /* 0x00000008ff1a7819 */ /* 0x008fe40000011639 */
[----:B------:R-:W-:Y:S01]  /*9dd40*/  LOP3.LUT R29, R29, 0xffff, RZ, 0xc0, !PT ;  /* 0x0000ffff1d1d7812 */ /* 0x000fe200078ec0ff */
[----:B------:R-:W3:Y:S01]  /*9dd50*/  LDL.LU R57, [R1+0x1a4] ;  /* 0x0001a40001397983 */ /* 0x000ee20000300800 */
[----:B0-----:R-:W-:-:S02]  /*9dd60*/  PRMT R4, R27, 0x3340, R28 ;  /* 0x000033401b047816 */ /* 0x001fc4000000001c */
[----:B------:R-:W-:Y:S02]  /*9dd70*/  LOP3.LUT R26, R26, 0xffff, RZ, 0xc0, !PT ;  /* 0x0000ffff1a1a7812 */ /* 0x000fe400078ec0ff */
[----:B------:R-:W-:Y:S02]  /*9dd80*/  LOP3.LUT R25, R25, 0xffff, RZ, 0xc0, !PT ;  /* 0x0000ffff19197812 */ /* 0x000fe400078ec0ff */
[----:B------:R-:W-:Y:S01]  /*9dd90*/  LOP3.LUT R15, R15, 0xffff, RZ, 0xc0, !PT ;  /* 0x0000ffff0f0f7812 */ /* 0x000fe200078ec0ff */
[----:B------:R0:W-:Y:S01]  /*9dda0*/  STL [R1+0x2b8], R4 ;  /* 0x0002b80401007387 */ /* 0x0001e20000100800 */
[--C-:B------:R-:W-:Y:S02]  /*9ddb0*/  PRMT R9, R29, 0x3340, R0.reuse ;  /* 0x000033401d097816 */ /* 0x100fe40000000000 */
[----:B------:R-:W-:Y:S02]  /*9ddc0*/  PRMT R5, R26, 0x3340, R0 ;  /* 0x000033401a057816 */ /* 0x000fe40000000000 */
[----:B0-----:R-:W-:Y:S01]  /*9ddd0*/  PRMT R4, R25, 0x3340, R15 ;  /* 0x0000334019047816 */ /* 0x001fe2000000000f */
[----:B------:R-:W-:Y:S04]  /*9dde0*/  STL [R1+0x18], R9 ;  /* 0x0000180901007387 */ /* 0x000fe80000100800 */
[----:B------:R0:W-:Y:S04]  /*9ddf0*/  STL [R1+0x14], R5 ;  /* 0x0000140501007387 */ /* 0x0001e80000100800 */
[----:B------:R1:W-:Y:S04]  /*9de00*/  STL [R1+0x2b4], R4 ;  /* 0x0002b40401007387 */ /* 0x0003e80000100800 */
[----:B------:R-:W3:Y:S01]  /*9de10*/  LDL.LU R42, [R1+0x3d0] ;  /* 0x0003d000012a7983 */ /* 0x000ee20000300800 */
[----:B------:R-:W-:-:S02]  /*9de20*/  SHF.R.U32.HI R25, RZ, 0x8, R46 ;  /* 0x00000008ff197819 */ /* 0x000fc4000001162e */
[----:B--2---:R-:W-:Y:S02]  /*9de30*/  SHF.R.U32.HI R29, RZ, 0x8, R49 ;  /* 0x00000008ff1d7819 */ /* 0x004fe40000011631 */
[----:B------:R-:W-:Y:S02]  /*9de40*/  SHF.R.U32.HI R26, RZ, 0x8, R51 ;  /* 0x00000008ff1a7819 */ /* 0x000fe40000011633 */
[----:B------:R-:W-:Y:S02]  /*9de50*/  LOP3.LUT R29, R29, 0xffff, RZ, 0xc0, !PT ;  /* 0x0000ffff1d1d7812 */ /* 0x000fe400078ec0ff */
[----:B------:R-:W-:Y:S02]  /*9de60*/  LOP3.LUT R25, R25, 0xffff, RZ, 0xc0, !PT ;  /* 0x0000ffff19197812 */ /* 0x000fe400078ec0ff */
[----:B------:R-:W-:Y:S02]  /*9de70*/  LOP3.LUT R26, R26, 0xffff, RZ, 0xc0, !PT ;  /* 0x0000ffff1a1a7812 */ /* 0x000fe400078ec0ff */
[----:B------:R-:W-:-:S02]  /*9de80*/  SHF.R.U32.HI R15, RZ, 0x8, R45 ;  /* 0x00000008ff0f7819 */ /* 0x000fc4000001162d */
[----:B------:R-:W-:Y:S02]  /*9de90*/  SHF.R.U32.HI R27, RZ, 0x8, R61 ;  /* 0x00000008ff1b7819 */ /* 0x000fe4000001163d */
[----:B------:R-:W-:Y:S02]  /*9dea0*/  SHF.R.U32.HI R28, RZ, 0x8, R59 ;  /* 0x00000008ff1c7819 */ /* 0x000fe4000001163b */
[----:B0-----:R-:W-:Y:S02]  /*9deb0*/  PRMT R5, R29, 0x3340, R0 ;  /* 0x000033401d057816 */ /* 0x001fe40000000000 */
[----:B-1----:R-:W-:Y:S02]  /*9dec0*/  PRMT R4, R25, 0x3340, R26 ;  /* 0x0000334019047816 */ /* 0x002fe4000000001a */
[----:B------:R-:W-:Y:S02]  /*9ded0*/  LOP3.LUT R15, R15, 0xffff, RZ, 0xc0, !PT ;  /* 0x0000ffff0f0f7812 */ /* 0x000fe400078ec0ff */
[----:B------:R-:W-:Y:S01]  /*9dee0*/  LOP3.LUT R27, R27, 0xffff, RZ, 0xc0, !PT ;  /* 0x0000ffff1b1b7812 */ /* 0x000fe200078ec0ff */
[----:B------:R0:W-:Y:S01]  /*9def0*/  STL [R1+0x10], R5 ;  /* 0x0000100501007387 */ /* 0x0001e20000100800 */
[----:B------:R-:W-:-:S03]  /*9df00*/  LOP3.LUT R28, R28, 0xffff, RZ, 0xc0, !PT ;  /* 0x0000ffff1c1c7812 */ /* 0x000fc600078ec0ff */
[----:B------:R-:W2:Y:S04]  /*9df10*/  LDL.LU R46, [R1+0x3cc] ;  /* 0x0003cc00012e7983 */ /* 0x000ea80000300800 */
[----:B------:R1:W-:Y:S01]  /*9df20*/  STL [R1+0x2ac], R4 ;  /* 0x0002ac0401007387 */ /* 0x0003e20000100800 */
[----:B0-----:R-:W-:-:S03]  /*9df30*/  PRMT R5, R15, 0x3340, R27 ;  /* 0x000033400f057816 */ /* 0x001fc6000000001b */
[----:B------:R-:W2:Y:S04]  /*9df40*/  LDL.LU R49, [R1+0x3c4] ;  /* 0x0003c40001317983 */ /* 0x000ea80000300800 */
[----:B------:R-:W2:Y:S01]  /*9df50*/  LDL.LU R51, [R1+0x3c0] ;  /* 0x0003c00001337983 */ /* 0x000ea20000300800 */
[----:B-1----:R-:W-:-:S03]  /*9df60*/  PRMT R4, R28, 0x3340, R0 ;  /* 0x000033401c047816 */ /* 0x002fc60000000000 */
[----:B------:R-:W2:Y:S01]  /*9df70*/  LDL.LU R61, [R1+0x384] ;  /* 0x00038400013d7983 */ /* 0x000ea20000300800 */
[----:B------:R-:W-:-:S03]  /*9df80*/  SHF.R.U32.HI R26, RZ, 0x8, R47 ;  /* 0x00000008ff1a7819 */ /* 0x000fc6000001162f */
[----:B------:R-:W2:Y:S01]  /*9df90*/  LDL.LU R59, [R1+0x380] ;  /* 0x00038000013b7983 */ /* 0x000ea20000300800 */
[----:B------:R-:W-:-:S03]  /*9dfa0*/  SHF.R.U32.HI R15, RZ, 0x8, R48 ;  /* 0x00000008ff0f7819 */ /* 0x000fc60000011630 */
[----:B------:R-:W-:Y:S01]  /*9dfb0*/  STL [R1+0x2a8], R5 ;  /* 0x0002a80501007387 */ /* 0x000fe20000100800 */
[----:B------:R-:W-:-:S03]  /*9dfc0*/  SHF.R.U32.HI R29, RZ, 0x8, R50 ;  /* 0x00000008ff1d7819 */ /* 0x000fc60000011632 */
[----:B------:R0:W-:Y:S04]  /*9dfd0*/  STL [R1+0xc], R4 ;  /* 0x00000c0401007387 */ /* 0x0001e80000100800 */
[----:B------:R-:W2:Y:S04]  /*9dfe0*/  LDL.LU R45, [R1+0x1bc] ;  /* 0x0001bc00012d7983 */ /* 0x000ea80000300800 */
[----:B------:R-:W2:Y:S04]  /*9dff0*/  LDL.LU R47, [R1+0x388] ;  /* 0x00038800012f7983 */ /* 0x000ea80000300800 */
[----:B------:R-:W2:Y:S04]  /*9e000*/  LDL.LU R48, [R1+0x3a0] ;  /* 0x0003a00001307983 */ /* 0x000ea80000300800 */
[----:B------:R-:W2:Y:S01]  /*9e010*/  LDL.LU R50, [R1+0x38c] ;  /* 0x00038c0001327983 */ /* 0x000ea20000300800 */
[----:B----4-:R-:W-:-:S03]  /*9e020*/  SHF.R.U32.HI R27, RZ, 0x8, R52 ;  /* 0x00000008ff1b7819 */ /* 0x010fc60000011634 */
[----:B------:R-:W4:Y:S01]  /*9e030*/  LDL.LU R52, [R1+0x1b4] ;  /* 0x0001b40001347983 */ /* 0x000f220000300800 */
[----:B------:R-:W-:Y:S02]  /*9e040*/  LOP3.LUT R15, R15, 0xffff, RZ, 0xc0, !PT ;  /* 0x0000ffff0f0f7812 */ /* 0x000fe400078ec0ff */
[----:B------:R-:W-:Y:S02]  /*9e050*/  LOP3.LUT R29, R29, 0xffff, RZ, 0xc0, !PT ;  /* 0x0000ffff1d1d7812 */ /* 0x000fe400078ec0ff */
[----:B---3--:R-:W-:Y:S02]  /*9e060*/  SHF.R.U32.HI R25, RZ, 0x8, R57 ;  /* 0x00000008ff197819 */ /* 0x008fe40000011639 */
[----:B------:R-:W-:Y:S01]  /*9e070*/  SHF.R.U32.HI R28, RZ, 0x8, R3 ;  /* 0x00000008ff1c7819 */ /* 0x000fe20000011603 */
[----:B------:R-:W3:Y:S01]  /*9e080*/  LDL.LU R57, [R1+0x3a4] ;  /* 0x0003a40001397983 */ /* 0x000ee20000300800 */
[----:B------:R-:W-:Y:S02]  /*9e090*/  LOP3.LUT R25, R25, 0xffff, RZ, 0xc0, !PT ;  /* 0x0000ffff19197812 */ /* 0x000fe400078ec0ff */
[----:B0-----:R-:W-:-:S02]  /*9e0a0*/  PRMT R4, R29, 0x3340, R0 ;  /* 0x000033401d047816 */ /* 0x001fc40000000000 */
[----:B------:R-:W-:Y:S02]  /*9e0b0*/  PRMT R3, R15, 0x3340, R25 ;  /* 0x000033400f037816 */ /* 0x000fe40000000019 */
[----:B------:R-:W-:Y:S02]  /*9e0c0*/  LOP3.LUT R26, R26, 0xffff, RZ, 0xc0, !PT ;  /* 0x0000ffff1a1a7812 */ /* 0x000fe400078ec0ff */
[----:B------:R-:W-:Y:S01]  /*9e0d0*/  LOP3.LUT R27, R27, 0xffff, RZ, 0xc0, !PT ;  /* 0x0000ffff1b1b7812 */ /* 0x000fe200078ec0ff */
[----:B------:R0:W-:Y:S01]  /*9e0e0*/  STL [R1+0x3b70], R3 ;  /* 0x003b700301007387 */ /* 0x0001e20000100800 */
[----:B------:R-:W-:-:S03]  /*9e0f0*/  LOP3.LUT R28, R28, 0xffff, RZ, 0xc0, !PT ;  /* 0x0000ffff1c1c7812 */ /* 0x000fc600078ec0ff */
[----:B------:R1:W-:Y:S01]  /*9e100*/  STL [R1+0x8], R4 ;  /* 0x0000080401007387 */ /* 0x0003e20000100800 */
[----:B0-----:R-:W-:Y:S02]  /*9e110*/  PRMT R3, R28, 0x3340, R0 ;  /* 0x000033401c037816 */ /* 0x001fe40000000000 */
[----:B-1----:R-:W-:Y:S02]  /*9e120*/  PRMT R4, R26, 0x3340, R27 ;  /* 0x000033401a047816 */ /* 0x002fe4000000001b */
[----:B------:R-:W-:-:S04]  /*9e130*/  SHF.R.U32.HI R26, RZ, 0x8, R42 ;  /* 0x00000008ff1a7819 */ /* 0x000fc8000001162a */
[----:B------:R-:W-:Y:S01]  /*9e140*/  LOP3.LUT R26, R26, 0xffff, RZ, 0xc0, !PT ;  /* 0x0000ffff1a1a7812 */ /* 0x000fe200078ec0ff */
[----:B------:R0:W-:Y:S01]  /*9e150*/  STL [R1+0x2a4], R4 ;  /* 0x0002a40401007387 */ /* 0x0001e20000100800 */
[----:B------:R-:W-:-:S03]  /*9e160*/  SHF.R.U32.HI R60, RZ, 0x8, R2 ;  /* 0x00000008ff3c7819 */ /* 0x000fc60000011602 */
[----:B------:R1:W-:Y:S01]  /*9e170*/  STL [R1+0x4], R3 ;  /* 0x0000040301007387 */ /* 0x0003e20000100800 */
[----:B--2---:R-:W-:Y:S02]  /*9e180*/  SHF.R.U32.HI R15, RZ, 0x8, R46 ;  /* 0x00000008ff0f7819 */ /* 0x004fe4000001162e */
[----:B------:R-:W-:-:S04]  /*9e190*/  SHF.R.U32.HI R27, RZ, 0x8, R49 ;  /* 0x00000008ff1b7819 */ /* 0x000fc80000011631 */
[----:B------:R-:W-:Y:S02]  /*9e1a0*/  LOP3.LUT R27, R27, 0xffff, RZ, 0xc0, !PT ;  /* 0x0000ffff1b1b7812 */ /* 0x000fe400078ec0ff */
[----:B------:R-:W-:Y:S02]  /*9e1b0*/  SHF.R.U32.HI R25, RZ, 0x8, R51 ;  /* 0x00000008ff197819 */ /* 0x000fe40000011633 */
[----:B------:R-:W-:Y:S02]  /*9e1c0*/  SHF.R.U32.HI R28, RZ, 0x8, R61 ;  /* 0x00000008ff1c7819 */ /* 0x000fe4000001163d */
[----:B------:R-:W-:Y:S02]  /*9e1d0*/  PRMT R5, R26, 0x3340, R27 ;  /* 0x000033401a057816 */ /* 0x000fe4000000001b */
[----:B------:R-:W-:Y:S02]  /*9e1e0*/  SHF.R.U32.HI R61, RZ, 0x8, R59 ;  /* 0x00000008ff3d7819 */ /* 0x000fe4000001163b */
[----:B------:R-:W-:-:S02]  /*9e1f0*/  LOP3.LUT R28, R28, 0xffff, RZ, 0xc0, !PT ;  /* 0x0000ffff1c1c7812 */ /* 0x000fc400078ec0ff */
[----:B------:R-:W-:Y:S02]  /*9e200*/  LOP3.LUT R15, R15, 0xffff, RZ, 0xc0, !PT ;  /* 0x0000ffff0f0f7812 */ /* 0x000fe400078ec0ff */
[----:B------:R-:W-:Y:S02]  /*9e210*/  LOP3.LUT R25, R25, 0xffff, RZ, 0xc0, !PT ;  /* 0x0000ffff19197812 */ /* 0x000fe400078ec0ff */
[----:B------:R-:W-:Y:S02]  /*9e220*/  LOP3.LUT R61, R61, 0xffff, RZ, 0xc0, !PT ;  /* 0x0000ffff3d3d7812 */ /* 0x000fe400078ec0ff */
[----:B0-----:R-:W-:Y:S01]  /*9e230*/  PRMT R4, R28, 0x3340, R0 ;  /* 0x000033401c047816 */ /* 0x001fe20000000000 */
[----:B------:R-:W-:Y:S01]  /*9e240*/  STL [R1+0x29c], R5 ;  /* 0x00029c0501007387 */ /* 0x000fe20000100800 */
[----:B-1----:R-:W-:Y:S02]  /*9e250*/  PRMT R3, R15, 0x3340, R25 ;  /* 0x000033400f037816 */ /* 0x002fe40000000019 */
[----:B------:R-:W-:Y:S01]  /*9e260*/  SHF.R.U32.HI R28, RZ, 0x8, R45 ;  /* 0x00000008ff1c7819 */ /* 0x000fe2000001162d */
[----:B------:R-:W2:Y:S01]  /*9e270*/  LDL.LU R49, [R1+0x3f4] ;  /* 0x0003f40001317983 */ /* 0x000ea20000300800 */
[----:B------:R-:W-:-:S04]  /*9e280*/  SHF.R.U32.HI R26, RZ, 0x8, R48 ;  /* 0x00000008ff1a7819 */ /* 0x000fc80000011630 */
[----:B------:R-:W-:Y:S02]  /*9e290*/  LOP3.LUT R26, R26, 0xffff, RZ, 0xc0, !PT ;  /* 0x0000ffff1a1a7812 */ /* 0x000fe400078ec0ff */
[----:B------:R-:W-:Y:S01]  /*9e2a0*/  SHF.R.U32.HI R29, RZ, 0x8, R50 ;  /* 0x00000008ff1d7819 */ /* 0x000fe20000011632 */
[----:B------:R-:W-:Y:S01]  /*9e2b0*/  STL [R1], R4 ;  /* 0x0000000401007387 */ /* 0x000fe20000100800 */
[----:B------:R-:W-:Y:S02]  /*9e2c0*/  PRMT R61, R61, 0x3340, R0 ;  /* 0x000033403d3d7816 */ /* 0x000fe40000000000 */
[----:B------:R-:W-:Y:S01]  /*9e2d0*/  LOP3.LUT R28, R28, 0xffff, RZ, 0xc0, !PT ;  /* 0x0000ffff1c1c7812 */ /* 0x000fe200078ec0ff */
[----:B------:R-:W2:Y:S01]  /*9e2e0*/  LDL.LU R51, [R1+0x3ec] ;  /* 0x0003ec0001337983 */ /* 0x000ea20000300800 */
[----:B------:R-:W-:-:S03]  /*9e2f0*/  LOP3.LUT R29, R29, 0xffff, RZ, 0xc0, !PT ;  /* 0x0000ffff1d1d7812 */ /* 0x000fc600078ec0ff */
[----:B------:R-:W-:Y:S04]  /*9e300*/  STL [R1+0x298], R3 ;  /* 0x0002980301007387 */ /* 0x000fe80000100800 */
[----:B------:R-:W2:Y:S04]  /*9e310*/  LDL.LU R59, [R1+0x3d8] ;  /* 0x0003d800013b7983 */ /* 0x000ea80000300800 */
[----:B------:R-:W-:Y:S01]  /*9e320*/  STL [R1+0x3bdc], R61 ;  /* 0x003bdc3d01007387 */ /* 0x000fe20000100800 */
[----:B----4-:R-:W-:-:S04]  /*9e330*/  SHF.R.U32.HI R27, RZ, 0x8, R52 ;  /* 0x00000008ff1b7819 */ /* 0x010fc80000011634 */
[----:B------:R-:W-:-:S04]  /*9e340*/  LOP3.LUT R27, R27, 0xffff, RZ, 0xc0, !PT ;  /* 0x0000ffff1b1b7812 */ /* 0x000fc800078ec0ff */
[----:B------:R-:W-:-:S05]  /*9e350*/  PRMT R2, R26, 0x3340, R27 ;  /* 0x000033401a027816 */ /* 0x000fca000000001b */
[----:B------:R0:W-:Y:S04]  /*9e360*/  STL [R1+0x3b74], R2 ;  /* 0x003b740201007387 */ /* 0x0001e80000100800 */
[----:B------:R-:W4:Y:S04]  /*9e370*/  LDL.LU R46, [R1+0x3dc] ;  /* 0x0003dc00012e7983 */ /* 0x000f280000300800 */
[----:B------:R-:W4:Y:S01]  /*9e380*/  LDL.LU R45, [R1+0x3e0] ;  /* 0x0003e000012d7983 */ /* 0x000f220000300800 */
[----:B0-----:R-:W-:-:S05]  /*9e390*/  PRMT R2, R28, 0x3340, R29 ;  /* 0x000033401c027816 */ /* 0x001fca000000001d */
[----:B------:R0:W-:Y:S04]  /*9e3a0*/  STL [R1+0x290], R2 ;  /* 0x0002900201007387 */ /* 0x0001e80000100800 */
[----:B------:R-:W4:Y:S04]  /*9e3b0*/  LDL.LU R48, [R1+0x3d4] ;  /* 0x0003d40001307983 */ /* 0x000f280000300800 */
[----:B------:R-:W4:Y:S04]  /*9e3c0*/  LDL.LU R50, [R1+0x1cc] ;  /* 0x0001cc0001327983 */ /* 0x000f280000300800 */
[----:B------:R-:W4:Y:S01]  /*9e3d0*/  LDL.LU R52, [R1+0x7c] ;  /* 0x00007c0001347983 */ /* 0x000f220000300800 */
[----:B------:R-:W-:-:S02]  /*9e3e0*/  SHF.R.U32.HI R15, RZ, 0x8, R47 ;  /* 0x00000008ff0f7819 */ /* 0x000fc4000001162f */
[----:B---3--:R-:W-:Y:S02]  /*9e3f0*/  SHF.R.U32.HI R25, RZ, 0x8, R57 ;  /* 0x00000008ff197819 */ /* 0x008fe40000011639 */
[----:B------:R-:W-:Y:S01]  /*9e400*/  LOP3.LUT R60, R60, 0xffff, RZ, 0xc0, !PT ;  /* 0x0000ffff3c3c7812 */ /* 0x000fe200078ec0ff */
[----:B------:R-:W3:Y:S01]  /*9e410*/  LDL.LU R57, [R1+0x34] ;  /* 0x0000340001397983 */ /* 0x000ee20000300800 */
[----:B------:R-:W-:Y:S02]  /*9e420*/  LOP3.LUT R15, R15, 0xffff, RZ, 0xc0, !PT ;  /* 0x0000ffff0f0f7812 */ /* 0x000fe400078ec0ff */
[----:B------:R-:W-:Y:S02]  /*9e430*/  LOP3.LUT R25, R25, 0xffff, RZ, 0xc0, !PT ;  /* 0x0000ffff19197812 */ /* 0x000fe400078ec0ff */
[----:B------:R-:W-:Y:S02]  /*9e440*/  PRMT R60, R60, 0x3340, R0 ;  /* 0x000033403c3c7816 */ /* 0x000fe40000000000 */
[----:B0-----:R-:W-:-:S02]  /*9e450*/  PRMT R2, R15, 0x3340, R25 ;  /* 0x000033400f027816 */ /* 0x001fc40000000019 */
[----:B------:R-:W-:Y:S01]  /*9e460*/  SHF.R.U32.HI R13, RZ, 0x8, R13 ;  /* 0x00000008ff0d7819 */ /* 0x000fe2000001160d */
[----:B------:R-:W-:Y:S01]  /*9e470*/  STL [R1+0x3be0], R60 ;  /* 0x003be03c01007387 */ /* 0x000fe20000100800 */
[----:B------:R-:W-:-:S03]  /*9e480*/  SHF.R.U32.HI R14, RZ, 0x8, R14 ;  /* 0x00000008ff0e7819 */ /* 0x000fc6000001160e */
[----:B------:R0:W-:Y:S01]  /*9e490*/  STL [R1+0x28c], R2 ;  /* 0x00028c0201007387 */ /* 0x0001e20000100800 */
[----:B------:R-:W-:-:S03]  /*9e4a0*/  LOP3.LUT R13, R13, 0xffff, RZ, 0xc0, !PT ;  /* 0x0000ffff0d0d7812 */ /* 0x000fc600078ec0ff */
[----:B------:R-:W3:Y:S01]  /*9e4b0*/  LDL.LU R47, [R1+0x420] ;  /* 0x00042000012f7983 */ /* 0x000ee20000300800 */
[----:B------:R-:W-:Y:S02]  /*9e4c0*/  LOP3.LUT R14, R14, 0xffff, RZ, 0xc0, !PT ;  /* 0x0000ffff0e0e7812 */ /* 0x000fe400078ec0ff */
[----:B------:R-:W-:Y:S02]  /*9e4d0*/  SHF.R.U32.HI R58, RZ, 0x8, R43 ;  /* 0x00000008ff3a7819 */ /* 0x000fe4000001162b */
[----:B------:R-:W-:Y:S02]  /*9e4e0*/  PRMT R43, R13, 0x3340, R14 ;  /* 0x000033400d2b7816 */ /* 0x000fe4000000000e */
[----:B------:R-:W-:-:S04]  /*9e4f0*/  LOP3.LUT R58, R58, 0xffff, RZ, 0xc0, !PT ;  /* 0x0000ffff3a3a7812 */ /* 0x000fc800078ec0ff */
[----:B------:R-:W-:Y:S02]  /*9e500*/  PRMT R58, R58, 0x3340, R0 ;  /* 0x000033403a3a7816 */ /* 0x000fe40000000000 */
[----:B--2---:R-:W-:Y:S02]  /*9e510*/  SHF.R.U32.HI R15, RZ, 0x8, R49 ;  /* 0x00000008ff0f7819 */ /* 0x004fe40000011631 */
[----:B------:R-:W2:Y:S02]  /*9e520*/  LDL.LU R49, [R1+0x41c] ;  /* 0x00041c0001317983 */ /* 0x000ea40000300800 */
[----:B------:R-:W-:Y:S02]  /*9e530*/  LOP3.LUT R15, R15, 0xffff, RZ, 0xc0, !PT ;  /* 0x0000ffff0f0f7812 */ /* 0x000fe400078ec0ff */
[----:B------:R-:W-:-:S04]  /*9e540*/  SHF.R.U32.HI R25, RZ, 0x8, R51 ;  /* 0x00000008ff197819 */ /* 0x000fc80000011633 */
[----:B------:R-:W-:Y:S02]  /*9e550*/  LOP3.LUT R25, R25, 0xffff, RZ, 0xc0, !PT ;  /* 0x0000ffff19197812 */ /* 0x000fe400078ec0ff */
[----:B------:R-:W-:Y:S02]  /*9e560*/  SHF.R.U32.HI R59, RZ, 0x8, R59 ;  /* 0x00000008ff3b7819 */ /* 0x000fe4000001163b */
[----:B0-----:R-:W-:Y:S02]  /*9e570*/  PRMT R2, R15, 0x3340, R25 ;  /* 0x000033400f027816 */ /* 0x001fe40000000019 */
[----:B------:R-:W-:-:S04]  /*9e580*/  LOP3.LUT R59, R59, 0xffff, RZ, 0xc0, !PT ;  /* 0x0000ffff3b3b7812 */ /* 0x000fc800078ec0ff */
[----:B------:R-:W-:Y:S01]  /*9e590*/  PRMT R59, R59, 0x3340, R0 ;  /* 0x000033403b3b7816 */ /* 0x000fe20000000000 */
[----:B------:R0:W-:Y:S04]  /*9e5a0*/  STL [R1+0x288], R2 ;  /* 0x0002880201007387 */ /* 0x0001e80000100800 */
[----:B------:R-:W2:Y:S04]  /*9e5b0*/  LDL.LU R51, [R1+0x1dc] ;  /* 0x0001dc0001337983 */ /* 0x000ea80000300800 */
[----:B------:R-:W-:Y:S04]  /*9e5c0*/  STL [R1+0x3be4], R59 ;  /* 0x003be43b01007387 */ /* 0x000fe80000100800 */
[----:B------:R-:W-:Y:S04]  /*9e5d0*/  STL [R1+0x3be8], R58 ;  /* 0x003be83a01007387 */ /* 0x000fe80000100800 */
[----:B------:R-:W-:Y:S04]  /*9e5e0*/  STL [R1+0x3b78], R43 ;  /* 0x003b782b01007387 */ /* 0x000fe80000100800 */
[----:B------:R-:W2:Y:S01]  /*9e5f0*/  LDL.LU R38, [R1+0x484] ;  /* 0x0004840001267983 */ /* 0x000ea20000300800 */
[----:B----4-:R-:W-:-:S02]  /*9e600*/  SHF.R.U32.HI R14, RZ, 0x8, R46 ;  /* 0x00000008ff0e7819 */ /* 0x010fc4000001162e */
        /* <DEDUP_REMOVED lines=8> */
[----:B0-----:R-:W-:-:S03]  /*9e690*/  PRMT R2, R13, 0x3340, R25 ;  /* 0x000033400d027816 */ /* 0x001fc60000000019 */
[----:B------:R-:W-:Y:S04]  /*9e6a0*/  STL [R1+0x280], R3 ;  /* 0x0002800301007387 */ /* 0x000fe80000100800 */
[----:B------:R-:W4:Y:S04]  /*9e6b0*/  LDL.LU R40, [R1+0x418] ;  /* 0x0004180001287983 */ /* 0x000f280000300800 */
[----:B------:R0:W-:Y:S04]  /*9e6c0*/  STL [R1+0x27c], R2 ;  /* 0x00027c0201007387 */ /* 0x0001e80000100800 */
[----:B------:R-:W4:Y:S04]  /*9e6d0*/  LDL.LU R41, [R1+0x414] ;  /* 0x0004140001297983 */ /* 0x000f280000300800 */
[----:B------:R-:W4:Y:S04]  /*9e6e0*/  LDL.LU R42, [R1+0x470] ;  /* 0x00047000012a7983 */ /* 0x000f280000300800 */
[----:B------:R-:W4:Y:S04]  /*9e6f0*/  LDL.LU R48, [R1+0x94] ;  /* 0x0000940001307983 */ /* 0x000f280000300800 */
[----:B------:R-:W4:Y:S01]  /*9e700*/  LDL.LU R50, [R1+0x440] ;  /* 0x0004400001327983 */ /* 0x000f220000300800 */
[----:B------:R-:W-:-:S03]  /*9e710*/  SHF.R.U32.HI R56, RZ, 0x8, R52 ;  /* 0x00000008ff387819 */ /* 0x000fc60000011634 */
[----:B------:R-:W4:Y:S01]  /*9e720*/  LDL.LU R52, [R1+0x410] ;  /* 0x0004100001347983 */ /* 0x000f220000300800 */
[----:B---3--:R-:W-:Y:S02]  /*9e730*/  SHF.R.U32.HI R57, RZ, 0x8, R57 ;  /* 0x00000008ff397819 */ /* 0x008fe40000011639 */
[----:B------:R-:W-:Y:S02]  /*9e740*/  SHF.R.U32.HI R14, RZ, 0x8, R10 ;  /* 0x00000008ff0e7819 */ /* 0x000fe4000001160a */
[----:B------:R-:W-:Y:S02]  /*9e750*/  SHF.R.U32.HI R13, RZ, 0x8, R47 ;  /* 0x00000008ff0d7819 */ /* 0x000fe4000001162f */
[----:B------:R-:W-:Y:S02]  /*9e760*/  LOP3.LUT R57, R57, 0xffff, RZ, 0xc0, !PT ;  /* 0x0000ffff39397812 */ /* 0x000fe400078ec0ff */
[----:B------:R-:W-:Y:S02]  /*9e770*/  LOP3.LUT R56, R56, 0xffff, RZ, 0xc0, !PT ;  /* 0x0000ffff38387812 */ /* 0x000fe400078ec0ff */
[----:B------:R-:W-:-:S02]  /*9e780*/  SHF.R.U32.HI R11, RZ, 0x8, R11 ;  /* 0x00000008ff0b7819 */ /* 0x000fc4000001160b */
[----:B------:R-:W-:Y:S02]  /*9e790*/  LOP3.LUT R13, R13, 0xffff, RZ, 0xc0, !PT ;  /* 0x0000ffff0d0d7812 */ /* 0x000fe400078ec0ff */
[--C-:B------:R-:W-:Y:S02]  /*9e7a0*/  PRMT R57, R57, 0x3340, R0.reuse ;  /* 0x0000334039397816 */ /* 0x100fe40000000000 */
[----:B------:R-:W-:Y:S02]  /*9e7b0*/  PRMT R56, R56, 0x3340, R0 ;  /* 0x0000334038387816 */ /* 0x000fe40000000000 */
[----:B------:R-:W-:Y:S02]  /*9e7c0*/  LOP3.LUT R14, R14, 0xffff, RZ, 0xc0, !PT ;  /* 0x0000ffff0e0e7812 */ /* 0x000fe400078ec0ff */
[----:B------:R-:W-:Y:S01]  /*9e7d0*/  LOP3.LUT R11, R11, 0xffff, RZ, 0xc0, !PT ;  /* 0x0000ffff0b0b7812 */ /* 0x000fe200078ec0ff */
[----:B------:R-:W-:Y:S03]  /*9e7e0*/  STL [R1+0x3bec], R57 ;  /* 0x003bec3901007387 */ /* 0x000fe60000100800 */
[----:B0-----:R-:W-:Y:S01]  /*9e7f0*/  PRMT R2, R14, 0x3340, R11 ;  /* 0x000033400e027816 */ /* 0x001fe2000000000b */
[----:B------:R-:W-:Y:S04]  /*9e800*/  STL [R1+0x3bd8], R56 ;  /* 0x003bd83801007387 */ /* 0x000fe80000100800 */
[----:B------:R-:W3:Y:S01]  /*9e810*/  LDL.LU R39, [R1+0x454] ;  /* 0x0004540001277983 */ /* 0x000ee20000300800 */
[----:B------:R-:W-:-:S02]  /*9e820*/  SHF.R.U32.HI R12, RZ, 0x8, R12 ;  /* 0x00000008ff0c7819 */ /* 0x000fc4000001160c */
[----:B--2---:R-:W-:-:S04]  /*9e830*/  SHF.R.U32.HI R10, RZ, 0x8, R49 ;  /* 0x00000008ff0a7819 */ /* 0x004fc80000011631 */
[----:B------:R-:W-:-:S04]  /*9e840*/  LOP3.LUT R10, R10, 0xffff, RZ, 0xc0, !PT ;  /* 0x0000ffff0a0a7812 */ /* 0x000fc800078ec0ff */
[----:B------:R-:W-:-:S05]  /*9e850*/  PRMT R3, R13, 0x3340, R10 ;  /* 0x000033400d037816 */ /* 0x000fca000000000a */
[----:B------:R-:W-:Y:S04]  /*9e860*/  STL [R1+0x278], R3 ;  /* 0x0002780301007387 */ /* 0x000fe80000100800 */
[----:B------:R-:W2:Y:S04]  /*9e870*/  LDL.LU R46, [R1+0x450] ;  /* 0x00045000012e7983 */ /* 0x000ea80000300800 */
[----:B------:R0:W-:Y:S04]  /*9e880*/  STL [R1+0x274], R2 ;  /* 0x0002740201007387 */ /* 0x0001e80000100800 */
[----:B------:R-:W2:Y:S01]  /*9e890*/  LDL.LU R45, [R1+0x428] ;  /* 0x00042800012d7983 */ /* 0x000ea20000300800 */
[----:B------:R-:W-:-:S03]  /*9e8a0*/  LOP3.LUT R12, R12, 0xffff, RZ, 0xc0, !PT ;  /* 0x0000ffff0c0c7812 */ /* 0x000fc600078ec0ff */
[----:B------:R-:W2:Y:S04]  /*9e8b0*/  LDL.LU R47, [R1+0x43c] ;  /* 0x00043c00012f7983 */ /* 0x000ea80000300800 */
[----:B------:R-:W2:Y:S01]  /*9e8c0*/  LDL.LU R49, [R1+0x464] ;  /* 0x0004640001317983 */ /* 0x000ea20000300800 */
[----:B------:R-:W-:Y:S02]  /*9e8d0*/  SHF.R.U32.HI R15, RZ, 0x8, R51 ;  /* 0x00000008ff0f7819 */ /* 0x000fe40000011633 */
[----:B------:R-:W-:Y:S01]  /*9e8e0*/  PRMT R10, R12, 0x3340, R0 ;  /* 0x000033400c0a7816 */ /* 0x000fe20000000000 */
[----:B------:R-:W2:Y:S01]  /*9e8f0*/  LDL.LU R51, [R1+0x448] ;  /* 0x0004480001337983 */ /* 0x000ea20000300800 */
[----:B------:R-:W-:-:S04]  /*9e900*/  LOP3.LUT R15, R15, 0xffff, RZ, 0xc0, !PT ;  /* 0x0000ffff0f0f7812 */ /* 0x000fc800078ec0ff */
[----:B------:R-:W-:Y:S02]  /*9e910*/  PRMT R11, R15, 0x3340, R0 ;  /* 0x000033400f0b7816 */ /* 0x000fe40000000000 */
[----:B------:R-:W-:-:S04]  /*9e920*/  SHF.R.U32.HI R12, RZ, 0x8, R38 ;  /* 0x00000008ff0c7819 */ /* 0x000fc80000011626 */
[----:B------:R-:W-:Y:S01]  /*9e930*/  LOP3.LUT R12, R12, 0xffff, RZ, 0xc0, !PT ;  /* 0x0000ffff0c0c7812 */ /* 0x000fe200078ec0ff */
[----:B------:R-:W-:Y:S04]  /*9e940*/  STL [R1+0x3bd4], R10 ;  /* 0x003bd40a01007387 */ /* 0x000fe80000100800 */
[----:B------:R-:W-:Y:S01]  /*9e950*/  STL [R1+0x3bf0], R11 ;  /* 0x003bf00b01007387 */ /* 0x000fe20000100800 */
[----:B----4-:R-:W-:Y:S02]  /*9e960*/  SHF.R.U32.HI R14, RZ, 0x8, R40 ;  /* 0x00000008ff0e7819 */ /* 0x010fe40000011628 */
[----:B------:R-:W-:-:S04]  /*9e970*/  SHF.R.U32.HI R26, RZ, 0x8, R42 ;  /* 0x00000008ff1a7819 */ /* 0x000fc8000001162a */
[----:B------:R-:W-:Y:S02]  /*9e980*/  LOP3.LUT R26, R26, 0xffff, RZ, 0xc0, !PT ;  /* 0x0000ffff1a1a7812 */ /* 0x000fe400078ec0ff */
[----:B------:R-:W-:Y:S02]  /*9e990*/  SHF.R.U32.HI R27, RZ, 0x8, R50 ;  /* 0x00000008ff1b7819 */ /* 0x000fe40000011632 */
[----:B------:R-:W-:Y:S02]  /*9e9a0*/  SHF.R.U32.HI R15, RZ, 0x8, R48 ;  /* 0x00000008ff0f7819 */ /* 0x000fe40000011630 */
[----:B------:R-:W-:Y:S02]  /*9e9b0*/  LOP3.LUT R27, R27, 0xffff, RZ, 0xc0, !PT ;  /* 0x0000ffff1b1b7812 */ /* 0x000fe400078ec0ff */
[----:B------:R-:W-:Y:S02]  /*9e9c0*/  SHF.R.U32.HI R13, RZ, 0x8, R41 ;  /* 0x00000008ff0d7819 */ /* 0x000fe40000011629 */
[----:B------:R-:W-:-:S02]  /*9e9d0*/  SHF.R.U32.HI R25, RZ, 0x8, R52 ;  /* 0x00000008ff197819 */ /* 0x000fc40000011634 */
[----:B0-----:R-:W-:Y:S02]  /*9e9e0*/  PRMT R2, R12, 0x3340, R26 ;  /* 0x000033400c027816 */ /* 0x001fe4000000001a */
[----:B------:R-:W-:Y:S02]  /*9e9f0*/  PRMT R12, R27, 0x3340, R0 ;  /* 0x000033401b0c7816 */ /* 0x000fe40000000000 */
[----:B------:R-:W-:Y:S02]  /*9ea00*/  LOP3.LUT R14, R14, 0xffff, RZ, 0xc0, !PT ;  /* 0x0000ffff0e0e7812 */ /* 0x000fe400078ec0ff */
[----:B------:R-:W-:Y:S02]  /*9ea10*/  LOP3.LUT R15, R15, 0xffff, RZ, 0xc0, !PT ;  /* 0x0000ffff0f0f7812 */ /* 0x000fe400078ec0ff */
[----:B------:R-:W-:Y:S02]  /*9ea20*/  LOP3.LUT R13, R13, 0xffff, RZ, 0xc0, !PT ;  /* 0x0000ffff0d0d7812 */ /* 0x000fe400078ec0ff */
[----:B------:R-:W-:Y:S01]  /*9ea30*/  LOP3.LUT R25, R25, 0xffff, RZ, 0xc0, !PT ;  /* 0x0000ffff19197812 */ /* 0x000fe200078ec0ff */
[----:B------:R-:W-:Y:S01]  /*9ea40*/  STL [R1+0x3bf4], R12 ;  /* 0x003bf40c01007387 */ /* 0x000fe20000100800 */
[----:B------:R-:W-:-:S03]  /*9ea50*/  PRMT R3, R14, 0x3340, R15 ;  /* 0x000033400e037816 */ /* 0x000fc6000000000f */
[----:B------:R0:W-:Y:S04]  /*9ea60*/  STL [R1+0x270], R2 ;  /* 0x0002700201007387 */ /* 0x0001e80000100800 */
[----:B------:R-:W4:Y:S01]  /*9ea70*/  LDL.LU R40, [R1+0x434] ;  /* 0x0004340001287983 */ /* 0x000f220000300800 */
        /* <DEDUP_REMOVED lines=8> */
[----:B---3--:R-:W-:-:S03]  /*9eb00*/  SHF.R.U32.HI R26, RZ, 0x8, R39 ;  /* 0x00000008ff1a7819 */ /* 0x008fc60000011627 */
[----:B------:R-:W3:Y:S01]  /*9eb10*/  LDL.LU R39, [R1+0x4b0] ;  /* 0x0004b00001277983 */ /* 0x000ee20000300800 */
[----:B--2---:R-:W-:-:S03]  /*9eb20*/  SHF.R.U32.HI R15, RZ, 0x8, R46 ;  /* 0x00000008ff0f7819 */ /* 0x004fc6000001162e */
[----:B------:R-:W2:Y:S01]  /*9eb30*/  LDL.LU R46, [R1+0x48c] ;  /* 0x00048c00012e7983 */ /* 0x000ea20000300800 */
[----:B------:R-:W-:-:S03]  /*9eb40*/  SHF.R.U32.HI R13, RZ, 0x8, R45 ;  /* 0x00000008ff0d7819 */ /* 0x000fc6000001162d */
[----:B------:R-:W3:Y:S01]  /*9eb50*/  LDL.LU R45, [R1+0x46c] ;  /* 0x00046c00012d7983 */ /* 0x000ee20000300800 */
[----:B------:R-:W-:-:S03]  /*9eb60*/  SHF.R.U32.HI R14, RZ, 0x8, R47 ;  /* 0x00000008ff0e7819 */ /* 0x000fc6000001162f */
[----:B------:R-:W3:Y:S01]  /*9eb70*/  LDL.LU R47, [R1+0x494] ;  /* 0x00049400012f7983 */ /* 0x000ee20000300800 */
[----:B------:R-:W-:-:S03]  /*9eb80*/  SHF.R.U32.HI R27, RZ, 0x8, R49 ;  /* 0x00000008ff1b7819 */ /* 0x000fc60000011631 */
[----:B------:R-:W3:Y:S01]  /*9eb90*/  LDL.LU R49, [R1+0x488] ;  /* 0x0004880001317983 */ /* 0x000ee20000300800 */
[----:B------:R-:W-:-:S03]  /*9eba0*/  SHF.R.U32.HI R25, RZ, 0x8, R51 ;  /* 0x00000008ff197819 */ /* 0x000fc60000011633 */
[----:B------:R-:W3:Y:S01]  /*9ebb0*/  LDL.LU R51, [R1+0x480] ;  /* 0x0004800001337983 */ /* 0x000ee20000300800 */
[----:B------:R-:W-:Y:S02]  /*9ebc0*/  LOP3.LUT R13, R13, 0xffff, RZ, 0xc0, !PT ;  /* 0x0000ffff0d0d7812 */ /* 0x000fe400078ec0ff */
[----:B------:R-:W-:Y:S02]  /*9ebd0*/  LOP3.LUT R15, R15, 0xffff, RZ, 0xc0, !PT ;  /* 0x0000ffff0f0f7812 */ /* 0x000fe400078ec0ff */
[----:B------:R-:W-:Y:S02]  /*9ebe0*/  LOP3.LUT R25, R25, 0xffff, RZ, 0xc0, !PT ;  /* 0x0000ffff19197812 */ /* 0x000fe400078ec0ff */
[----:B------:R-:W-:Y:S02]  /*9ebf0*/  LOP3.LUT R14, R14, 0xffff, RZ, 0xc0, !PT ;  /* 0x0000ffff0e0e7812 */ /* 0x000fe400078ec0ff */
[----:B------:R-:W-:Y:S02]  /*9ec00*/  LOP3.LUT R26, R26, 0xffff, RZ, 0xc0, !PT ;  /* 0x0000ffff1a1a7812 */ /* 0x000fe400078ec0ff */
[----:B------:R-:W-:-:S02]  /*9ec10*/  LOP3.LUT R27, R27, 0xffff, RZ, 0xc0, !PT ;  /* 0x0000ffff1b1b7812 */ /* 0x000fc400078ec0ff */
[--C-:B------:R-:W-:Y:S02]  /*9ec20*/  PRMT R13, R13, 0x3340, R0.reuse ;  /* 0x000033400d0d7816 */ /* 0x100fe40000000000 */
[----:B------:R-:W-:Y:S02]  /*9ec30*/  PRMT R9, R15, 0x3340, R25 ;  /* 0x000033400f097816 */ /* 0x000fe40000000019 */
[----:B------:R-:W-:Y:S02]  /*9ec40*/  PRMT R14, R14, 0x3340, R0 ;  /* 0x000033400e0e7816 */ /* 0x000fe40000000000 */
[----:B0-----:R-:W-:Y:S01]  /*9ec50*/  PRMT R2, R26, 0x3340, R27 ;  /* 0x000033401a027816 */ /* 0x001fe2000000001b */
[----:B------:R-:W-:Y:S04]  /*9ec60*/  STL [R1+0x3bf8], R13 ;  /* 0x003bf80d01007387 */ /* 0x000fe80000100800 */
[----:B------:R-:W-:Y:S04]  /*9ec70*/  STL [R1+0x3bfc], R14 ;  /* 0x003bfc0e01007387 */ /* 0x000fe80000100800 */
[----:B------:R-:W-:Y:S04]  /*9ec80*/  STL [R1+0x3b7c], R9 ;  /* 0x003b7c0901007387 */ /* 0x000fe80000100800 */
[----:B------:R0:W-:Y:S01]  /*9ec90*/  STL [R1+0x264], R2 ;  /* 0x0002640201007387 */ /* 0x0001e20000100800 */
[----:B----4-:R-:W-:-:S03]  /*9eca0*/  SHF.R.U32.HI R15, RZ, 0x8, R40 ;  /* 0x00000008ff0f7819 */ /* 0x010fc60000011628 */
[----:B------:R-:W4:Y:S01]  /*9ecb0*/  LDL.LU R40, [R1+0x47c] ;  /* 0x00047c0001287983 */ /* 0x000f220000300800 */
[----:B------:R-:W-:Y:S02]  /*9ecc0*/  LOP3.LUT R15, R15, 0xffff, RZ, 0xc0, !PT ;  /* 0x0000ffff0f0f7812 */ /* 0x000fe400078ec0ff */
[----:B------:R-:W-:-:S04]  /*9ecd0*/  SHF.R.U32.HI R28, RZ, 0x8, R42 ;  /* 0x00000008ff1c7819 */ /* 0x000fc8000001162a */
[----:B------:R-:W-:-:S04]  /*9ece0*/  LOP3.LUT R28, R28, 0xffff, RZ, 0xc0, !PT ;  /* 0x0000ffff1c1c7812 */ /* 0x000fc800078ec0ff */
[----:B0-----:R-:W-:Y:S02]  /*9ecf0*/  PRMT R2, R15, 0x3340, R28 ;  /* 0x000033400f027816 */ /* 0x001fe4000000001c */
[----:B------:R-:W-:Y:S02]  /*9ed00*/  SHF.R.U32.HI R25, RZ, 0x8, R41 ;  /* 0x00000008ff197819 */ /* 0x000fe40000011629 */
[----:B------:R-:W4:Y:S04]  /*9ed10*/  LDL.LU R41, [R1+0x474] ;  /* 0x0004740001297983 */ /* 0x000f280000300800 */
[----:B------:R0:W-:Y:S04]  /*9ed20*/  STL [R1+0x25c], R2 ;  /* 0x00025c0201007387 */ /* 0x0001e80000100800 */
[----:B------:R-:W4:Y:S01]  /*9ed30*/  LDL.LU R42, [R1+0x204] ;  /* 0x00020400012a7983 */ /* 0x000f220000300800 */
[----:B------:R-:W-:-:S02]  /*9ed40*/  SHF.R.U32.HI R26, RZ, 0x8, R48 ;  /* 0x00000008ff1a7819 */ /* 0x000fc40000011630 */
[----:B------:R-:W-:Y:S01]  /*9ed50*/  SHF.R.U32.HI R29, RZ, 0x8, R50 ;  /* 0x00000008ff1d7819 */ /* 0x000fe20000011632 */
[----:B------:R-:W4:Y:S01]  /*9ed60*/  LDL.LU R48, [R1+0x1fc] ;  /* 0x0001fc0001307983 */ /* 0x000f220000300800 */
[----:B------:R-:W-:-:S03]  /*9ed70*/  SHF.R.U32.HI R27, RZ, 0x8, R52 ;  /* 0x00000008ff1b7819 */ /* 0x000fc60000011634 */
[----:B------:R-:W4:Y:S04]  /*9ed80*/  LDL.LU R50, [R1+0xec] ;  /* 0x0000ec0001327983 */ /* 0x000f280000300800 */
[----:B------:R-:W4:Y:S01]  /*9ed90*/  LDL.LU R52, [R1+0xe0] ;  /* 0x0000e00001347983 */ /* 0x000f220000300800 */
[----:B------:R-:W-:Y:S02]  /*9eda0*/  LOP3.LUT R29, R29, 0xffff, RZ, 0xc0, !PT ;  /* 0x0000ffff1d1d7812 */ /* 0x000fe400078ec0ff */
[----:B------:R-:W-:Y:S02]  /*9edb0*/  LOP3.LUT R27, R27, 0xffff, RZ, 0xc0, !PT ;  /* 0x0000ffff1b1b7812 */ /* 0x000fe400078ec0ff */
[----:B------:R-:W-:Y:S02]  /*9edc0*/  LOP3.LUT R25, R25, 0xffff, RZ, 0xc0, !PT ;  /* 0x0000ffff19197812 */ /* 0x000fe400078ec0ff */
[----:B------:R-:W-:-:S02]  /*9edd0*/  LOP3.LUT R26, R26, 0xffff, RZ, 0xc0, !PT ;  /* 0x0000ffff1a1a7812 */ /* 0x000fc400078ec0ff */
[--C-:B------:R-:W-:Y:S02]  /*9ede0*/  PRMT R15, R29, 0x3340, R0.reuse ;  /* 0x000033401d0f7816 */ /* 0x100fe40000000000 */
[----:B------:R-:W-:Y:S02]  /*9edf0*/  PRMT R3, R27, 0x3340, R0 ;  /* 0x000033401b037816 */ /* 0x000fe40000000000 */
[----:B0-----:R-:W-:Y:S01]  /*9ee00*/  PRMT R2, R25, 0x3340, R26 ;  /* 0x0000334019027816 */ /* 0x001fe2000000001a */
[----:B------:R-:W-:Y:S01]  /*9ee10*/  STL [R1+0x3c00], R15 ;  /* 0x003c000f01007387 */ /* 0x000fe20000100800 */
[----:B--2---:R-:W-:-:S03]  /*9ee20*/  SHF.R.U32.HI R25, RZ, 0x8, R46 ;  /* 0x00000008ff197819 */ /* 0x004fc6000001162e */
[----:B------:R0:W-:Y:S01]  /*9ee30*/  STL [R1+0x1ac], R3 ;  /* 0x0001ac0301007387 */ /* 0x0001e20000100800 */
[----:B---3--:R-:W-:-:S03]  /*9ee40*/  SHF.R.U32.HI R30, RZ, 0x8, R45 ;  /* 0x00000008ff1e7819 */ /* 0x008fc6000001162d */
[----:B------:R1:W-:Y:S01]  /*9ee50*/  STL [R1+0x258], R2 ;  /* 0x0002580201007387 */ /* 0x0003e20000100800 */
[----:B------:R-:W-:-:S03]  /*9ee60*/  SHF.R.U32.HI R28, RZ, 0x8, R47 ;  /* 0x00000008ff1c7819 */ /* 0x000fc6000001162f */
[----:B------:R-:W2:Y:S01]  /*9ee70*/  LDL.LU R46, [R1+0x49c] ;  /* 0x00049c00012e7983 */ /* 0x000ea20000300800 */
[----:B------:R-:W-:-:S03]  /*9ee80*/  SHF.R.U32.HI R26, RZ, 0x8, R49 ;  /* 0x00000008ff1a7819 */ /* 0x000fc60000011631 */
[----:B------:R-:W3:Y:S04]  /*9ee90*/  LDL.LU R45, [R1+0x4b8] ;  /* 0x0004b800012d7983 */ /* 0x000ee80000300800 */
[----:B------:R-:W3:Y:S04]  /*9eea0*/  LDL.LU R47, [R1+0x34c] ;  /* 0x00034c00012f7983 */ /* 0x000ee80000300800 */
[----:B------:R-:W3:Y:S01]  /*9eeb0*/  LDL.LU R49, [R1+0x4a8] ;  /* 0x0004a80001317983 */ /* 0x000ee20000300800 */
[----:B------:R-:W-:-:S03]  /*9eec0*/  SHF.R.U32.HI R29, RZ, 0x8, R51 ;  /* 0x00000008ff1d7819 */ /* 0x000fc60000011633 */
[----:B------:R-:W3:Y:S01]  /*9eed0*/  LDL.LU R51, [R1+0x120] ;  /* 0x0001200001337983 */ /* 0x000ee20000300800 */
[----:B------:R-:W-:Y:S02]  /*9eee0*/  SHF.R.U32.HI R27, RZ, 0x8, R39 ;  /* 0x00000008ff1b7819 */ /* 0x000fe40000011627 */
[----:B------:R-:W-:Y:S02]  /*9eef0*/  LOP3.LUT R25, R25, 0xffff, RZ, 0xc0, !PT ;  /* 0x0000ffff19197812 */ /* 0x000fe400078ec0ff */
[----:B------:R-:W-:Y:S02]  /*9ef00*/  LOP3.LUT R26, R26, 0xffff, RZ, 0xc0, !PT ;  /* 0x0000ffff1a1a7812 */ /* 0x000fe400078ec0ff */
[----:B------:R-:W-:Y:S02]  /*9ef10*/  LOP3.LUT R27, R27, 0xffff, RZ, 0xc0, !PT ;  /* 0x0000ffff1b1b7812 */ /* 0x000fe400078ec0ff */
[----:B------:R-:W-:Y:S02]  /*9ef20*/  LOP3.LUT R28, R28, 0xffff, RZ, 0xc0, !PT ;  /* 0x0000ffff1c1c7812 */ /* 0x000fe400078ec0ff */
[----:B------:R-:W-:-:S02]  /*9ef30*/  LOP3.LUT R30, R30, 0xffff, RZ, 0xc0, !PT ;  /* 0x0000ffff1e1e7812 */ /* 0x000fc400078ec0ff */
[----:B------:R-:W-:Y:S02]  /*9ef40*/  PRMT R5, R25, 0x3340, R26 ;  /* 0x0000334019057816 */ /* 0x000fe4000000001a */
[----:B0-----:R-:W-:Y:S02]  /*9ef50*/  PRMT R3, R27, 0x3340, R28 ;  /* 0x000033401b037816 */ /* 0x001fe4000000001c */
[--C-:B-1----:R-:W-:Y:S02]  /*9ef60*/  PRMT R2, R30, 0x3340, R0.reuse ;  /* 0x000033401e027816 */ /* 0x102fe40000000000 */
[----:B------:R-:W-:Y:S01]  /*9ef70*/  LOP3.LUT R29, R29, 0xffff, RZ, 0xc0, !PT ;  /* 0x0000ffff1d1d7812 */ /* 0x000fe200078ec0ff */
[----:B------:R-:W-:Y:S04]  /*9ef80*/  STL [R1+0x3b80], R5 ;  /* 0x003b800501007387 */ /* 0x000fe80000100800 */
[----:B------:R0:W-:Y:S04]  /*9ef90*/  STL [R1+0x188], R2 ;  /* 0x0001880201007387 */ /* 0x0001e80000100800 */
[----:B------:R1:W-:Y:S01]  /*9efa0*/  STL [R1+0x250], R3 ;  /* 0x0002500301007387 */ /* 0x0003e20000100800 */
[----:B0-----:R-:W-:-:S05]  /*9efb0*/  PRMT R2, R29, 0x3340, R0 ;  /* 0x000033401d027816 */ /* 0x001fca0000000000 */
[----:B------:R0:W-:Y:S01]  /*9efc0*/  STL [R1+0x1b8], R2 ;  /* 0x0001b80201007387 */ /* 0x0001e20000100800 */
[----:B----4-:R-:W-:-:S04]  /*9efd0*/  SHF.R.U32.HI R27, RZ, 0x8, R40 ;  /* 0x00000008ff1b7819 */ /* 0x010fc80000011628 */
[----:B------:R-:W-:Y:S02]  /*9efe0*/  LOP3.LUT R27, R27, 0xffff, RZ, 0xc0, !PT ;  /* 0x0000ffff1b1b7812 */ /* 0x000fe400078ec0ff */
[----:B------:R-:W-:-:S04]  /*9eff0*/  SHF.R.U32.HI R28, RZ, 0x8, R42 ;  /* 0x00000008ff1c7819 */ /* 0x000fc8000001162a */
[----:B------:R-:W-:-:S04]  /*9f000*/  LOP3.LUT R28, R28, 0xffff, RZ, 0xc0, !PT ;  /* 0x0000ffff1c1c7812 */ /* 0x000fc800078ec0ff */
[----:B-1----:R-:W-:Y:S02]  /*9f010*/  PRMT R3, R27, 0x3340, R28 ;  /* 0x000033401b037816 */ /* 0x002fe4000000001c */
[----:B------:R-:W-:Y:S02]  /*9f020*/  SHF.R.U32.HI R29, RZ, 0x8, R48 ;  /* 0x00000008ff1d7819 */ /* 0x000fe40000011630 */
[----:B------:R-:W4:Y:S01]  /*9f030*/  LDL.LU R48, [R1+0x118] ;  /* 0x0001180001307983 */ /* 0x000f220000300800 */
[----:B------:R-:W-:-:S03]  /*9f040*/  SHF.R.U32.HI R25, RZ, 0x8, R50 ;  /* 0x00000008ff197819 */ /* 0x000fc60000011632 */
[----:B------:R1:W-:Y:S01]  /*9f050*/  STL [R1+0x248], R3 ;  /* 0x0002480301007387 */ /* 0x0003e20000100800 */
[----:B------:R-:W-:-:S03]  /*9f060*/  SHF.R.U32.HI R30, RZ, 0x8, R52 ;  /* 0x00000008ff1e7819 */ /* 0x000fc60000011634 */
[----:B------:R-:W4:Y:S04]  /*9f070*/  LDL.LU R50, [R1+0x4bc] ;  /* 0x0004bc0001327983 */ /* 0x000f280000300800 */
[----:B------:R-:W4:Y:S01]  /*9f080*/  LDL.LU R52, [R1+0x108] ;  /* 0x0001080001347983 */ /* 0x000f220000300800 */
[----:B------:R-:W-:Y:S02]  /*9f090*/  SHF.R.U32.HI R26, RZ, 0x8, R41 ;  /* 0x00000008ff1a7819 */ /* 0x000fe40000011629 */
[----:B------:R-:W-:Y:S02]  /*9f0a0*/  LOP3.LUT R29, R29, 0xffff, RZ, 0xc0, !PT ;  /* 0x0000ffff1d1d7812 */ /* 0x000fe400078ec0ff */
[----:B------:R-:W-:Y:S02]  /*9f0b0*/  LOP3.LUT R26, R26, 0xffff, RZ, 0xc0, !PT ;  /* 0x0000ffff1a1a7812 */ /* 0x000fe400078ec0ff */
[----:B------:R-:W-:-:S02]  /*9f0c0*/  LOP3.LUT R25, R25, 0xffff, RZ, 0xc0, !PT ;  /* 0x0000ffff19197812 */ /* 0x000fc400078ec0ff */
[----:B0-----:R-:W-:Y:S02]  /*9f0d0*/  PRMT R2, R26, 0x3340, R29 ;  /* 0x000033401a027816 */ /* 0x001fe4000000001d */
[----:B------:R-:W-:Y:S02]  /*9f0e0*/  LOP3.LUT R30, R30, 0xffff, RZ, 0xc0, !PT ;  /* 0x0000ffff1e1e7812 */ /* 0x000fe400078ec0ff */
[----:B------:R-:W-:Y:S02]  /*9f0f0*/  SHF.R.U32.HI R17, RZ, 0x8, R17 ;  /* 0x00000008ff117819 */ /* 0x000fe40000011611 */
[----:B------:R-:W-:Y:S01]  /*9f100*/  SHF.R.U32.HI R29, RZ, 0x8, R19 ;  /* 0x00000008ff1d7819 */ /* 0x000fe20000011613 */
[----:B------:R0:W-:Y:S01]  /*9f110*/  STL [R1+0x244], R2 ;  /* 0x0002440201007387 */ /* 0x0001e20000100800 */
[----:B--2---:R-:W-:Y:S02]  /*9f120*/  SHF.R.U32.HI R26, RZ, 0x8, R46 ;  /* 0x00000008ff1a7819 */ /* 0x004fe4000001162e */
[----:B-1----:R-:W-:-:S02]  /*9f130*/  PRMT R3, R30, 0x3340, R0 ;  /* 0x000033401e037816 */ /* 0x002fc40000000000 */
[----:B---3--:R-:W-:Y:S02]  /*9f140*/  SHF.R.U32.HI R27, RZ, 0x8, R47 ;  /* 0x00000008ff1b7819 */ /* 0x008fe4000001162f */
[----:B------:R-:W-:Y:S02]  /*9f150*/  LOP3.LUT R17, R17, 0xffff, RZ, 0xc0, !PT ;  /* 0x0000ffff11117812 */ /* 0x000fe400078ec0ff */
[----:B0-----:R-:W-:Y:S02]  /*9f160*/  PRMT R2, R25, 0x3340, R0 ;  /* 0x0000334019027816 */ /* 0x001fe40000000000 */
[----:B------:R-:W-:Y:S02]  /*9f170*/  SHF.R.U32.HI R25, RZ, 0x8, R45 ;  /* 0x00000008ff197819 */ /* 0x000fe4000001162d */
[----:B------:R-:W-:Y:S02]  /*9f180*/  SHF.R.U32.HI R28, RZ, 0x8, R49 ;  /* 0x00000008ff1c7819 */ /* 0x000fe40000011631 */
[----:B------:R-:W-:-:S02]  /*9f190*/  LOP3.LUT R29, R29, 0xffff, RZ, 0xc0, !PT ;  /* 0x0000ffff1d1d7812 */ /* 0x000fc400078ec0ff */
[----:B------:R-:W-:Y:S02]  /*9f1a0*/  LOP3.LUT R26, R26, 0xffff, RZ, 0xc0, !PT ;  /* 0x0000ffff1a1a7812 */ /* 0x000fe400078ec0ff */
[----:B------:R-:W-:Y:S01]  /*9f1b0*/  LOP3.LUT R27, R27, 0xffff, RZ, 0xc0, !PT ;  /* 0x0000ffff1b1b7812 */ /* 0x000fe200078ec0ff */
[----:B------:R0:W-:Y:S01]  /*9f1c0*/  STL [R1+0x194], R3 ;  /* 0x0001940301007387 */ /* 0x0001e20000100800 */
[----:B------:R-:W-:Y:S02]  /*9f1d0*/  LOP3.LUT R25, R25, 0xffff, RZ, 0xc0, !PT ;  /* 0x0000ffff19197812 */ /* 0x000fe400078ec0ff */
[----:B------:R-:W-:Y:S02]  /*9f1e0*/  LOP3.LUT R28, R28, 0xffff, RZ, 0xc0, !PT ;  /* 0x0000ffff1c1c7812 */ /* 0x000fe400078ec0ff */
[----:B------:R-:W-:Y:S01]  /*9f1f0*/  PRMT R4, R17, 0x3340, R29 ;  /* 0x0000334011047816 */ /* 0x000fe2000000001d */
[----:B------:R1:W-:Y:S01]  /*9f200*/  STL [R1+0x19c], R2 ;  /* 0x00019c0201007387 */ /* 0x0003e20000100800 */
[----:B0-----:R-:W-:-:S03]  /*9f210*/  PRMT R3, R26, 0x3340, R27 ;  /* 0x000033401a037816 */ /* 0x001fc6000000001b */
[----:B------:R-:W-:Y:S04]  /*9f220*/  STL [R1+0x3b84], R4 ;  /* 0x003b840401007387 */ /* 0x000fe80000100800 */
[----:B------:R-:W2:Y:S01]  /*9f230*/  LDL.LU R41, [R1+0x4d0] ;  /* 0x0004d00001297983 */ /* 0x000ea20000300800 */
[----:B-1----:R-:W-:-:S03]  /*9f240*/  PRMT R2, R25, 0x3340, R28 ;  /* 0x0000334019027816 */ /* 0x002fc6000000001c */
[----:B------:R-:W-:Y:S04]  /*9f250*/  STL [R1+0x240], R3 ;  /* 0x0002400301007387 */ /* 0x000fe80000100800 */
[----:B------:R-:W3:Y:S01]  /*9f260*/  LDL.LU R42, [R1+0x4d4] ;  /* 0x0004d400012a7983 */ /* 0x000ee20000300800 */
[----:B------:R-:W-:-:S03]  /*9f270*/  SHF.R.U32.HI R19, RZ, 0x8, R51 ;  /* 0x00000008ff137819 */ /* 0x000fc60000011633 */
[----:B------:R0:W-:Y:S04]  /*9f280*/  STL [R1+0x23c], R2 ;  /* 0x00023c0201007387 */ /* 0x0001e80000100800 */
[----:B------:R-:W3:Y:S04]  /*9f290*/  LDL.LU R46, [R1+0x358] ;  /* 0x00035800012e7983 */ /* 0x000ee80000300800 */
[----:B------:R-:W3:Y:S04]  /*9f2a0*/  LDL.LU R45, [R1+0x4c8] ;  /* 0x0004c800012d7983 */ /* 0x000ee80000300800 */
[----:B------:R-:W3:Y:S04]  /*9f2b0*/  LDL.LU R47, [R1+0x4c0] ;  /* 0x0004c000012f7983 */ /* 0x000ee80000300800 */
[----:B------:R-:W3:Y:S01]  /*9f2c0*/  LDL.LU R51, [R1+0x368] ;  /* 0x0003680001337983 */ /* 0x000ee20000300800 */
[----:B------:R-:W-:-:S04]  /*9f2d0*/  LOP3.LUT R19, R19, 0xffff, RZ, 0xc0, !PT ;  /* 0x0000ffff13137812 */ /* 0x000fc800078ec0ff */
[----:B0-----:R-:W-:Y:S02]  /*9f2e0*/  PRMT R2, R19, 0x3340, R0 ;  /* 0x0000334013027816 */ /* 0x001fe40000000000 */
[----:B------:R-:W-:Y:S02]  /*9f2f0*/  SHF.R.U32.HI R19, RZ, 0x8, R16 ;  /* 0x00000008ff137819 */ /* 0x000fe40000011610 */
[----:B------:R-:W-:Y:S02]  /*9f300*/  SHF.R.U32.HI R18, RZ, 0x8, R18 ;  /* 0x00000008ff127819 */ /* 0x000fe40000011612 */
[----:B------:R-:W-:Y:S02]  /*9f310*/  LOP3.LUT R19, R19, 0xffff, RZ, 0xc0, !PT ;  /* 0x0000ffff13137812 */ /* 0x000fe400078ec0ff */
[----:B------:R-:W-:Y:S01]  /*9f320*/  LOP3.LUT R18, R18, 0xffff, RZ, 0xc0, !PT ;  /* 0x0000ffff12127812 */ /* 0x000fe200078ec0ff */
[----:B------:R0:W-:Y:S03]  /*9f330*/  STL [R1+0x184], R2 ;  /* 0x0001840201007387 */ /* 0x0001e60000100800 */
[----:B0-----:R-:W-:-:S02]  /*9f340*/  PRMT R2, R19, 0x3340, R18 ;  /* 0x0000334013027816 */ /* 0x001fc40000000012 */
[----:B----4-:R-:W-:Y:S02]  /*9f350*/  SHF.R.U32.HI R17, RZ, 0x8, R48 ;  /* 0x00000008ff117819 */ /* 0x010fe40000011630 */
[----:B------:R-:W-:Y:S02]  /*9f360*/  SHF.R.U32.HI R25, RZ, 0x8, R50 ;  /* 0x00000008ff197819 */ /* 0x000fe40000011632 */
[----:B------:R-:W-:Y:S02]  /*9f370*/  SHF.R.U32.HI R16, RZ, 0x8, R52 ;  /* 0x00000008ff107819 */ /* 0x000fe40000011634 */
[----:B------:R-:W-:Y:S02]  /*9f380*/  LOP3.LUT R25, R25, 0xffff, RZ, 0xc0, !PT ;  /* 0x0000ffff19197812 */ /* 0x000fe400078ec0ff */
[----:B------:R-:W-:Y:S02]  /*9f390*/  LOP3.LUT R17, R17, 0xffff, RZ, 0xc0, !PT ;  /* 0x0000ffff11117812 */ /* 0x000fe400078ec0ff */
[----:B------:R-:W-:-:S02]  /*9f3a0*/  LOP3.LUT R26, R16, 0xffff, RZ, 0xc0, !PT ;  /* 0x0000ffff101a7812 */ /* 0x000fc400078ec0ff */
[----:B------:R-:W-:Y:S02]  /*9f3b0*/  PRMT R16, R25, 0x3340, R0 ;  /* 0x0000334019107816 */ /* 0x000fe40000000000 */
[----:B------:R-:W-:-:S03]  /*9f3c0*/  PRMT R3, R17, 0x3340, R26 ;  /* 0x0000334011037816 */ /* 0x000fc6000000001a */
[----:B------:R-:W-:Y:S04]  /*9f3d0*/  STL [R1+0x3bd0], R16 ;  /* 0x003bd01001007387 */ /* 0x000fe80000100800 */
[----:B------:R-:W4:Y:S04]  /*9f3e0*/  LDL.LU R39, [R1+0x528] ;  /* 0x0005280001277983 */ /* 0x000f280000300800 */
[----:B------:R-:W-:Y:S04]  /*9f3f0*/  STL [R1+0x230], R3 ;  /* 0x0002300301007387 */ /* 0x000fe80000100800 */
[----:B------:R-:W4:Y:S04]  /*9f400*/  LDL.LU R40, [R1+0x134] ;  /* 0x0001340001287983 */ /* 0x000f280000300800 */
[----:B------:R0:W-:Y:S04]  /*9f410*/  STL [R1+0x228], R2 ;  /* 0x0002280201007387 */ /* 0x0001e80000100800 */
[----:B------:R-:W4:Y:S04]  /*9f420*/  LDL.LU R49, [R1+0x524] ;  /* 0x0005240001317983 */ /* 0x000f280000300800 */
[----:B------:R-:W4:Y:S04]  /*9f430*/  LDL.LU R48, [R1+0x130] ;  /* 0x0001300001307983 */ /* 0x000f280000300800 */
[----:B------:R-:W4:Y:S04]  /*9f440*/  LDL.LU R50, [R1+0x50c] ;  /* 0x00050c0001327983 */ /* 0x000f280000300800 */
[----:B------:R-:W4:Y:S01]  /*9f450*/  LDL.LU R52, [R1+0x514] ;  /* 0x0005140001347983 */ /* 0x000f220000300800 */
[----:B------:R-:W-:-:S02]  /*9f460*/  SHF.R.U32.HI R20, RZ, 0x8, R20 ;  /* 0x00000008ff147819 */ /* 0x000fc40000011614 */
[----:B--2---:R-:W-:Y:S02]  /*9f470*/  SHF.R.U32.HI R19, RZ, 0x8, R41 ;  /* 0x00000008ff137819 */ /* 0x004fe40000011629 */
[----:B------:R-:W-:Y:S02]  /*9f480*/  LOP3.LUT R20, R20, 0xffff, RZ, 0xc0, !PT ;  /* 0x0000ffff14147812 */ /* 0x000fe400078ec0ff */
[----:B------:R-:W-:Y:S02]  /*9f490*/  LOP3.LUT R19, R19, 0xffff, RZ, 0xc0, !PT ;  /* 0x0000ffff13137812 */ /* 0x000fe400078ec0ff */
[----:B------:R-:W-:Y:S02]  /*9f4a0*/  PRMT R17, R20, 0x3340, R0 ;  /* 0x0000334014117816 */ /* 0x000fe40000000000 */
[----:B---3--:R-:W-:Y:S02]  /*9f4b0*/  SHF.R.U32.HI R20, RZ, 0x8, R42 ;  /* 0x00000008ff147819 */ /* 0x008fe4000001162a */
[----:B------:R-:W-:-:S02]  /*9f4c0*/  SHF.R.U32.HI R18, RZ, 0x8, R46 ;  /* 0x00000008ff127819 */ /* 0x000fc4000001162e */
[----:B------:R-:W-:Y:S02]  /*9f4d0*/  SHF.R.U32.HI R26, RZ, 0x8, R45 ;  /* 0x00000008ff1a7819 */ /* 0x000fe4000001162d */
[----:B------:R-:W-:Y:S02]  /*9f4e0*/  LOP3.LUT R18, R18, 0xffff, RZ, 0xc0, !PT ;  /* 0x0000ffff12127812 */ /* 0x000fe400078ec0ff */
[----:B------:R-:W-:Y:S02]  /*9f4f0*/  LOP3.LUT R26, R26, 0xffff, RZ, 0xc0, !PT ;  /* 0x0000ffff1a1a7812 */ /* 0x000fe400078ec0ff */
[----:B------:R-:W-:-:S04]  /*9f500*/  SHF.R.U32.HI R27, RZ, 0x8, R51 ;  /* 0x00000008ff1b7819 */ /* 0x000fc80000011633 */
[----:B------:R-:W-:Y:S02]  /*9f510*/  LOP3.LUT R27, R27, 0xffff, RZ, 0xc0, !PT ;  /* 0x0000ffff1b1b7812 */ /* 0x000fe400078ec0ff */
[----:B------:R-:W-:Y:S02]  /*9f520*/  SHF.R.U32.HI R25, RZ, 0x8, R47 ;  /* 0x00000008ff197819 */ /* 0x000fe4000001162f */
[----:B------:R-:W-:Y:S02]  /*9f530*/  PRMT R18, R18, 0x3340, R0 ;  /* 0x0000334012127816 */ /* 0x000fe40000000000 */
[----:B0-----:R-:W-:Y:S02]  /*9f540*/  PRMT R2, R19, 0x3340, R26 ;  /* 0x0000334013027816 */ /* 0x001fe4000000001a */
[----:B------:R-:W-:Y:S01]  /*9f550*/  PRMT R19, R27, 0x3340, R0 ;  /* 0x000033401b137816 */ /* 0x000fe20000000000 */
[----:B------:R-:W-:Y:S01]  /*9f560*/  STL [R1+0x3c04], R17 ;  /* 0x003c041101007387 */ /* 0x000fe20000100800 */
[----:B------:R-:W-:-:S02]  /*9f570*/  LOP3.LUT R20, R20, 0xffff, RZ, 0xc0, !PT ;  /* 0x0000ffff14147812 */ /* 0x000fc400078ec0ff */
[----:B------:R-:W-:Y:S01]  /*9f580*/  LOP3.LUT R25, R25, 0xffff, RZ, 0xc0, !PT ;  /* 0x0000ffff19197812 */ /* 0x000fe200078ec0ff */
[----:B------:R-:W-:Y:S04]  /*9f590*/  STL [R1+0x3c08], R18 ;  /* 0x003c081201007387 */ /* 0x000fe80000100800 */
[----:B------:R-:W-:Y:S04]  /*9f5a0*/  STL [R1+0x3bcc], R19 ;  /* 0x003bcc1301007387 */ /* 0x000fe80000100800 */
[----:B------:R0:W-:Y:S04]  /*9f5b0*/  STL [R1+0x21c], R2 ;  /* 0x00021c0201007387 */ /* 0x0001e80000100800 */
[----:B------:R-:W2:Y:S04]  /*9f5c0*/  LDL.LU R41, [R1+0x4f8] ;  /* 0x0004f80001297983 */ /* 0x000ea80000300800 */
[----:B------:R-:W3:Y:S01]  /*9f5d0*/  LDL.LU R42, [R1+0x4f4] ;  /* 0x0004f400012a7983 */ /* 0x000ee20000300800 */
[----:B0-----:R-:W-:-:S05]  /*9f5e0*/  PRMT R2, R20, 0x3340, R25 ;  /* 0x0000334014027816 */ /* 0x001fca0000000019 */
[----:B------:R0:W-:Y:S04]  /*9f5f0*/  STL [R1+0x218], R2 ;  /* 0x0002180201007387 */ /* 0x0001e80000100800 */
[----:B------:R-:W3:Y:S04]  /*9f600*/  LDL.LU R46, [R1+0x4e8] ;  /* 0x0004e800012e7983 */ /* 0x000ee80000300800 */
[----:B------:R-:W3:Y:S04]  /*9f610*/  LDL.LU R45, [R1+0x4e0] ;  /* 0x0004e000012d7983 */ /* 0x000ee80000300800 */
[----:B------:R-:W3:Y:S04]  /*9f620*/  LDL.LU R47, [R1+0x4dc] ;  /* 0x0004dc00012f7983 */ /* 0x000ee80000300800 */
[----:B------:R-:W3:Y:S04]  /*9f630*/  LDL.LU R51, [R1+0x4d8] ;  /* 0x0004d80001337983 */ /* 0x000ee80000300800 */
[----:B------:R-:W3:Y:S01]  /*9f640*/  LDL.LU R38, [R1+0x398] ;  /* 0x0003980001267983 */ /* 0x000ee20000300800 */
[----:B----4-:R-:W-:-:S04]  /*9f650*/  SHF.R.U32.HI R27, RZ, 0x8, R39 ;  /* 0x00000008ff1b7819 */ /* 0x010fc80000011627 */
[----:B------:R-:W-:Y:S02]  /*9f660*/  LOP3.LUT R27, R27, 0xffff, RZ, 0xc0, !PT ;  /* 0x0000ffff1b1b7812 */ /* 0x000fe400078ec0ff */
[----:B------:R-:W-:-:S04]  /*9f670*/  SHF.R.U32.HI R28, RZ, 0x8, R49 ;  /* 0x00000008ff1c7819 */ /* 0x000fc80000011631 */
[----:B------:R-:W-:Y:S02]  /*9f680*/  LOP3.LUT R28, R28, 0xffff, RZ, 0xc0, !PT ;  /* 0x0000ffff1c1c7812 */ /* 0x000fe400078ec0ff */
[----:B------:R-:W-:Y:S02]  /*9f690*/  SHF.R.U32.HI R29, RZ, 0x8, R50 ;  /* 0x00000008ff1d7819 */ /* 0x000fe40000011632 */
[----:B------:R-:W-:Y:S02]  /*9f6a0*/  PRMT R3, R27, 0x3340, R28 ;  /* 0x000033401b037816 */ /* 0x000fe4000000001c */
[----:B------:R-:W-:-:S04]  /*9f6b0*/  LOP3.LUT R29, R29, 0xffff, RZ, 0xc0, !PT ;  /* 0x0000ffff1d1d7812 */ /* 0x000fc800078ec0ff */
[----:B0-----:R-:W-:Y:S01]  /*9f6c0*/  PRMT R2, R29, 0x3340, R0 ;  /* 0x000033401d027816 */ /* 0x001fe20000000000 */
[----:B------:R0:W-:Y:S01]  /*9f6d0*/  STL [R1+0x208], R3 ;  /* 0x0002080301007387 */ /* 0x0001e20000100800 */
[----:B------:R-:W-:-:S03]  /*9f6e0*/  SHF.R.U32.HI R25, RZ, 0x8, R40 ;  /* 0x00000008ff197819 */ /* 0x000fc60000011628 */
[----:B------:R-:W4:Y:S01]  /*9f6f0*/  LDL.LU R39, [R1+0x550] ;  /* 0x0005500001277983 */ /* 0x000f220000300800 */
[----:B------:R-:W-:-:S03]  /*9f700*/  SHF.R.U32.HI R26, RZ, 0x8, R48 ;  /* 0x00000008ff1a7819 */ /* 0x000fc60000011630 */
[----:B------:R-:W-:Y:S04]  /*9f710*/  STL [R1+0x174], R2 ;  /* 0x0001740201007387 */ /* 0x000fe80000100800 */
[----:B------:R-:W4:Y:S04]  /*9f720*/  LDL.LU R40, [R1+0x394] ;  /* 0x0003940001287983 */ /* 0x000f280000300800 */
[----:B------:R-:W4:Y:S04]  /*9f730*/  LDL.LU R49, [R1+0x154] ;  /* 0x0001540001317983 */ /* 0x000f280000300800 */
[----:B------:R-:W4:Y:S04]  /*9f740*/  LDL.LU R48, [R1+0x54c] ;  /* 0x00054c0001307983 */ /* 0x000f280000300800 */
[----:B------:R-:W4:Y:S01]  /*9f750*/  LDL.LU R50, [R1+0x544] ;  /* 0x0005440001327983 */ /* 0x000f220000300800 */
[----:B------:R-:W-:-:S03]  /*9f760*/  SHF.R.U32.HI R20, RZ, 0x8, R52 ;  /* 0x00000008ff147819 */ /* 0x000fc60000011634 */
[----:B------:R-:W4:Y:S01]  /*9f770*/  LDL.LU R52, [R1+0x14c] ;  /* 0x00014c0001347983 */ /* 0x000f220000300800 */
[----:B------:R-:W-:Y:S02]  /*9f780*/  LOP3.LUT R20, R20, 0xffff, RZ, 0xc0, !PT ;  /* 0x0000ffff14147812 */ /* 0x000fe400078ec0ff */
[----:B------:R-:W-:Y:S02]  /*9f790*/  LOP3.LUT R25, R25, 0xffff, RZ, 0xc0, !PT ;  /* 0x0000ffff19197812 */ /* 0x000fe400078ec0ff */
[----:B------:R-:W-:Y:S02]  /*9f7a0*/  LOP3.LUT R26, R26, 0xffff, RZ, 0xc0, !PT ;  /* 0x0000ffff1a1a7812 */ /* 0x000fe400078ec0ff */
[----:B------:R-:W-:Y:S02]  /*9f7b0*/  PRMT R20, R20, 0x3340, R0 ;  /* 0x0000334014147816 */ /* 0x000fe40000000000 */
[----:B0-----:R-:W-:-:S03]  /*9f7c0*/  PRMT R3, R25, 0x3340, R26 ;  /* 0x0000334019037816 */ /* 0x001fc6000000001a */
[----:B------:R-:W-:Y:S04]  /*9f7d0*/  STL [R1+0x3c0c], R20 ;  /* 0x003c0c1401007387 */ /* 0x000fe80000100800 */
[----:B------:R0:W-:Y:S01]  /*9f7e0*/  STL [R1+0x3b88], R3 ;  /* 0x003b880301007387 */ /* 0x0001e20000100800 */
[----:B--2---:R-:W-:-:S03]  /*9f7f0*/  SHF.R.U32.HI R27, RZ, 0x8, R41 ;  /* 0x00000008ff1b7819 */ /* 0x004fc60000011629 */
[----:B------:R-:W2:Y:S01]  /*9f800*/  LDL.LU R41, [R1+0x53c] ;  /* 0x00053c0001297983 */ /* 0x000ea20000300800 */
[----:B---3--:R-:W-:Y:S02]  /*9f810*/  SHF.R.U32.HI R26, RZ, 0x8, R42 ;  /* 0x00000008ff1a7819 */ /* 0x008fe4000001162a */
[----:B------:R-:W-:Y:S02]  /*9f820*/  LOP3.LUT R27, R27, 0xffff, RZ, 0xc0, !PT ;  /* 0x0000ffff1b1b7812 */ /* 0x000fe400078ec0ff */
[----:B------:R-:W-:Y:S02]  /*9f830*/  LOP3.LUT R26, R26, 0xffff, RZ, 0xc0, !PT ;  /* 0x0000ffff1a1a7812 */ /* 0x000fe400078ec0ff */
[----:B------:R-:W-:Y:S02]  /*9f840*/  SHF.R.U32.HI R28, RZ, 0x8, R46 ;  /* 0x00000008ff1c7819 */ /* 0x000fe4000001162e */
[----:B------:R-:W-:Y:S02]  /*9f850*/  SHF.R.U32.HI R29, RZ, 0x8, R45 ;  /* 0x00000008ff1d7819 */ /* 0x000fe4000001162d */
[----:B------:R-:W-:-:S02]  /*9f860*/  LOP3.LUT R28, R28, 0xffff, RZ, 0xc0, !PT ;  /* 0x0000ffff1c1c7812 */ /* 0x000fc400078ec0ff */
[----:B------:R-:W-:Y:S02]  /*9f870*/  LOP3.LUT R29, R29, 0xffff, RZ, 0xc0, !PT ;  /* 0x0000ffff1d1d7812 */ /* 0x000fe400078ec0ff */
[----:B0-----:R-:W-:Y:S02]  /*9f880*/  PRMT R3, R27, 0x3340, R28 ;  /* 0x000033401b037816 */ /* 0x001fe4000000001c */
[----:B------:R-:W-:-:S03]  /*9f890*/  PRMT R2, R26, 0x3340, R29 ;  /* 0x000033401a027816 */ /* 0x000fc6000000001d */
[----:B------:R0:W-:Y:S04]  /*9f8a0*/  STL [R1+0x204], R3 ;  /* 0x0002040301007387 */ /* 0x0001e80000100800 */
[----:B------:R-:W3:Y:S04]  /*9f8b0*/  LDL.LU R42, [R1+0x52c] ;  /* 0x00052c00012a7983 */ /* 0x000ee80000300800 */
[----:B------:R1:W-:Y:S04]  /*9f8c0*/  STL [R1+0x200], R2 ;  /* 0x0002000201007387 */ /* 0x0003e80000100800 */
[----:B------:R-:W2:Y:S04]  /*9f8d0*/  LDL.LU R46, [R1+0x16c] ;  /* 0x00016c00012e7983 */ /* 0x000ea80000300800 */
[----:B------:R-:W2:Y:S01]  /*9f8e0*/  LDL.LU R45, [R1+0x508] ;  /* 0x00050800012d7983 */ /* 0x000ea20000300800 */
[----:B------:R-:W-:-:S02]  /*9f8f0*/  SHF.R.U32.HI R25, RZ, 0x8, R47 ;  /* 0x00000008ff197819 */ /* 0x000fc4000001162f */
[----:B------:R-:W-:Y:S01]  /*9f900*/  SHF.R.U32.HI R30, RZ, 0x8, R51 ;  /* 0x00000008ff1e7819 */ /* 0x000fe20000011633 */
[----:B------:R-:W2:Y:S04]  /*9f910*/  LDL.LU R47, [R1+0x500] ;  /* 0x00050000012f7983 */ /* 0x000ea80000300800 */
[----:B------:R-:W2:Y:S01]  /*9f920*/  LDL.LU R51, [R1+0x4f0] ;  /* 0x0004f00001337983 */ /* 0x000ea20000300800 */
[----:B------:R-:W-:Y:S02]  /*9f930*/  LOP3.LUT R30, R30, 0xffff, RZ, 0xc0, !PT ;  /* 0x0000ffff1e1e7812 */ /* 0x000fe400078ec0ff */
[----:B------:R-:W-:Y:S02]  /*9f940*/  LOP3.LUT R25, R25, 0xffff, RZ, 0xc0, !PT ;  /* 0x0000ffff19197812 */ /* 0x000fe400078ec0ff */
[----:B0-----:R-:W-:-:S02]  /*9f950*/  PRMT R3, R30, 0x3340, R0 ;  /* 0x000033401e037816 */ /* 0x001fc40000000000 */
[----:B-1----:R-:W-:-:S03]  /*9f960*/  PRMT R2, R25, 0x3340, R0 ;  /* 0x0000334019027816 */ /* 0x002fc60000000000 */
[----:B------:R-:W-:Y:S04]  /*9f970*/  STL [R1+0x17c], R3 ;  /* 0x00017c0301007387 */ /* 0x000fe80000100800 */
[----:B------:R0:W-:Y:S01]  /*9f980*/  STL [R1+0x178], R2 ;  /* 0x0001780201007387 */ /* 0x0001e20000100800 */
[----:B----4-:R-:W-:-:S03]  /*9f990*/  SHF.R.U32.HI R28, RZ, 0x8, R49 ;  /* 0x00000008ff1c7819 */ /* 0x010fc60000011631 */
[----:B------:R-:W4:Y:S01]  /*9f9a0*/  LDL.LU R49, [R1+0x3bc] ;  /* 0x0003bc0001317983 */ /* 0x000f220000300800 */
[----:B------:R-:W-:-:S03]  /*9f9b0*/  SHF.R.U32.HI R30, RZ, 0x8, R48 ;  /* 0x00000008ff1e7819 */ /* 0x000fc60000011630 */
[----:B------:R-:W4:Y:S01]  /*9f9c0*/  LDL.LU R48, [R1+0x564] ;  /* 0x0005640001307983 */ /* 0x000f220000300800 */
[----:B------:R-:W-:-:S03]  /*9f9d0*/  SHF.R.U32.HI R31, RZ, 0x8, R50 ;  /* 0x00000008ff1f7819 */ /* 0x000fc60000011632 */
[----:B------:R-:W4:Y:S01]  /*9f9e0*/  LDL.LU R50, [R1+0x3b8] ;  /* 0x0003b80001327983 */ /* 0x000f220000300800 */
[----:B------:R-:W-:-:S03]  /*9f9f0*/  SHF.R.U32.HI R26, RZ, 0x8, R52 ;  /* 0x00000008ff1a7819 */ /* 0x000fc60000011634 */
[----:B------:R-:W4:Y:S01]  /*9fa00*/  LDL.LU R52, [R1+0x168] ;  /* 0x0001680001347983 */ /* 0x000f220000300800 */
[----:B------:R-:W-:Y:S02]  /*9fa10*/  SHF.R.U32.HI R29, RZ, 0x8, R39 ;  /* 0x00000008ff1d7819 */ /* 0x000fe40000011627 */
[----:B------:R-:W-:Y:S02]  /*9fa20*/  LOP3.LUT R30, R30, 0xffff, RZ, 0xc0, !PT ;  /* 0x0000ffff1e1e7812 */ /* 0x000fe400078ec0ff */
[----:B------:R-:W-:Y:S02]  /*9fa30*/  LOP3.LUT R29, R29, 0xffff, RZ, 0xc0, !PT ;  /* 0x0000ffff1d1d7812 */ /* 0x000fe400078ec0ff */
[----:B------:R-:W-:Y:S02]  /*9fa40*/  SHF.R.U32.HI R25, RZ, 0x8, R40 ;  /* 0x00000008ff197819 */ /* 0x000fe40000011628 */
[----:B0-----:R-:W-:Y:S02]  /*9fa50*/  PRMT R2, R29, 0x3340, R30 ;  /* 0x000033401d027816 */ /* 0x001fe4000000001e */
[----:B------:R-:W-:-:S02]  /*9fa60*/  LOP3.LUT R25, R25, 0xffff, RZ, 0xc0, !PT ;  /* 0x0000ffff19197812 */ /* 0x000fc400078ec0ff */
[----:B------:R-:W-:Y:S01]  /*9fa70*/  LOP3.LUT R26, R26, 0xffff, RZ, 0xc0, !PT ;  /* 0x0000ffff1a1a7812 */ /* 0x000fe200078ec0ff */
[----:B------:R0:W-:Y:S01]  /*9fa80*/  STL [R1+0x1fc], R2 ;  /* 0x0001fc0201007387 */ /* 0x0001e20000100800 */
[----:B------:R-:W-:Y:S02]  /*9fa90*/  SHF.R.U32.HI R27, RZ, 0x8, R38 ;  /* 0x00000008ff1b7819 */ /* 0x000fe40000011626 */
[----:B------:R-:W-:Y:S02]  /*9faa0*/  LOP3.LUT R31, R31, 0xffff, RZ, 0xc0, !PT ;  /* 0x0000ffff1f1f7812 */ /* 0x000fe400078ec0ff */
[----:B------:R-:W-:Y:S02]  /*9fab0*/  LOP3.LUT R27, R27, 0xffff, RZ, 0xc0, !PT ;  /* 0x0000ffff1b1b7812 */ /* 0x000fe400078ec0ff */
[----:B------:R-:W-:Y:S02]  /*9fac0*/  LOP3.LUT R28, R28, 0xffff, RZ, 0xc0, !PT ;  /* 0x0000ffff1c1c7812 */ /* 0x000fe400078ec0ff */
[----:B0-----:R-:W-:-:S02]  /*9fad0*/  PRMT R2, R25, 0x3340, R26 ;  /* 0x0000334019027816 */ /* 0x001fc4000000001a */
[----:B------:R-:W-:-:S03]  /*9fae0*/  PRMT R3, R31, 0x3340, R0 ;  /* 0x000033401f037816 */ /* 0x000fc60000000000 */
[----:B------:R0:W-:Y:S04]  /*9faf0*/  STL [R1+0x3b8c], R2 ;  /* 0x003b8c0201007387 */ /* 0x0001e80000100800 */
[----:B------:R-:W-:Y:S01]  /*9fb00*/  STL [R1+0x14c], R3 ;  /* 0x00014c0301007387 */ /* 0x000fe20000100800 */
[----:B0-----:R-:W-:-:S05]  /*9fb10*/  PRMT R2, R27, 0x3340, R28 ;  /* 0x000033401b027816 */ /* 0x001fca000000001c */
[----:B------:R0:W-:Y:S01]  /*9fb20*/  STL [R1+0x1f8], R2 ;  /* 0x0001f80201007387 */ /* 0x0001e20000100800 */
[----:B---3--:R-:W-:-:S03]  /*9fb30*/  SHF.R.U32.HI R25, RZ, 0x8, R42 ;  /* 0x00000008ff197819 */ /* 0x008fc6000001162a */
[----:B------:R-:W3:Y:S01]  /*9fb40*/  LDL.LU R42, [R1+0x560] ;  /* 0x00056000012a7983 */ /* 0x000ee20000300800 */
[----:B--2---:R-:W-:-:S03]  /*9fb50*/  SHF.R.U32.HI R30, RZ, 0x8, R46 ;  /* 0x00000008ff1e7819 */ /* 0x004fc6000001162e */
[----:B------:R-:W2:Y:S01]  /*9fb60*/  LDL.LU R46, [R1+0x520] ;  /* 0x00052000012e7983 */ /* 0x000ea20000300800 */
[----:B------:R-:W-:-:S03]  /*9fb70*/  SHF.R.U32.HI R28, RZ, 0x8, R45 ;  /* 0x00000008ff1c7819 */ /* 0x000fc6000001162d */
[----:B------:R-:W2:Y:S01]  /*9fb80*/  LDL.LU R45, [R1+0x400] ;  /* 0x00040000012d7983 */ /* 0x000ea20000300800 */
[----:B------:R-:W-:-:S04]  /*9fb90*/  LOP3.LUT R30, R30, 0xffff, RZ, 0xc0, !PT ;  /* 0x0000ffff1e1e7812 */ /* 0x000fc800078ec0ff */
[----:B0-----:R-:W-:Y:S02]  /*9fba0*/  PRMT R2, R30, 0x3340, R0 ;  /* 0x000033401e027816 */ /* 0x001fe40000000000 */
[----:B------:R-:W-:Y:S02]  /*9fbb0*/  SHF.R.U32.HI R26, RZ, 0x8, R47 ;  /* 0x00000008ff1a7819 */ /* 0x000fe4000001162f */
[----:B------:R-:W2:Y:S01]  /*9fbc0*/  LDL.LU R47, [R1+0x3fc] ;  /* 0x0003fc00012f7983 */ /* 0x000ea20000300800 */
[----:B------:R-:W-:-:S03]  /*9fbd0*/  SHF.R.U32.HI R29, RZ, 0x8, R51 ;  /* 0x00000008ff1d7819 */ /* 0x000fc60000011633 */
[----:B------:R0:W-:Y:S04]  /*9fbe0*/  STL [R1+0x144], R2 ;  /* 0x0001440201007387 */ /* 0x0001e80000100800 */
[----:B------:R-:W2:Y:S01]  /*9fbf0*/  LDL.LU R51, [R1+0x180] ;  /* 0x0001800001337983 */ /* 0x000ea20000300800 */
[----:B------:R-:W-:Y:S02]  /*9fc00*/  SHF.R.U32.HI R27, RZ, 0x8, R41 ;  /* 0x00000008ff1b7819 */ /* 0x000fe40000011629 */
[----:B------:R-:W-:Y:S02]  /*9fc10*/  LOP3.LUT R28, R28, 0xffff, RZ, 0xc0, !PT ;  /* 0x0000ffff1c1c7812 */ /* 0x000fe400078ec0ff */
[----:B------:R-:W-:Y:S02]  /*9fc20*/  LOP3.LUT R27, R27, 0xffff, RZ, 0xc0, !PT ;  /* 0x0000ffff1b1b7812 */ /* 0x000fe400078ec0ff */
[----:B------:R-:W-:-:S02]  /*9fc30*/  LOP3.LUT R25, R25, 0xffff, RZ, 0xc0, !PT ;  /* 0x0000ffff19197812 */ /* 0x000fc400078ec0ff */
[----:B------:R-:W-:Y:S02]  /*9fc40*/  LOP3.LUT R26, R26, 0xffff, RZ, 0xc0, !PT ;  /* 0x0000ffff1a1a7812 */ /* 0x000fe400078ec0ff */
[----:B------:R-:W-:Y:S02]  /*9fc50*/  PRMT R4, R27, 0x3340, R28 ;  /* 0x000033401b047816 */ /* 0x000fe4000000001c */
[----:B0-----:R-:W-:Y:S02]  /*9fc60*/  PRMT R2, R25, 0x3340, R26 ;  /* 0x0000334019027816 */ /* 0x001fe4000000001a */
[----:B------:R-:W-:Y:S02]  /*9fc70*/  LOP3.LUT R29, R29, 0xffff, RZ, 0xc0, !PT ;  /* 0x0000ffff1d1d7812 */ /* 0x000fe400078ec0ff */
[----:B------:R-:W-:Y:S02]  /*9fc80*/  SHF.R.U32.HI R26, RZ, 0x8, R21 ;  /* 0x00000008ff1a7819 */ /* 0x000fe40000011615 */
[----:B------:R-:W-:-:S02]  /*9fc90*/  SHF.R.U32.HI R24, RZ, 0x8, R24 ;  /* 0x00000008ff187819 */ /* 0x000fc40000011618 */
[----:B------:R-:W-:Y:S02]  /*9fca0*/  PRMT R3, R29, 0x3340, R0 ;  /* 0x000033401d037816 */ /* 0x000fe40000000000 */
[----:B------:R-:W-:Y:S02]  /*9fcb0*/  LOP3.LUT R26, R26, 0xffff, RZ, 0xc0, !PT ;  /* 0x0000ffff1a1a7812 */ /* 0x000fe400078ec0ff */
[----:B------:R-:W-:Y:S01]  /*9fcc0*/  LOP3.LUT R24, R24, 0xffff, RZ, 0xc0, !PT ;  /* 0x0000ffff18187812 */ /* 0x000fe200078ec0ff */
[----:B------:R-:W-:Y:S03]  /*9fcd0*/  STL [R1+0x1f0], R4 ;  /* 0x0001f00401007387 */ /* 0x000fe60000100800 */
[----:B------:R-:W-:Y:S01]  /*9fce0*/  PRMT R43, R26, 0x3340, R24 ;  /* 0x000033401a2b7816 */ /* 0x000fe20000000018 */
[----:B------:R-:W-:Y:S04]  /*9fcf0*/  STL [R1+0x158], R3 ;  /* 0x0001580301007387 */ /* 0x000fe80000100800 */
[----:B------:R0:W-:Y:S01]  /*9fd00*/  STL [R1+0x1e4], R2 ;  /* 0x0001e40201007387 */ /* 0x0001e20000100800 */
[----:B----4-:R-:W-:-:S02]  /*9fd10*/  SHF.R.U32.HI R28, RZ, 0x8, R48 ;  /* 0x00000008ff1c7819 */ /* 0x010fc40000011630 */
[----:B------:R-:W-:Y:S02]  /*9fd20*/  SHF.R.U32.HI R21, RZ, 0x8, R50 ;  /* 0x00000008ff157819 */ /* 0x000fe40000011632 */
[----:B------:R-:W-:Y:S02]  /*9fd30*/  LOP3.LUT R28, R28, 0xffff, RZ, 0xc0, !PT ;  /* 0x0000ffff1c1c7812 */ /* 0x000fe400078ec0ff */
[----:B------:R-:W-:Y:S02]  /*9fd40*/  LOP3.LUT R29, R21, 0xffff, RZ, 0xc0, !PT ;  /* 0x0000ffff151d7812 */ /* 0x000fe400078ec0ff */
[----:B------:R-:W-:Y:S02]  /*9fd50*/  PRMT R21, R28, 0x3340, R0 ;  /* 0x000033401c157816 */ /* 0x000fe40000000000 */
[----:B------:R-:W-:Y:S02]  /*9fd60*/  SHF.R.U32.HI R25, RZ, 0x8, R49 ;  /* 0x00000008ff197819 */ /* 0x000fe40000011631 */
[----:B------:R-:W4:Y:S04]  /*9fd70*/  LDL.LU R49, [R1+0x5e8] ;  /* 0x0005e80001317983 */ /* 0x000f280000300800 */
[----:B------:R-:W-:Y:S04]  /*9fd80*/  STL [R1+0x3c10], R21 ;  /* 0x003c101501007387 */ /* 0x000fe80000100800 */
[----:B------:R-:W-:Y:S04]  /*9fd90*/  STL [R1+0x3b90], R43 ;  /* 0x003b902b01007387 */ /* 0x000fe80000100800 */
[----:B------:R-:W4:Y:S01]  /*9fda0*/  LDL.LU R48, [R1+0x57c] ;  /* 0x00057c0001307983 */ /* 0x000f220000300800 */
[----:B------:R-:W-:-:S03]  /*9fdb0*/  LOP3.LUT R25, R25, 0xffff, RZ, 0xc0, !PT ;  /* 0x0000ffff19197812 */ /* 0x000fc600078ec0ff */
[----:B------:R-:W4:Y:S01]  /*9fdc0*/  LDL.LU R50, [R1+0x5e4] ;  /* 0x0005e40001327983 */ /* 0x000f220000300800 */
[----:B0-----:R-:W-:Y:S02]  /*9fdd0*/  PRMT R2, R25, 0x3340, R29 ;  /* 0x0000334019027816 */ /* 0x001fe4000000001d */
[----:B------:R-:W-:-:S03]  /*9fde0*/  SHF.R.U32.HI R27, RZ, 0x8, R52 ;  /* 0x00000008ff1b7819 */ /* 0x000fc60000011634 */
[----:B------:R0:W-:Y:S04]  /*9fdf0*/  STL [R1+0x1e0], R2 ;  /* 0x0001e00201007387 */ /* 0x0001e80000100800 */
[----:B------:R-:W4:Y:S01]  /*9fe00*/  LDL.LU R52, [R1+0x580] ;  /* 0x0005800001347983 */ /* 0x000f220000300800 */
[----:B------:R-:W-:-:S04]  /*9fe10*/  LOP3.LUT R27, R27, 0xffff, RZ, 0xc0, !PT ;  /* 0x0000ffff1b1b7812 */ /* 0x000fc800078ec0ff */
[----:B0-----:R-:W-:-:S05]  /*9fe20*/  PRMT R2, R27, 0x3340, R0 ;  /* 0x000033401b027816 */ /* 0x001fca0000000000 */
[----:B------:R0:W-:Y:S04]  /*9fe30*/  STL [R1+0x140], R2 ;  /* 0x0001400201007387 */ /* 0x0001e80000100800 */
[----:B------:R-:W4:Y:S04]  /*9fe40*/  LDL.LU R40, [R1+0x568] ;  /* 0x0005680001287983 */ /* 0x000f280000300800 */
[----:B------:R-:W4:Y:S01]  /*9fe50*/  LDL.LU R41, [R1+0x534] ;  /* 0x0005340001297983 */ /* 0x000f220000300800 */
[----:B---3--:R-:W-:-:S04]  /*9fe60*/  SHF.R.U32.HI R25, RZ, 0x8, R42 ;  /* 0x00000008ff197819 */ /* 0x008fc8000001162a */
[----:B------:R-:W-:Y:S02]  /*9fe70*/  LOP3.LUT R25, R25, 0xffff, RZ, 0xc0, !PT ;  /* 0x0000ffff19197812 */ /* 0x000fe400078ec0ff */
[----:B--2---:R-:W-:-:S04]  /*9fe80*/  SHF.R.U32.HI R28, RZ, 0x8, R45 ;  /* 0x00000008ff1c7819 */ /* 0x004fc8000001162d */
[----:B------:R-:W-:-:S04]  /*9fe90*/  LOP3.LUT R28, R28, 0xffff, RZ, 0xc0, !PT ;  /* 0x0000ffff1c1c7812 */ /* 0x000fc800078ec0ff */
[----:B0-----:R-:W-:Y:S02]  /*9fea0*/  PRMT R2, R25, 0x3340, R28 ;  /* 0x0000334019027816 */ /* 0x001fe4000000001c */
[----:B------:R-:W-:-:S03]  /*9feb0*/  SHF.R.U32.HI R24, RZ, 0x8, R46 ;  /* 0x00000008ff187819 */ /* 0x000fc6000001162e */
[----:B------:R0:W-:Y:S04]  /*9fec0*/  STL [R1+0x1d0], R2 ;  /* 0x0001d00201007387 */ /* 0x0001e80000100800 */
[----:B------:R-:W2:Y:S04]  /*9fed0*/  LDL.LU R42, [R1+0x530] ;  /* 0x00053000012a7983 */ /* 0x000ea80000300800 */
[----:B------:R-:W3:Y:S01]  /*9fee0*/  LDL.LU R46, [R1+0x438] ;  /* 0x00043800012e7983 */ /* 0x000ee20000300800 */
[----:B------:R-:W-:-:S03]  /*9fef0*/  SHF.R.U32.HI R26, RZ, 0x8, R51 ;  /* 0x00000008ff1a7819 */ /* 0x000fc60000011633 */
[----:B------:R-:W3:Y:S04]  /*9ff00*/  LDL.LU R45, [R1+0x42c] ;  /* 0x00042c00012d7983 */ /* 0x000ee80000300800 */
[----:B------:R-:W3:Y:S01]  /*9ff10*/  LDL.LU R51, [R1+0x1b0] ;  /* 0x0001b00001337983 */ /* 0x000ee20000300800 */
[----:B------:R-:W-:Y:S02]  /*9ff20*/  SHF.R.U32.HI R27, RZ, 0x8, R47 ;  /* 0x00000008ff1b7819 */ /* 0x000fe4000001162f */
[----:B------:R-:W-:Y:S02]  /*9ff30*/  SHF.R.U32.HI R22, RZ, 0x8, R22 ;  /* 0x00000008ff167819 */ /* 0x000fe40000011616 */
[----:B------:R-:W-:Y:S02]  /*9ff40*/  SHF.R.U32.HI R23, RZ, 0x8, R23 ;  /* 0x00000008ff177819 */ /* 0x000fe40000011617 */
[----:B------:R-:W-:-:S02]  /*9ff50*/  LOP3.LUT R26, R26, 0xffff, RZ, 0xc0, !PT ;  /* 0x0000ffff1a1a7812 */ /* 0x000fc400078ec0ff */
[----:B------:R-:W-:Y:S02]  /*9ff60*/  LOP3.LUT R24, R24, 0xffff, RZ, 0xc0, !PT ;  /* 0x0000ffff18187812 */ /* 0x000fe400078ec0ff */
[----:B------:R-:W-:Y:S02]  /*9ff70*/  LOP3.LUT R27, R27, 0xffff, RZ, 0xc0, !PT ;  /* 0x0000ffff1b1b7812 */ /* 0x000fe400078ec0ff */
[----:B------:R-:W-:Y:S02]  /*9ff80*/  LOP3.LUT R29, R22, 0xffff, RZ, 0xc0, !PT ;  /* 0x0000ffff161d7812 */ /* 0x000fe400078ec0ff */
[----:B------:R-:W-:Y:S02]  /*9ff90*/  LOP3.LUT R23, R23, 0xffff, RZ, 0xc0, !PT ;  /* 0x0000ffff17177812 */ /* 0x000fe400078ec0ff */
[----:B------:R-:W-:Y:S02]  /*9ffa0*/  PRMT R22, R26, 0x3340, R0 ;  /* 0x000033401a167816 */ /* 0x000fe40000000000 */
[----:B------:R-:W-:-:S02]  /*9ffb0*/  PRMT R3, R24, 0x3340, R27 ;  /* 0x0000334018037816 */ /* 0x000fc4000000001b */
[----:B0-----:R-:W-:Y:S01]  /*9ffc0*/  PRMT R2, R29, 0x3340, R23 ;  /* 0x000033401d027816 */ /* 0x001fe20000000017 */
[----:B------:R-:W-:Y:S04]  /*9ffd0*/  STL [R1+0x3c14], R22 ;  /* 0x003c141601007387 */ /* 0x000fe80000100800 */
[----:B------:R0:W-:Y:S04]  /*9ffe0*/  STL [R1+0x1cc], R3 ;  /* 0x0001cc0301007387 */ /* 0x0001e80000100800 */
[----:B------:R1:W-:Y:S04]  /*9fff0*/  STL [R1+0x1c8], R2 ;  /* 0x0001c80201007387 */ /* 0x0003e80000100800 */
[----:B------:R-:W3:Y:S04]  /*a0000*/  LDL.LU R38, [R1+0x634] ;  /* 0x0006340001267983 */ /* 0x000ee80000300800 */
[----:B------:R-:W3:Y:S04]  /*a0010*/  LDL.LU R39, [R1+0x408] ;  /* 0x0004080001277983 */ /* 0x000ee80000300800 */
[----:B------:R-:W3:Y:S01]  /*a0020*/  LDL.LU R47, [R1+0x630] ;  /* 0x00063000012f7983 */ /* 0x000ee20000300800 */
        /* <DEDUP_REMOVED lines=8> */
[----:B------:R-:W-:Y:S02]  /*a00b0*/  LOP3.LUT R25, R25, 0xffff, RZ, 0xc0, !PT ;  /* 0x0000ffff19197812 */ /* 0x000fe400078ec0ff */
[----:B------:R-:W-:Y:S02]  /*a00c0*/  LOP3.LUT R26, R26, 0xffff, RZ, 0xc0, !PT ;  /* 0x0000ffff1a1a7812 */ /* 0x000fe400078ec0ff */
[----:B------:R-:W-:Y:S02]  /*a00d0*/  LOP3.LUT R27, R27, 0xffff, RZ, 0xc0, !PT ;  /* 0x0000ffff1b1b7812 */ /* 0x000fe400078ec0ff */
[----:B0-----:R-:W-:Y:S02]  /*a00e0*/  PRMT R3, R25, 0x3340, R26 ;  /* 0x0000334019037816 */ /* 0x001fe4000000001a */
[----:B-1----:R-:W-:Y:S02]  /*a00f0*/  PRMT R2, R27, 0x3340, R0 ;  /* 0x000033401b027816 */ /* 0x002fe40000000000 */
[----:B------:R-:W-:Y:S01]  /*a0100*/  SHF.R.U32.HI R28, RZ, 0x8, R40 ;  /* 0x00000008ff1c7819 */ /* 0x000fe20000011628 */
[----:B------:R-:W-:Y:S01]  /*a0110*/  STL [R1+0x1bc], R3 ;  /* 0x0001bc0301007387 */ /* 0x000fe20000100800 */
[----:B------:R-:W-:-:S02]  /*a0120*/  SHF.R.U32.HI R25, RZ, 0x8, R41 ;  /* 0x00000008ff197819 */ /* 0x000fc40000011629 */
[----:B------:R-:W-:Y:S01]  /*a0130*/  LOP3.LUT R28, R28, 0xffff, RZ, 0xc0, !PT ;  /* 0x0000ffff1c1c7812 */ /* 0x000fe200078ec0ff */
[----:B------:R0:W-:Y:S01]  /*a0140*/  STL [R1+0x130], R2 ;  /* 0x0001300201007387 */ /* 0x0001e20000100800 */
[----:B------:R-:W-:Y:S02]  /*a0150*/  LOP3.LUT R25, R25, 0xffff, RZ, 0xc0, !PT ;  /* 0x0000ffff19197812 */ /* 0x000fe400078ec0ff */
[----:B--2---:R-:W-:Y:S02]  /*a0160*/  SHF.R.U32.HI R29, RZ, 0x8, R42 ;  /* 0x00000008ff1d7819 */ /* 0x004fe4000001162a */
[----:B---3--:R-:W-:Y:S02]  /*a0170*/  SHF.R.U32.HI R26, RZ, 0x8, R46 ;  /* 0x00000008ff1a7819 */ /* 0x008fe4000001162e */
[----:B------:R-:W-:Y:S02]  /*a0180*/  LOP3.LUT R29, R29, 0xffff, RZ, 0xc0, !PT ;  /* 0x0000ffff1d1d7812 */ /* 0x000fe400078ec0ff */
[----:B------:R-:W-:-:S02]  /*a0190*/  SHF.R.U32.HI R30, RZ, 0x8, R45 ;  /* 0x00000008ff1e7819 */ /* 0x000fc4000001162d */
[----:B------:R-:W-:Y:S02]  /*a01a0*/  LOP3.LUT R26, R26, 0xffff, RZ, 0xc0, !PT ;  /* 0x0000ffff1a1a7812 */ /* 0x000fe400078ec0ff */
[----:B------:R-:W-:Y:S02]  /*a01b0*/  SHF.R.U32.HI R27, RZ, 0x8, R51 ;  /* 0x00000008ff1b7819 */ /* 0x000fe40000011633 */
[----:B------:R-:W-:Y:S02]  /*a01c0*/  LOP3.LUT R30, R30, 0xffff, RZ, 0xc0, !PT ;  /* 0x0000ffff1e1e7812 */ /* 0x000fe400078ec0ff */
[----:B0-----:R-:W-:Y:S02]  /*a01d0*/  PRMT R2, R28, 0x3340, R29 ;  /* 0x000033401c027816 */ /* 0x001fe4000000001d */
[----:B------:R-:W-:Y:S02]  /*a01e0*/  LOP3.LUT R27, R27, 0xffff, RZ, 0xc0, !PT ;  /* 0x0000ffff1b1b7812 */ /* 0x000fe400078ec0ff */
[----:B------:R-:W-:Y:S01]  /*a01f0*/  PRMT R4, R30, 0x3340, R0 ;  /* 0x000033401e047816 */ /* 0x000fe20000000000 */
[----:B------:R0:W-:Y:S01]  /*a0200*/  STL [R1+0x1b0], R2 ;  /* 0x0001b00201007387 */ /* 0x0001e20000100800 */
[----:B------:R-:W-:-:S03]  /*a0210*/  PRMT R3, R25, 0x3340, R26 ;  /* 0x0000334019037816 */ /* 0x000fc6000000001a */
[----:B------:R-:W-:Y:S04]  /*a0220*/  STL [R1+0x12c], R4 ;  /* 0x00012c0401007387 */ /* 0x000fe80000100800 */
[----:B------:R-:W2:Y:S01]  /*a0230*/  LDL.LU R40, [R1+0x5e0] ;  /* 0x0005e00001287983 */ /* 0x000ea20000300800 */
[----:B0-----:R-:W-:-:S03]  /*a0240*/  PRMT R2, R27, 0x3340, R0 ;  /* 0x000033401b027816 */ /* 0x001fc60000000000 */
[----:B------:R-:W-:Y:S04]  /*a0250*/  STL [R1+0x1a8], R3 ;  /* 0x0001a80301007387 */ /* 0x000fe80000100800 */
[----:B------:R-:W3:Y:S04]  /*a0260*/  LDL.LU R41, [R1+0x5c4] ;  /* 0x0005c40001297983 */ /* 0x000ee80000300800 */
[----:B------:R0:W-:Y:S04]  /*a0270*/  STL [R1+0x134], R2 ;  /* 0x0001340201007387 */ /* 0x0001e80000100800 */
[----:B------:R-:W3:Y:S04]  /*a0280*/  LDL.LU R42, [R1+0x59c] ;  /* 0x00059c00012a7983 */ /* 0x000ee80000300800 */
[----:B------:R-:W3:Y:S04]  /*a0290*/  LDL.LU R46, [R1+0x598] ;  /* 0x00059800012e7983 */ /* 0x000ee80000300800 */
[----:B------:R-:W3:Y:S04]  /*a02a0*/  LDL.LU R45, [R1+0x540] ;  /* 0x00054000012d7983 */ /* 0x000ee80000300800 */
[----:B------:R-:W3:Y:S01]  /*a02b0*/  LDL.LU R51, [R1+0x5b8] ;  /* 0x0005b80001337983 */ /* 0x000ee20000300800 */
[----:B------:R-:W-:-:S02]  /*a02c0*/  SHF.R.U32.HI R27, RZ, 0x8, R47 ;  /* 0x00000008ff1b7819 */ /* 0x000fc4000001162f */
[----:B------:R-:W-:Y:S02]  /*a02d0*/  SHF.R.U32.HI R29, RZ, 0x8, R38 ;  /* 0x00000008ff1d7819 */ /* 0x000fe40000011626 */
[----:B------:R-:W-:Y:S02]  /*a02e0*/  LOP3.LUT R27, R27, 0xffff, RZ, 0xc0, !PT ;  /* 0x0000ffff1b1b7812 */ /* 0x000fe400078ec0ff */
[----:B------:R-:W-:Y:S02]  /*a02f0*/  LOP3.LUT R29, R29, 0xffff, RZ, 0xc0, !PT ;  /* 0x0000ffff1d1d7812 */ /* 0x000fe400078ec0ff */
[----:B------:R-:W-:Y:S02]  /*a0300*/  SHF.R.U32.HI R25, RZ, 0x8, R39 ;  /* 0x00000008ff197819 */ /* 0x000fe40000011627 */
[----:B----4-:R-:W-:-:S04]  /*a0310*/  SHF.R.U32.HI R30, RZ, 0x8, R49 ;  /* 0x00000008ff1e7819 */ /* 0x010fc80000011631 */
[----:B------:R-:W-:Y:S02]  /*a0320*/  LOP3.LUT R30, R30, 0xffff, RZ, 0xc0, !PT ;  /* 0x0000ffff1e1e7812 */ /* 0x000fe400078ec0ff */
[----:B------:R-:W-:-:S04]  /*a0330*/  SHF.R.U32.HI R28, RZ, 0x8, R48 ;  /* 0x00000008ff1c7819 */ /* 0x000fc80000011630 */
[----:B------:R-:W-:-:S04]  /*a0340*/  LOP3.LUT R28, R28, 0xffff, RZ, 0xc0, !PT ;  /* 0x0000ffff1c1c7812 */ /* 0x000fc800078ec0ff */
[----:B------:R-:W-:Y:S02]  /*a0350*/  PRMT R9, R27, 0x3340, R28 ;  /* 0x000033401b097816 */ /* 0x000fe4000000001c */
[----:B0-----:R-:W-:-:S03]  /*a0360*/  PRMT R2, R29, 0x3340, R30 ;  /* 0x000033401d027816 */ /* 0x001fc6000000001e */
[----:B------:R-:W-:Y:S04]  /*a0370*/  STL [R1+0x3b94], R9 ;  /* 0x003b940901007387 */ /* 0x000fe80000100800 */
[----:B------:R-:W4:Y:S01]  /*a0380*/  LDL.LU R39, [R1+0x654] ;  /* 0x0006540001277983 */ /* 0x000f220000300800 */
[----:B------:R-:W-:-:S03]  /*a0390*/  SHF.R.U32.HI R26, RZ, 0x8, R50 ;  /* 0x00000008ff1a7819 */ /* 0x000fc60000011632 */
[----:B------:R-:W4:Y:S04]  /*a03a0*/  LDL.LU R47, [R1+0x538] ;  /* 0x00053800012f7983 */ /* 0x000f280000300800 */
[----:B------:R0:W-:Y:S04]  /*a03b0*/  STL [R1+0x1a4], R2 ;  /* 0x0001a40201007387 */ /* 0x0001e80000100800 */
[----:B------:R-:W4:Y:S04]  /*a03c0*/  LDL.LU R49, [R1+0x64c] ;  /* 0x00064c0001317983 */ /* 0x000f280000300800 */
[----:B------:R-:W4:Y:S01]  /*a03d0*/  LDL.LU R48, [R1+0x44c] ;  /* 0x00044c0001307983 */ /* 0x000f220000300800 */
[----:B------:R-:W-:-:S03]  /*a03e0*/  SHF.R.U32.HI R31, RZ, 0x8, R52 ;  /* 0x00000008ff1f7819 */ /* 0x000fc60000011634 */
[----:B------:R-:W4:Y:S04]  /*a03f0*/  LDL.LU R50, [R1+0x644] ;  /* 0x0006440001327983 */ /* 0x000f280000300800 */
[----:B------:R-:W4:Y:S01]  /*a0400*/  LDL.LU R52, [R1+0x444] ;  /* 0x0004440001347983 */ /* 0x000f220000300800 */
[----:B------:R-:W-:Y:S02]  /*a0410*/  LOP3.LUT R31, R31, 0xffff, RZ, 0xc0, !PT ;  /* 0x0000ffff1f1f7812 */ /* 0x000fe400078ec0ff */
[----:B------:R-:W-:Y:S02]  /*a0420*/  LOP3.LUT R25, R25, 0xffff, RZ, 0xc0, !PT ;  /* 0x0000ffff19197812 */ /* 0x000fe400078ec0ff */
[----:B------:R-:W-:Y:S02]  /*a0430*/  LOP3.LUT R26, R26, 0xffff, RZ, 0xc0, !PT ;  /* 0x0000ffff1a1a7812 */ /* 0x000fe400078ec0ff */
[----:B------:R-:W-:-:S02]  /*a0440*/  PRMT R3, R31, 0x3340, R0 ;  /* 0x000033401f037816 */ /* 0x000fc40000000000 */
[----:B0-----:R-:W-:-:S03]  /*a0450*/  PRMT R2, R25, 0x3340, R26 ;  /* 0x0000334019027816 */ /* 0x001fc6000000001a */
[----:B------:R0:W-:Y:S04]  /*a0460*/  STL [R1+0x104], R3 ;  /* 0x0001040301007387 */ /* 0x0001e80000100800 */
[----:B------:R1:W-:Y:S01]  /*a0470*/  STL [R1+0x1a0], R2 ;  /* 0x0001a00201007387 */ /* 0x0003e20000100800 */
[----:B--2---:R-:W-:-:S03]  /*a0480*/  SHF.R.U32.HI R28, RZ, 0x8, R40 ;  /* 0x00000008ff1c7819 */ /* 0x004fc60000011628 */
[----:B------:R-:W2:Y:S01]  /*a0490*/  LDL.LU R40, [R1+0x604] ;  /* 0x0006040001287983 */ /* 0x000ea20000300800 */
[----:B------:R-:W-:Y:S02]  /*a04a0*/  LOP3.LUT R28, R28, 0xffff, RZ, 0xc0, !PT ;  /* 0x0000ffff1c1c7812 */ /* 0x000fe400078ec0ff */
[----:B---3--:R-:W-:-:S04]  /*a04b0*/  SHF.R.U32.HI R29, RZ, 0x8, R42 ;  /* 0x00000008ff1d7819 */ /* 0x008fc8000001162a */
[----:B------:R-:W-:Y:S02]  /*a04c0*/  LOP3.LUT R29, R29, 0xffff, RZ, 0xc0, !PT ;  /* 0x0000ffff1d1d7812 */ /* 0x000fe400078ec0ff */
[----:B------:R-:W-:Y:S02]  /*a04d0*/  SHF.R.U32.HI R30, RZ, 0x8, R45 ;  /* 0x00000008ff1e7819 */ /* 0x000fe4000001162d */
[----:B0-----:R-:W-:Y:S02]  /*a04e0*/  PRMT R3, R28, 0x3340, R29 ;  /* 0x000033401c037816 */ /* 0x001fe4000000001d */
[----:B------:R-:W-:Y:S02]  /*a04f0*/  LOP3.LUT R30, R30, 0xffff, RZ, 0xc0, !PT ;  /* 0x0000ffff1e1e7812 */ /* 0x000fe400078ec0ff */
[----:B------:R-:W-:Y:S02]  /*a0500*/  SHF.R.U32.HI R27, RZ, 0x8, R51 ;  /* 0x00000008ff1b7819 */ /* 0x000fe40000011633 */
[----:B-1----:R-:W-:Y:S01]  /*a0510*/  PRMT R2, R30, 0x3340, R0 ;  /* 0x000033401e027816 */ /* 0x002fe20000000000 */
[----:B------:R-:W-:Y:S01]  /*a0520*/  STL [R1+0x198], R3 ;  /* 0x0001980301007387 */ /* 0x000fe20000100800 */
[----:B------:R-:W-:-:S02]  /*a0530*/  LOP3.LUT R27, R27, 0xffff, RZ, 0xc0, !PT ;  /* 0x0000ffff1b1b7812 */ /* 0x000fc400078ec0ff */
[----:B------:R-:W-:Y:S02]  /*a0540*/  SHF.R.U32.HI R25, RZ, 0x8, R41 ;  /* 0x00000008ff197819 */ /* 0x000fe40000011629 */
[----:B------:R-:W3:Y:S04]  /*a0550*/  LDL.LU R41, [R1+0x600] ;  /* 0x0006000001297983 */ /* 0x000ee80000300800 */
[----:B------:R0:W-:Y:S01]  /*a0560*/  STL [R1+0x118], R2 ;  /* 0x0001180201007387 */ /* 0x0001e20000100800 */
[----:B------:R-:W-:-:S03]  /*a0570*/  SHF.R.U32.HI R26, RZ, 0x8, R46 ;  /* 0x00000008ff1a7819 */ /* 0x000fc6000001162e */
[----:B------:R-:W3:Y:S04]  /*a0580*/  LDL.LU R42, [R1+0x460] ;  /* 0x00046000012a7983 */ /* 0x000ee80000300800 */
[----:B------:R-:W3:Y:S01]  /*a0590*/  LDL.LU R46, [R1+0x45c] ;  /* 0x00045c00012e7983 */ /* 0x000ee20000300800 */
[----:B0-----:R-:W-:-:S05]  /*a05a0*/  PRMT R2, R27, 0x3340, R0 ;  /* 0x000033401b027816 */ /* 0x001fca0000000000 */
[----:B------:R0:W-:Y:S04]  /*a05b0*/  STL [R1+0x114], R2 ;  /* 0x0001140201007387 */ /* 0x0001e80000100800 */
[----:B------:R-:W3:Y:S01]  /*a05c0*/  LDL.LU R45, [R1+0x458] ;  /* 0x00045800012d7983 */ /* 0x000ee20000300800 */
[----:B------:R-:W-:Y:S02]  /*a05d0*/  LOP3.LUT R25, R25, 0xffff, RZ, 0xc0, !PT ;  /* 0x0000ffff19197812 */ /* 0x000fe400078ec0ff */
[----:B------:R-:W-:Y:S01]  /*a05e0*/  LOP3.LUT R26, R26, 0xffff, RZ, 0xc0, !PT ;  /* 0x0000ffff1a1a7812 */ /* 0x000fe200078ec0ff */
[----:B------:R-:W3:Y:S03]  /*a05f0*/  LDL.LU R51, [R1+0x2c] ;  /* 0x00002c0001337983 */ /* 0x000ee60000300800 */
[----:B------:R-:W-:-:S05]  /*a0600*/  PRMT R5, R25, 0x3340, R26 ;  /* 0x0000334019057816 */ /* 0x000fca000000001a */
[----:B------:R-:W-:Y:S01]  /*a0610*/  STL [R1+0x3b98], R5 ;  /* 0x003b980501007387 */ /* 0x000fe20000100800 */
[----:B----4-:R-:W-:Y:S02]  /*a0620*/  SHF.R.U32.HI R28, RZ, 0x8, R39 ;  /* 0x00000008ff1c7819 */ /* 0x010fe40000011627 */
[----:B------:R-:W-:Y:S02]  /*a0630*/  SHF.R.U32.HI R25, RZ, 0x8, R47 ;  /* 0x00000008ff197819 */ /* 0x000fe4000001162f */
[----:B------:R-:W-:Y:S02]  /*a0640*/  LOP3.LUT R28, R28, 0xffff, RZ, 0xc0, !PT ;  /* 0x0000ffff1c1c7812 */ /* 0x000fe400078ec0ff */
[----:B------:R-:W-:Y:S02]  /*a0650*/  SHF.R.U32.HI R29, RZ, 0x8, R49 ;  /* 0x00000008ff1d7819 */ /* 0x000fe40000011631 */
[----:B------:R-:W-:Y:S02]  /*a0660*/  SHF.R.U32.HI R26, RZ, 0x8, R48 ;  /* 0x00000008ff1a7819 */ /* 0x000fe40000011630 */
[----:B------:R-:W-:-:S02]  /*a0670*/  LOP3.LUT R29, R29, 0xffff, RZ, 0xc0, !PT ;  /* 0x0000ffff1d1d7812 */ /* 0x000fc400078ec0ff */
[----:B------:R-:W-:Y:S02]  /*a0680*/  SHF.R.U32.HI R30, RZ, 0x8, R50 ;  /* 0x00000008ff1e7819 */ /* 0x000fe40000011632 */
[----:B------:R-:W-:Y:S02]  /*a0690*/  LOP3.LUT R25, R25, 0xffff, RZ, 0xc0, !PT ;  /* 0x0000ffff19197812 */ /* 0x000fe400078ec0ff */
[----:B------:R-:W-:Y:S02]  /*a06a0*/  SHF.R.U32.HI R27, RZ, 0x8, R52 ;  /* 0x00000008ff1b7819 */ /* 0x000fe40000011634 */
[----:B------:R-:W-:Y:S02]  /*a06b0*/  LOP3.LUT R30, R30, 0xffff, RZ, 0xc0, !PT ;  /* 0x0000ffff1e1e7812 */ /* 0x000fe400078ec0ff */
[----:B------:R-:W-:Y:S02]  /*a06c0*/  LOP3.LUT R26, R26, 0xffff, RZ, 0xc0, !PT ;  /* 0x0000ffff1a1a7812 */ /* 0x000fe400078ec0ff */
[----:B0-----:R-:W-:-:S02]  /*a06d0*/  PRMT R2, R28, 0x3340, R29 ;  /* 0x000033401c027816 */ /* 0x001fc4000000001d */
[----:B------:R-:W-:Y:S02]  /*a06e0*/  LOP3.LUT R27, R27, 0xffff, RZ, 0xc0, !PT ;  /* 0x0000ffff1b1b7812 */ /* 0x000fe400078ec0ff */
[----:B------:R-:W-:Y:S01]  /*a06f0*/  PRMT R4, R30, 0x3340, R0 ;  /* 0x000033401e047816 */ /* 0x000fe20000000000 */
[----:B------:R0:W-:Y:S01]  /*a0700*/  STL [R1+0x190], R2 ;  /* 0x0001900201007387 */ /* 0x0001e20000100800 */
[----:B------:R-:W-:-:S03]  /*a0710*/  PRMT R3, R25, 0x3340, R26 ;  /* 0x0000334019037816 */ /* 0x000fc6000000001a */
[----:B------:R-:W-:Y:S04]  /*a0720*/  STL [R1+0x10c], R4 ;  /* 0x00010c0401007387 */ /* 0x000fe80000100800 */
[----:B------:R-:W4:Y:S01]  /*a0730*/  LDL.LU R39, [R1+0x670] ;  /* 0x0006700001277983 */ /* 0x000f220000300800 */
[----:B0-----:R-:W-:-:S03]  /*a0740*/  PRMT R2, R27, 0x3340, R0 ;  /* 0x000033401b027816 */ /* 0x001fc60000000000 */
[----:B------:R0:W-:Y:S04]  /*a0750*/  STL [R1+0x18c], R3 ;  /* 0x00018c0301007387 */ /* 0x0001e80000100800 */
        /* <DEDUP_REMOVED lines=8> */
[----:B------:R-:W2:Y:S02]  /*a07e0*/  LDL.LU R40, [R1+0x608] ;  /* 0x0006080001287983 */ /* 0x000ea40000300800 */
[----:B------:R-:W-:Y:S02]  /*a07f0*/  LOP3.LUT R27, R27, 0xffff, RZ, 0xc0, !PT ;  /* 0x0000ffff1b1b7812 */ /* 0x000fe400078ec0ff */
[----:B---3--:R-:W-:-:S04]  /*a0800*/  SHF.R.U32.HI R29, RZ, 0x8, R41 ;  /* 0x00000008ff1d7819 */ /* 0x008fc80000011629 */
[----:B------:R-:W-:Y:S02]  /*a0810*/  LOP3.LUT R29, R29, 0xffff, RZ, 0xc0, !PT ;  /* 0x0000ffff1d1d7812 */ /* 0x000fe400078ec0ff */
[----:B------:R-:W-:-:S04]  /*a0820*/  SHF.R.U32.HI R30, RZ, 0x8, R46 ;  /* 0x00000008ff1e7819 */ /* 0x000fc8000001162e */
[----:B------:R-:W-:Y:S02]  /*a0830*/  LOP3.LUT R30, R30, 0xffff, RZ, 0xc0, !PT ;  /* 0x0000ffff1e1e7812 */ /* 0x000fe400078ec0ff */
[----:B------:R-:W-:Y:S02]  /*a0840*/  SHF.R.U32.HI R31, RZ, 0x8, R45 ;  /* 0x00000008ff1f7819 */ /* 0x000fe4000001162d */
[----:B0-----:R-:W-:Y:S02]  /*a0850*/  PRMT R3, R29, 0x3340, R30 ;  /* 0x000033401d037816 */ /* 0x001fe4000000001e */
[----:B------:R-:W-:-:S04]  /*a0860*/  LOP3.LUT R31, R31, 0xffff, RZ, 0xc0, !PT ;  /* 0x0000ffff1f1f7812 */ /* 0x000fc800078ec0ff */
[----:B-1----:R-:W-:Y:S01]  /*a0870*/  PRMT R2, R31, 0x3340, R0 ;  /* 0x000033401f027816 */ /* 0x002fe20000000000 */
[----:B------:R-:W-:Y:S01]  /*a0880*/  STL [R1+0x180], R3 ;  /* 0x0001800301007387 */ /* 0x000fe20000100800 */
[----:B------:R-:W-:-:S03]  /*a0890*/  SHF.R.U32.HI R28, RZ, 0x8, R42 ;  /* 0x00000008ff1c7819 */ /* 0x000fc6000001162a */
[----:B------:R-:W3:Y:S04]  /*a08a0*/  LDL.LU R41, [R1+0x548] ;  /* 0x0005480001297983 */ /* 0x000ee80000300800 */
[----:B------:R0:W-:Y:S04]  /*a08b0*/  STL [R1+0xf4], R2 ;  /* 0x0000f40201007387 */ /* 0x0001e80000100800 */
[----:B------:R-:W3:Y:S01]  /*a08c0*/  LDL.LU R42, [R1+0x78] ;  /* 0x00007800012a7983 */ /* 0x000ee20000300800 */
[----:B------:R-:W-:Y:S02]  /*a08d0*/  SHF.R.U32.HI R26, RZ, 0x8, R51 ;  /* 0x00000008ff1a7819 */ /* 0x000fe40000011633 */
[----:B------:R-:W-:Y:S01]  /*a08e0*/  LOP3.LUT R28, R28, 0xffff, RZ, 0xc0, !PT ;  /* 0x0000ffff1c1c7812 */ /* 0x000fe200078ec0ff */
[----:B------:R-:W3:Y:S01]  /*a08f0*/  LDL.LU R46, [R1+0x554] ;  /* 0x00055400012e7983 */ /* 0x000ee20000300800 */
[----:B------:R-:W-:-:S02]  /*a0900*/  LOP3.LUT R25, R25, 0xffff, RZ, 0xc0, !PT ;  /* 0x0000ffff19197812 */ /* 0x000fc400078ec0ff */
[----:B------:R-:W-:Y:S01]  /*a0910*/  LOP3.LUT R26, R26, 0xffff, RZ, 0xc0, !PT ;  /* 0x0000ffff1a1a7812 */ /* 0x000fe200078ec0ff */
[----:B------:R-:W3:Y:S01]  /*a0920*/  LDL.LU R45, [R1+0x478] ;  /* 0x00047800012d7983 */ /* 0x000ee20000300800 */
[----:B0-----:R-:W-:Y:S02]  /*a0930*/  PRMT R2, R27, 0x3340, R28 ;  /* 0x000033401b027816 */ /* 0x001fe4000000001c */
[----:B------:R-:W-:Y:S01]  /*a0940*/  PRMT R4, R25, 0x3340, R26 ;  /* 0x0000334019047816 */ /* 0x000fe2000000001a */
[----:B------:R-:W3:Y:S04]  /*a0950*/  LDL.LU R51, [R1+0x468] ;  /* 0x0004680001337983 */ /* 0x000ee80000300800 */
        /* <DEDUP_REMOVED lines=9> */
[----:B------:R-:W4:Y:S01]  /*a09f0*/  LDL.LU R47, [R1+0x680] ;  /* 0x00068000012f7983 */ /* 0x000f220000300800 */
[----:B------:R-:W-:-:S03]  /*a0a00*/  SHF.R.U32.HI R26, RZ, 0x8, R48 ;  /* 0x00000008ff1a7819 */ /* 0x000fc60000011630 */
[----:B------:R0:W-:Y:S01]  /*a0a10*/  STL [R1+0x168], R2 ;  /* 0x0001680201007387 */ /* 0x0001e20000100800 */
[----:B------:R-:W-:-:S03]  /*a0a20*/  SHF.R.U32.HI R30, RZ, 0x8, R50 ;  /* 0x00000008ff1e7819 */ /* 0x000fc60000011632 */
[----:B------:R-:W4:Y:S01]  /*a0a30*/  LDL.LU R49, [R1+0x618] ;  /* 0x0006180001317983 */ /* 0x000f220000300800 */
[----:B------:R-:W-:-:S03]  /*a0a40*/  SHF.R.U32.HI R27, RZ, 0x8, R52 ;  /* 0x00000008ff1b7819 */ /* 0x000fc60000011634 */
[----:B------:R-:W4:Y:S04]  /*a0a50*/  LDL.LU R48, [R1+0x67c] ;  /* 0x00067c0001307983 */ /* 0x000f280000300800 */
[----:B------:R-:W4:Y:S04]  /*a0a60*/  LDL.LU R50, [R1+0x678] ;  /* 0x0006780001327983 */ /* 0x000f280000300800 */
[----:B------:R-:W4:Y:S01]  /*a0a70*/  LDL.LU R52, [R1+0x674] ;  /* 0x0006740001347983 */ /* 0x000f220000300800 */
[----:B------:R-:W-:Y:S02]  /*a0a80*/  LOP3.LUT R30, R30, 0xffff, RZ, 0xc0, !PT ;  /* 0x0000ffff1e1e7812 */ /* 0x000fe400078ec0ff */
[----:B------:R-:W-:-:S02]  /*a0a90*/  LOP3.LUT R27, R27, 0xffff, RZ, 0xc0, !PT ;  /* 0x0000ffff1b1b7812 */ /* 0x000fc400078ec0ff */
[----:B------:R-:W-:Y:S02]  /*a0aa0*/  LOP3.LUT R25, R25, 0xffff, RZ, 0xc0, !PT ;  /* 0x0000ffff19197812 */ /* 0x000fe400078ec0ff */
[----:B------:R-:W-:Y:S02]  /*a0ab0*/  LOP3.LUT R26, R26, 0xffff, RZ, 0xc0, !PT ;  /* 0x0000ffff1a1a7812 */ /* 0x000fe400078ec0ff */
[--C-:B------:R-:W-:Y:S02]  /*a0ac0*/  PRMT R4, R30, 0x3340, R0.reuse ;  /* 0x000033401e047816 */ /* 0x100fe40000000000 */
[----:B------:R-:W-:Y:S02]  /*a0ad0*/  PRMT R3, R27, 0x3340, R0 ;  /* 0x000033401b037816 */ /* 0x000fe40000000000 */
[----:B0-----:R-:W-:Y:S01]  /*a0ae0*/  PRMT R2, R25, 0x3340, R26 ;  /* 0x0000334019027816 */ /* 0x001fe2000000001a */
[----:B------:R-:W-:Y:S04]  /*a0af0*/  STL [R1+0xac], R4 ;  /* 0x0000ac0401007387 */ /* 0x000fe80000100800 */
[----:B------:R-:W-:Y:S01]  /*a0b00*/  STL [R1+0xf8], R3 ;  /* 0x0000f80301007387 */ /* 0x000fe20000100800 */
[----:B--2---:R-:W-:-:S03]  /*a0b10*/  SHF.R.U32.HI R25, RZ, 0x8, R40 ;  /* 0x00000008ff197819 */ /* 0x004fc60000011628 */
[----:B------:R0:W-:Y:S04]  /*a0b20*/  STL [R1+0x164], R2 ;  /* 0x0001640201007387 */ /* 0x0001e80000100800 */
[----:B------:R-:W2:Y:S01]  /*a0b30*/  LDL.LU R40, [R1+0x614] ;  /* 0x0006140001287983 */ /* 0x000ea20000300800 */
[----:B------:R-:W-:Y:S02]  /*a0b40*/  LOP3.LUT R25, R25, 0xffff, RZ, 0xc0, !PT ;  /* 0x0000ffff19197812 */ /* 0x000fe400078ec0ff */
[----:B---3--:R-:W-:-:S04]  /*a0b50*/  SHF.R.U32.HI R30, RZ, 0x8, R42 ;  /* 0x00000008ff1e7819 */ /* 0x008fc8000001162a */
[----:B------:R-:W-:-:S04]  /*a0b60*/  LOP3.LUT R30, R30, 0xffff, RZ, 0xc0, !PT ;  /* 0x0000ffff1e1e7812 */ /* 0x000fc800078ec0ff */
[----:B0-----:R-:W-:Y:S02]  /*a0b70*/  PRMT R2, R30, 0x3340, R0 ;  /* 0x000033401e027816 */ /* 0x001fe40000000000 */
[----:B------:R-:W-:Y:S02]  /*a0b80*/  SHF.R.U32.HI R27, RZ, 0x8, R41 ;  /* 0x00000008ff1b7819 */ /* 0x000fe40000011629 */
[----:B------:R-:W3:Y:S04]  /*a0b90*/  LDL.LU R41, [R1+0x558] ;  /* 0x0005580001297983 */ /* 0x000ee80000300800 */
[----:B------:R0:W-:Y:S04]  /*a0ba0*/  STL [R1+0xe0], R2 ;  /* 0x0000e00201007387 */ /* 0x0001e80000100800 */
[----:B------:R-:W3:Y:S01]  /*a0bb0*/  LDL.LU R42, [R1+0x6a0] ;  /* 0x0006a000012a7983 */ /* 0x000ee20000300800 */
[----:B------:R-:W-:-:S02]  /*a0bc0*/  SHF.R.U32.HI R28, RZ, 0x8, R45 ;  /* 0x00000008ff1c7819 */ /* 0x000fc4000001162d */
[----:B------:R-:W-:Y:S02]  /*a0bd0*/  SHF.R.U32.HI R29, RZ, 0x8, R51 ;  /* 0x00000008ff1d7819 */ /* 0x000fe40000011633 */
[----:B------:R-:W-:Y:S02]  /*a0be0*/  SHF.R.U32.HI R26, RZ, 0x8, R46 ;  /* 0x00000008ff1a7819 */ /* 0x000fe4000001162e */
[----:B------:R-:W-:Y:S01]  /*a0bf0*/  LOP3.LUT R27, R27, 0xffff, RZ, 0xc0, !PT ;  /* 0x0000ffff1b1b7812 */ /* 0x000fe200078ec0ff */
[----:B------:R-:W3:Y:S01]  /*a0c00*/  LDL.LU R46, [R1+0x55c] ;  /* 0x00055c00012e7983 */ /* 0x000ee20000300800 */
[----:B------:R-:W-:Y:S02]  /*a0c10*/  LOP3.LUT R28, R28, 0xffff, RZ, 0xc0, !PT ;  /* 0x0000ffff1c1c7812 */ /* 0x000fe400078ec0ff */
[----:B------:R-:W-:Y:S01]  /*a0c20*/  LOP3.LUT R29, R29, 0xffff, RZ, 0xc0, !PT ;  /* 0x0000ffff1d1d7812 */ /* 0x000fe200078ec0ff */
[----:B------:R-:W3:Y:S01]  /*a0c30*/  LDL.LU R45, [R1+0x498] ;  /* 0x00049800012d7983 */ /* 0x000ee20000300800 */
[----:B------:R-:W-:-:S02]  /*a0c40*/  PRMT R4, R27, 0x3340, R28 ;  /* 0x000033401b047816 */ /* 0x000fc4000000001c */
[----:B------:R-:W-:Y:S01]  /*a0c50*/  LOP3.LUT R26, R26, 0xffff, RZ, 0xc0, !PT ;  /* 0x0000ffff1a1a7812 */ /* 0x000fe200078ec0ff */
[----:B------:R-:W3:Y:S01]  /*a0c60*/  LDL.LU R51, [R1+0x490] ;  /* 0x0004900001337983 */ /* 0x000ee20000300800 */
[----:B------:R-:W-:Y:S02]  /*a0c70*/  PRMT R3, R29, 0x3340, R0 ;  /* 0x000033401d037816 */ /* 0x000fe40000000000 */
[----:B0-----:R-:W-:Y:S01]  /*a0c80*/  PRMT R2, R25, 0x3340, R26 ;  /* 0x0000334019027816 */ /* 0x001fe2000000001a */
[----:B------:R0:W-:Y:S04]  /*a0c90*/  STL [R1+0x160], R4 ;  /* 0x0001600401007387 */ /* 0x0001e80000100800 */
[----:B------:R1:W-:Y:S04]  /*a0ca0*/  STL [R1+0xe8], R3 ;  /* 0x0000e80301007387 */ /* 0x0003e80000100800 */
[----:B------:R1:W-:Y:S01]  /*a0cb0*/  STL [R1+0x15c], R2 ;  /* 0x00015c0201007387 */ /* 0x0003e20000100800 */
        /* <DEDUP_REMOVED lines=8> */
[----:B0-----:R-:W-:Y:S02]  /*a0d40*/  PRMT R4, R30, 0x3340, R0 ;  /* 0x000033401e047816 */ /* 0x001fe40000000000 */
[----:B-1----:R-:W-:Y:S02]  /*a0d50*/  PRMT R3, R27, 0x3340, R28 ;  /* 0x000033401b037816 */ /* 0x002fe4000000001c */
[----:B------:R-:W-:Y:S01]  /*a0d60*/  PRMT R2, R29, 0x3340, R0 ;  /* 0x000033401d027816 */ /* 0x000fe20000000000 */
[----:B------:R-:W-:Y:S04]  /*a0d70*/  STL [R1+0xcc], R4 ;  /* 0x0000cc0401007387 */ /* 0x000fe80000100800 */
[----:B------:R-:W4:Y:S04]  /*a0d80*/  LDL.LU R38, [R1+0x69c] ;  /* 0x00069c0001267983 */ /* 0x000f280000300800 */
[----:B------:R-:W-:Y:S01]  /*a0d90*/  STL [R1+0x150], R3 ;  /* 0x0001500301007387 */ /* 0x000fe20000100800 */
[----:B------:R-:W-:-:S03]  /*a0da0*/  SHF.R.U32.HI R26, RZ, 0x8, R48 ;  /* 0x00000008ff1a7819 */ /* 0x000fc60000011630 */
[----:B------:R-:W4:Y:S04]  /*a0db0*/  LDL.LU R47, [R1+0x698] ;  /* 0x00069800012f7983 */ /* 0x000f280000300800 */
[----:B------:R0:W-:Y:S04]  /*a0dc0*/  STL [R1+0xd0], R2 ;  /* 0x0000d00201007387 */ /* 0x0001e80000100800 */
[----:B------:R-:W4:Y:S04]  /*a0dd0*/  LDL.LU R49, [R1+0x694] ;  /* 0x0006940001317983 */ /* 0x000f280000300800 */
[----:B------:R-:W4:Y:S04]  /*a0de0*/  LDL.LU R48, [R1+0x690] ;  /* 0x0006900001307983 */ /* 0x000f280000300800 */
[----:B------:R-:W4:Y:S04]  /*a0df0*/  LDL.LU R50, [R1+0x68c] ;  /* 0x00068c0001327983 */ /* 0x000f280000300800 */
[----:B------:R-:W4:Y:S01]  /*a0e00*/  LDL.LU R52, [R1+0x688] ;  /* 0x0006880001347983 */ /* 0x000f220000300800 */
[----:B------:R-:W-:-:S02]  /*a0e10*/  SHF.R.U32.HI R25, RZ, 0x8, R39 ;  /* 0x00000008ff197819 */ /* 0x000fc40000011627 */
[----:B------:R-:W-:Y:S02]  /*a0e20*/  LOP3.LUT R26, R26, 0xffff, RZ, 0xc0, !PT ;  /* 0x0000ffff1a1a7812 */ /* 0x000fe400078ec0ff */
[----:B------:R-:W-:-:S04]  /*a0e30*/  LOP3.LUT R25, R25, 0xffff, RZ, 0xc0, !PT ;  /* 0x0000ffff19197812 */ /* 0x000fc800078ec0ff */
[----:B0-----:R-:W-:-:S05]  /*a0e40*/  PRMT R2, R25, 0x3340, R26 ;  /* 0x0000334019027816 */ /* 0x001fca000000001a */
[----:B------:R0:W-:Y:S01]  /*a0e50*/  STL [R1+0x148], R2 ;  /* 0x0001480201007387 */ /* 0x0001e20000100800 */
[----:B--2---:R-:W-:-:S03]  /*a0e60*/  SHF.R.U32.HI R27, RZ, 0x8, R40 ;  /* 0x00000008ff1b7819 */ /* 0x004fc60000011628 */
[----:B------:R-:W2:Y:S04]  /*a0e70*/  LDL.LU R39, [R1+0x620] ;  /* 0x0006200001277983 */ /* 0x000ea80000300800 */
[----:B------:R-:W2:Y:S01]  /*a0e80*/  LDL.LU R40, [R1+0x61c] ;  /* 0x00061c0001287983 */ /* 0x000ea20000300800 */
[----:B------:R-:W-:Y:S02]  /*a0e90*/  LOP3.LUT R27, R27, 0xffff, RZ, 0xc0, !PT ;  /* 0x0000ffff1b1b7812 */ /* 0x000fe400078ec0ff */
[----:B---3--:R-:W-:-:S04]  /*a0ea0*/  SHF.R.U32.HI R30, RZ, 0x8, R42 ;  /* 0x00000008ff1e7819 */ /* 0x008fc8000001162a */
[----:B------:R-:W-:-:S04]  /*a0eb0*/  LOP3.LUT R30, R30, 0xffff, RZ, 0xc0, !PT ;  /* 0x0000ffff1e1e7812 */ /* 0x000fc800078ec0ff */
[----:B0-----:R-:W-:Y:S02]  /*a0ec0*/  PRMT R2, R30, 0x3340, R0 ;  /* 0x000033401e027816 */ /* 0x001fe40000000000 */
[----:B------:R-:W-:-:S03]  /*a0ed0*/  SHF.R.U32.HI R25, RZ, 0x8, R41 ;  /* 0x00000008ff197819 */ /* 0x000fc60000011629 */
[----:B------:R0:W-:Y:S01]  /*a0ee0*/  STL [R1+0xbc], R2 ;  /* 0x0000bc0201007387 */ /* 0x0001e20000100800 */
[----:B------:R-:W-:-:S03]  /*a0ef0*/  SHF.R.U32.HI R28, RZ, 0x8, R46 ;  /* 0x00000008ff1c7819 */ /* 0x000fc6000001162e */
[----:B------:R-:W3:Y:S04]  /*a0f00*/  LDL.LU R41, [R1+0x56c] ;  /* 0x00056c0001297983 */ /* 0x000ee80000300800 */
[----:B------:R-:W3:Y:S04]  /*a0f10*/  LDL.LU R42, [R1+0x4a4] ;  /* 0x0004a400012a7983 */ /* 0x000ee80000300800 */
[----:B------:R-:W3:Y:S01]  /*a0f20*/  LDL.LU R46, [R1+0x4a0] ;  /* 0x0004a000012e7983 */ /* 0x000ee20000300800 */
[----:B------:R-:W-:-:S03]  /*a0f30*/  SHF.R.U32.HI R26, RZ, 0x8, R45 ;  /* 0x00000008ff1a7819 */ /* 0x000fc6000001162d */
[----:B------:R-:W3:Y:S01]  /*a0f40*/  LDL.LU R45, [R1+0x574] ;  /* 0x00057400012d7983 */ /* 0x000ee20000300800 */
[----:B------:R-:W-:Y:S02]  /*a0f50*/  LOP3.LUT R25, R25, 0xffff, RZ, 0xc0, !PT ;  /* 0x0000ffff19197812 */ /* 0x000fe400078ec0ff */
[----:B------:R-:W-:Y:S02]  /*a0f60*/  LOP3.LUT R26, R26, 0xffff, RZ, 0xc0, !PT ;  /* 0x0000ffff1a1a7812 */ /* 0x000fe400078ec0ff */
[----:B------:R-:W-:Y:S02]  /*a0f70*/  SHF.R.U32.HI R29, RZ, 0x8, R51 ;  /* 0x00000008ff1d7819 */ /* 0x000fe40000011633 */
[----:B------:R-:W-:Y:S01]  /*a0f80*/  PRMT R3, R25, 0x3340, R26 ;  /* 0x0000334019037816 */ /* 0x000fe2000000001a */
[----:B------:R-:W3:Y:S01]  /*a0f90*/  LDL.LU R51, [R1+0x100] ;  /* 0x0001000001337983 */ /* 0x000ee20000300800 */
[----:B------:R-:W-:Y:S02]  /*a0fa0*/  LOP3.LUT R28, R28, 0xffff, RZ, 0xc0, !PT ;  /* 0x0000ffff1c1c7812 */ /* 0x000fe400078ec0ff */
[----:B------:R-:W-:Y:S01]  /*a0fb0*/  LOP3.LUT R29, R29, 0xffff, RZ, 0xc0, !PT ;  /* 0x0000ffff1d1d7812 */ /* 0x000fe200078ec0ff */
[----:B------:R1:W-:Y:S03]  /*a0fc0*/  STL [R1+0x3ba0], R3 ;  /* 0x003ba00301007387 */ /* 0x0003e60000100800 */
[----:B0-----:R-:W-:-:S02]  /*a0fd0*/  PRMT R2, R29, 0x3340, R0 ;  /* 0x000033401d027816 */ /* 0x001fc40000000000 */
[----:B-1----:R-:W-:-:S05]  /*a0fe0*/  PRMT R3, R27, 0x3340, R28 ;  /* 0x000033401b037816 */ /* 0x002fca000000001c */
[----:B------:R0:W-:Y:S04]  /*a0ff0*/  STL [R1+0x13c], R3 ;  /* 0x00013c0301007387 */ /* 0x0001e80000100800 */
[----:B------:R1:W-:Y:S01]  /*a1000*/  STL [R1+0xc0], R2 ;  /* 0x0000c00201007387 */ /* 0x0003e20000100800 */
[----:B----4-:R-:W-:-:S04]  /*a1010*/  SHF.R.U32.HI R26, RZ, 0x8, R38 ;  /* 0x00000008ff1a7819 */ /* 0x010fc80000011626 */
[----:B------:R-:W-:Y:S02]  /*a1020*/  LOP3.LUT R26, R26, 0xffff, RZ, 0xc0, !PT ;  /* 0x0000ffff1a1a7812 */ /* 0x000fe400078ec0ff */
[----:B------:R-:W-:Y:S02]  /*a1030*/  SHF.R.U32.HI R28, RZ, 0x8, R47 ;  /* 0x00000008ff1c7819 */ /* 0x000fe4000001162f */
[----:B------:R-:W-:Y:S02]  /*a1040*/  SHF.R.U32.HI R27, RZ, 0x8, R49 ;  /* 0x00000008ff1b7819 */ /* 0x000fe40000011631 */
[----:B------:R-:W-:Y:S02]  /*a1050*/  SHF.R.U32.HI R29, RZ, 0x8, R48 ;  /* 0x00000008ff1d7819 */ /* 0x000fe40000011630 */
[----:B------:R-:W-:Y:S02]  /*a1060*/  LOP3.LUT R27, R27, 0xffff, RZ, 0xc0, !PT ;  /* 0x0000ffff1b1b7812 */ /* 0x000fe400078ec0ff */
[----:B------:R-:W-:-:S02]  /*a1070*/  LOP3.LUT R28, R28, 0xffff, RZ, 0xc0, !PT ;  /* 0x0000ffff1c1c7812 */ /* 0x000fc400078ec0ff */
[----:B------:R-:W-:Y:S02]  /*a1080*/  LOP3.LUT R29, R29, 0xffff, RZ, 0xc0, !PT ;  /* 0x0000ffff1d1d7812 */ /* 0x000fe400078ec0ff */
[----:B------:R-:W-:Y:S02]  /*a1090*/  SHF.R.U32.HI R30, RZ, 0x8, R52 ;  /* 0x00000008ff1e7819 */ /* 0x000fe40000011634 */
[----:B------:R-:W-:Y:S02]  /*a10a0*/  PRMT R4, R26, 0x3340, R27 ;  /* 0x000033401a047816 */ /* 0x000fe4000000001b */
[----:B------:R-:W-:Y:S02]  /*a10b0*/  LOP3.LUT R30, R30, 0xffff, RZ, 0xc0, !PT ;  /* 0x0000ffff1e1e7812 */ /* 0x000fe400078ec0ff */
[----:B0-----:R-:W-:Y:S01]  /*a10c0*/  PRMT R3, R28, 0x3340, R29 ;  /* 0x000033401c037816 */ /* 0x001fe2000000001d */
[----:B------:R-:W-:Y:S01]  /*a10d0*/  STL [R1+0x128], R4 ;  /* 0x0001280401007387 */ /* 0x000fe20000100800 */
[----:B-1----:R-:W-:-:S03]  /*a10e0*/  PRMT R2, R30, 0x3340, R0 ;  /* 0x000033401e027816 */ /* 0x002fc60000000000 */
[----:B------:R-:W4:Y:S04]  /*a10f0*/  LDL.LU R47, [R1+0x6b0] ;  /* 0x0006b000012f7983 */ /* 0x000f280000300800 */
[----:B------:R-:W-:Y:S01]  /*a1100*/  STL [R1+0x124], R3 ;  /* 0x0001240301007387 */ /* 0x000fe20000100800 */
[----:B------:R-:W-:-:S03]  /*a1110*/  SHF.R.U32.HI R25, RZ, 0x8, R50 ;  /* 0x00000008ff197819 */ /* 0x000fc60000011632 */
[----:B------:R-:W4:Y:S04]  /*a1120*/  LDL.LU R49, [R1+0x9c] ;  /* 0x00009c0001317983 */ /* 0x000f280000300800 */
[----:B------:R0:W-:Y:S04]  /*a1130*/  STL [R1+0xb0], R2 ;  /* 0x0000b00201007387 */ /* 0x0001e80000100800 */
[----:B------:R-:W4:Y:S04]  /*a1140*/  LDL.LU R48, [R1+0x6a4] ;  /* 0x0006a40001307983 */ /* 0x000f280000300800 */
[----:B------:R-:W4:Y:S04]  /*a1150*/  LDL.LU R50, [R1+0x6ac] ;  /* 0x0006ac0001327983 */ /* 0x000f280000300800 */
[----:B------:R-:W4:Y:S01]  /*a1160*/  LDL.LU R52, [R1+0x6a8] ;  /* 0x0006a80001347983 */ /* 0x000f220000300800 */
[----:B------:R-:W-:-:S04]  /*a1170*/  LOP3.LUT R25, R25, 0xffff, RZ, 0xc0, !PT ;  /* 0x0000ffff19197812 */ /* 0x000fc800078ec0ff */
[----:B0-----:R-:W-:Y:S02]  /*a1180*/  PRMT R2, R25, 0x3340, R0 ;  /* 0x0000334019027816 */ /* 0x001fe40000000000 */
[----:B--2---:R-:W-:-:S03]  /*a1190*/  SHF.R.U32.HI R29, RZ, 0x8, R40 ;  /* 0x00000008ff1d7819 */ /* 0x004fc60000011628 */
[----:B------:R0:W-:Y:S01]  /*a11a0*/  STL [R1+0xb4], R2 ;  /* 0x0000b40201007387 */ /* 0x0001e20000100800 */
[----:B------:R-:W-:Y:S02]  /*a11b0*/  LOP3.LUT R29, R29, 0xffff, RZ, 0xc0, !PT ;  /* 0x0000ffff1d1d7812 */ /* 0x000fe400078ec0ff */
[----:B------:R-:W-:Y:S02]  /*a11c0*/  SHF.R.U32.HI R25, RZ, 0x8, R39 ;  /* 0x00000008ff197819 */ /* 0x000fe40000011627 */
[----:B---3--:R-:W-:-:S04]  /*a11d0*/  SHF.R.U32.HI R27, RZ, 0x8, R41 ;  /* 0x00000008ff1b7819 */ /* 0x008fc80000011629 */
[----:B------:R-:W-:Y:S02]  /*a11e0*/  LOP3.LUT R27, R27, 0xffff, RZ, 0xc0, !PT ;  /* 0x0000ffff1b1b7812 */ /* 0x000fe400078ec0ff */
[----:B------:R-:W-:-:S04]  /*a11f0*/  SHF.R.U32.HI R28, RZ, 0x8, R46 ;  /* 0x00000008ff1c7819 */ /* 0x000fc8000001162e */
[----:B------:R-:W-:Y:S02]  /*a1200*/  LOP3.LUT R28, R28, 0xffff, RZ, 0xc0, !PT ;  /* 0x0000ffff1c1c7812 */ /* 0x000fe400078ec0ff */
[----:B------:R-:W-:Y:S02]  /*a1210*/  SHF.R.U32.HI R30, RZ, 0x8, R45 ;  /* 0x00000008ff1e7819 */ /* 0x000fe4000001162d */
[----:B0-----:R-:W-:Y:S02]  /*a1220*/  PRMT R2, R27, 0x3340, R28 ;  /* 0x000033401b027816 */ /* 0x001fe4000000001c */
[----:B------:R-:W-:-:S03]  /*a1230*/  LOP3.LUT R30, R30, 0xffff, RZ, 0xc0, !PT ;  /* 0x0000ffff1e1e7812 */ /* 0x000fc600078ec0ff */
[----:B------:R0:W-:Y:S01]  /*a1240*/  STL [R1+0x3ba4], R2 ;  /* 0x003ba40201007387 */ /* 0x0001e20000100800 */
[----:B------:R-:W-:-:S03]  /*a1250*/  SHF.R.U32.HI R26, RZ, 0x8, R42 ;  /* 0x00000008ff1a7819 */ /* 0x000fc6000001162a */
[----:B------:R-:W2:Y:S04]  /*a1260*/  LDL.LU R39, [R1+0x628] ;  /* 0x0006280001277983 */ /* 0x000ea80000300800 */
[----:B------:R-:W3:Y:S01]  /*a1270*/  LDL.LU R40, [R1+0x624] ;  /* 0x0006240001287983 */ /* 0x000ee20000300800 */
[----:B0-----:R-:W-:-:S05]  /*a1280*/  PRMT R2, R29, 0x3340, R30 ;  /* 0x000033401d027816 */ /* 0x001fca000000001e */
[----:B------:R0:W-:Y:S04]  /*a1290*/  STL [R1+0x120], R2 ;  /* 0x0001200201007387 */ /* 0x0001e80000100800 */
[----:B------:R-:W3:Y:S04]  /*a12a0*/  LDL.LU R42, [R1+0x578] ;  /* 0x00057800012a7983 */ /* 0x000ee80000300800 */
[----:B------:R-:W3:Y:S04]  /*a12b0*/  LDL.LU R46, [R1+0x4cc] ;  /* 0x0004cc00012e7983 */ /* 0x000ee80000300800 */
[----:B------:R-:W3:Y:S01]  /*a12c0*/  LDL.LU R45, [R1+0x4c4] ;  /* 0x0004c400012d7983 */ /* 0x000ee20000300800 */
[----:B------:R-:W-:-:S02]  /*a12d0*/  SHF.R.U32.HI R31, RZ, 0x8, R51 ;  /* 0x00000008ff1f7819 */ /* 0x000fc40000011633 */
[----:B------:R-:W-:Y:S01]  /*a12e0*/  LOP3.LUT R25, R25, 0xffff, RZ, 0xc0, !PT ;  /* 0x0000ffff19197812 */ /* 0x000fe200078ec0ff */
[----:B------:R-:W3:Y:S01]  /*a12f0*/  LDL.LU R51, [R1+0x4ac] ;  /* 0x0004ac0001337983 */ /* 0x000ee20000300800 */
[----:B------:R-:W-:Y:S02]  /*a1300*/  LOP3.LUT R31, R31, 0xffff, RZ, 0xc0, !PT ;  /* 0x0000ffff1f1f7812 */ /* 0x000fe400078ec0ff */
[----:B------:R-:W-:Y:S02]  /*a1310*/  LOP3.LUT R26, R26, 0xffff, RZ, 0xc0, !PT ;  /* 0x0000ffff1a1a7812 */ /* 0x000fe400078ec0ff */
[----:B------:R-:W-:Y:S02]  /*a1320*/  PRMT R3, R31, 0x3340, R0 ;  /* 0x000033401f037816 */ /* 0x000fe40000000000 */
[----:B0-----:R-:W-:-:S03]  /*a1330*/  PRMT R2, R25, 0x3340, R26 ;  /* 0x0000334019027816 */ /* 0x001fc6000000001a */
[----:B------:R0:W-:Y:S01]  /*a1340*/  STL [R1+0x74], R3 ;  /* 0x0000740301007387 */ /* 0x0001e20000100800 */
[----:B------:R-:W-:-:S03]  /*a1350*/  SHF.R.U32.HI R26, RZ, 0x8, R7 ;  /* 0x00000008ff1a7819 */ /* 0x000fc60000011607 */
[----:B------:R1:W-:Y:S04]  /*a1360*/  STL [R1+0x11c], R2 ;  /* 0x00011c0201007387 */ /* 0x0003e80000100800 */
[----:B------:R-:W3:Y:S01]  /*a1370*/  LDL.LU R7, [R1+0x3c34] ;  /* 0x003c340001077983 */ /* 0x000ee20000300800 */
[----:B----4-:R-:W-:-:S04]  /*a1380*/  SHF.R.U32.HI R27, RZ, 0x8, R47 ;  /* 0x00000008ff1b7819 */ /* 0x010fc8000001162f */
[----:B------:R-:W-:Y:S02]  /*a1390*/  LOP3.LUT R27, R27, 0xffff, RZ, 0xc0, !PT ;  /* 0x0000ffff1b1b7812 */ /* 0x000fe400078ec0ff */
[----:B------:R-:W-:Y:S02]  /*a13a0*/  SHF.R.U32.HI R30, RZ, 0x8, R48 ;  /* 0x00000008ff1e7819 */ /* 0x000fe40000011630 */
[----:B------:R-:W-:Y:S02]  /*a13b0*/  SHF.R.U32.HI R28, RZ, 0x8, R50 ;  /* 0x00000008ff1c7819 */ /* 0x000fe40000011632 */
[----:B------:R-:W-:Y:S02]  /*a13c0*/  LOP3.LUT R30, R30, 0xffff, RZ, 0xc0, !PT ;  /* 0x0000ffff1e1e7812 */ /* 0x000fe400078ec0ff */
[----:B------:R-:W-:Y:S02]  /*a13d0*/  SHF.R.U32.HI R29, RZ, 0x8, R52 ;  /* 0x00000008ff1d7819 */ /* 0x000fe40000011634 */
[----:B------:R-:W-:-:S02]  /*a13e0*/  LOP3.LUT R28, R28, 0xffff, RZ, 0xc0, !PT ;  /* 0x0000ffff1c1c7812 */ /* 0x000fc400078ec0ff */
[----:B------:R-:W-:Y:S02]  /*a13f0*/  LOP3.LUT R29, R29, 0xffff, RZ, 0xc0, !PT ;  /* 0x0000ffff1d1d7812 */ /* 0x000fe400078ec0ff */
[----:B------:R-:W-:Y:S02]  /*a1400*/  PRMT R4, R30, 0x3340, R0 ;  /* 0x000033401e047816 */ /* 0x000fe40000000000 */
[----:B0-----:R-:W-:Y:S02]  /*a1410*/  PRMT R3, R27, 0x3340, R28 ;  /* 0x000033401b037816 */ /* 0x001fe4000000001c */
[----:B-1----:R-:W-:Y:S01]  /*a1420*/  PRMT R2, R29, 0x3340, R0 ;  /* 0x000033401d027816 */ /* 0x002fe20000000000 */
[----:B------:R-:W-:Y:S01]  /*a1430*/  STL [R1+0x9c], R4 ;  /* 0x00009c0401007387 */ /* 0x000fe20000100800 */
[----:B------:R-:W-:-:S03]  /*a1440*/  SHF.R.U32.HI R25, RZ, 0x8, R49 ;  /* 0x00000008ff197819 */ /* 0x000fc60000011631 */
[----:B------:R-:W4:Y:S04]  /*a1450*/  LDL.LU R41, [R1+0x6b4] ;  /* 0x0006b40001297983 */ /* 0x000f280000300800 */
[----:B------:R0:W-:Y:S04]  /*a1460*/  STL [R1+0x110], R3 ;  /* 0x0001100301007387 */ /* 0x0001e80000100800 */
[----:B------:R-:W4:Y:S04]  /*a1470*/  LDL.LU R47, [R1+0x354] ;  /* 0x00035400012f7983 */ /* 0x000f280000300800 */
[----:B------:R1:W-:Y:S04]  /*a1480*/  STL [R1+0x98], R2 ;  /* 0x0000980201007387 */ /* 0x0003e80000100800 */
[----:B------:R-:W4:Y:S04]  /*a1490*/  LDL.LU R49, [R1+0x640] ;  /* 0x0006400001317983 */ /* 0x000f280000300800 */
[----:B------:R-:W4:Y:S04]  /*a14a0*/  LDL.LU R48, [R1+0xe4] ;  /* 0x0000e40001307983 */ /* 0x000f280000300800 */
[----:B------:R-:W4:Y:S04]  /*a14b0*/  LDL.LU R50, [R1+0x63c] ;  /* 0x00063c0001327983 */ /* 0x000f280000300800 */
[----:B------:R-:W4:Y:S01]  /*a14c0*/  LDL.LU R52, [R1+0xd4] ;  /* 0x0000d40001347983 */ /* 0x000f220000300800 */
[----:B------:R-:W-:-:S02]  /*a14d0*/  LOP3.LUT R25, R25, 0xffff, RZ, 0xc0, !PT ;  /* 0x0000ffff19197812 */ /* 0x000fc400078ec0ff */
[----:B------:R-:W-:-:S04]  /*a14e0*/  LOP3.LUT R26, R26, 0xffff, RZ, 0xc0, !PT ;  /* 0x0000ffff1a1a7812 */ /* 0x000fc800078ec0ff */
[----:B------:R-:W-:Y:S02]  /*a14f0*/  PRMT R43, R25, 0x3340, R26 ;  /* 0x00003340192b7816 */ /* 0x000fe4000000001a */
[----:B--2---:R-:W-:-:S04]  /*a1500*/  SHF.R.U32.HI R28, RZ, 0x8, R39 ;  /* 0x00000008ff1c7819 */ /* 0x004fc80000011627 */
[----:B------:R-:W-:Y:S02]  /*a1510*/  LOP3.LUT R28, R28, 0xffff, RZ, 0xc0, !PT ;  /* 0x0000ffff1c1c7812 */ /* 0x000fe400078ec0ff */
[----:B---3--:R-:W-:-:S04]  /*a1520*/  SHF.R.U32.HI R29, RZ, 0x8, R42 ;  /* 0x00000008ff1d7819 */ /* 0x008fc8000001162a */
[----:B------:R-:W-:Y:S02]  /*a1530*/  LOP3.LUT R29, R29, 0xffff, RZ, 0xc0, !PT ;  /* 0x0000ffff1d1d7812 */ /* 0x000fe400078ec0ff */
[----:B------:R-:W-:Y:S02]  /*a1540*/  SHF.R.U32.HI R30, RZ, 0x8, R45 ;  /* 0x00000008ff1e7819 */ /* 0x000fe4000001162d */
[----:B0-----:R-:W-:Y:S02]  /*a1550*/  PRMT R3, R28, 0x3340, R29 ;  /* 0x000033401c037816 */ /* 0x001fe4000000001d */
[----:B------:R-:W-:Y:S01]  /*a1560*/  LOP3.LUT R30, R30, 0xffff, RZ, 0xc0, !PT ;  /* 0x0000ffff1e1e7812 */ /* 0x000fe200078ec0ff */
[----:B------:R-:W-:Y:S03]  /*a1570*/  STL [R1+0x3ba8], R43 ;  /* 0x003ba82b01007387 */ /* 0x000fe60000100800 */
[----:B-1----:R-:W-:Y:S01]  /*a1580*/  PRMT R2, R30, 0x3340, R0 ;  /* 0x000033401e027816 */ /* 0x002fe20000000000 */
[----:B------:R-:W2:Y:S01]  /*a1590*/  LDL.LU R38, [R1+0x6d8] ;  /* 0x0006d80001267983 */ /* 0x000ea20000300800 */
[----:B------:R-:W-:-:S03]  /*a15a0*/  SHF.R.U32.HI R25, RZ, 0x8, R40 ;  /* 0x00000008ff197819 */ /* 0x000fc60000011628 */
[----:B------:R0:W-:Y:S01]  /*a15b0*/  STL [R1+0x100], R3 ;  /* 0x0001000301007387 */ /* 0x0001e20000100800 */
[----:B------:R-:W-:-:S03]  /*a15c0*/  SHF.R.U32.HI R26, RZ, 0x8, R46 ;  /* 0x00000008ff1a7819 */ /* 0x000fc6000001162e */
[----:B------:R-:W3:Y:S04]  /*a15d0*/  LDL.LU R39, [R1+0x638] ;  /* 0x0006380001277983 */ /* 0x000ee80000300800 */
[----:B------:R1:W-:Y:S04]  /*a15e0*/  STL [R1+0x90], R2 ;  /* 0x0000900201007387 */ /* 0x0003e80000100800 */
[----:B------:R-:W3:Y:S04]  /*a15f0*/  LDL.LU R40, [R1+0x594] ;  /* 0x0005940001287983 */ /* 0x000ee80000300800 */
        /* <DEDUP_REMOVED lines=8> */
[----:B0-----:R-:W-:Y:S02]  /*a1680*/  PRMT R3, R25, 0x3340, R26 ;  /* 0x0000334019037816 */ /* 0x001fe4000000001a */
[----:B-1----:R-:W-:-:S03]  /*a1690*/  PRMT R2, R27, 0x3340, R0 ;  /* 0x000033401b027816 */ /* 0x002fc60000000000 */
        /* <DEDUP_REMOVED lines=8> */
[----:B------:R-:W-:-:S02]  /*a1720*/  SHF.R.U32.HI R30, RZ, 0x8, R50 ;  /* 0x00000008ff1e7819 */ /* 0x000fc40000011632 */
[----:B------:R-:W-:Y:S02]  /*a1730*/  LOP3.LUT R25, R25, 0xffff, RZ, 0xc0, !PT ;  /* 0x0000ffff19197812 */ /* 0x000fe400078ec0ff */
[----:B------:R-:W-:Y:S02]  /*a1740*/  LOP3.LUT R30, R30, 0xffff, RZ, 0xc0, !PT ;  /* 0x0000ffff1e1e7812 */ /* 0x000fe400078ec0ff */
[----:B------:R-:W-:Y:S02]  /*a1750*/  LOP3.LUT R26, R26, 0xffff, RZ, 0xc0, !PT ;  /* 0x0000ffff1a1a7812 */ /* 0x000fe400078ec0ff */
[----:B------:R-:W-:Y:S02]  /*a1760*/  PRMT R4, R28, 0x3340, R29 ;  /* 0x000033401c047816 */ /* 0x000fe4000000001d */
[----:B0-----:R-:W-:Y:S02]  /*a1770*/  PRMT R3, R30, 0x3340, R0 ;  /* 0x000033401e037816 */ /* 0x001fe40000000000 */
[----:B-1----:R-:W-:Y:S01]  /*a1780*/  PRMT R2, R25, 0x3340, R26 ;  /* 0x0000334019027816 */ /* 0x002fe2000000001a */
[----:B------:R-:W-:Y:S04]  /*a1790*/  STL [R1+0xf0], R4 ;  /* 0x0000f00401007387 */ /* 0x000fe80000100800 */
[----:B------:R-:W4:Y:S04]  /*a17a0*/  LDL.LU R41, [R1+0x6c8] ;  /* 0x0006c80001297983 */ /* 0x000f280000300800 */
[----:B------:R-:W-:Y:S04]  /*a17b0*/  STL [R1+0x80], R3 ;  /* 0x0000800301007387 */ /* 0x000fe80000100800 */
[----:B------:R-:W4:Y:S01]  /*a17c0*/  LDL.LU R47, [R1+0x6bc] ;  /* 0x0006bc00012f7983 */ /* 0x000f220000300800 */
[----:B------:R-:W-:-:S03]  /*a17d0*/  SHF.R.U32.HI R27, RZ, 0x8, R52 ;  /* 0x00000008ff1b7819 */ /* 0x000fc60000011634 */
[----:B------:R0:W-:Y:S04]  /*a17e0*/  STL [R1+0xec], R2 ;  /* 0x0000ec0201007387 */ /* 0x0001e80000100800 */
[----:B------:R-:W4:Y:S04]  /*a17f0*/  LDL.LU R49, [R1+0x648] ;  /* 0x0006480001317983 */ /* 0x000f280000300800 */
[----:B------:R-:W4:Y:S04]  /*a1800*/  LDL.LU R48, [R1+0x650] ;  /* 0x0006500001307983 */ /* 0x000f280000300800 */
[----:B------:R-:W4:Y:S04]  /*a1810*/  LDL.LU R50, [R1+0x6c4] ;  /* 0x0006c40001327983 */ /* 0x000f280000300800 */
[----:B------:R-:W4:Y:S01]  /*a1820*/  LDL.LU R52, [R1+0x6b8] ;  /* 0x0006b80001347983 */ /* 0x000f220000300800 */
[----:B------:R-:W-:-:S04]  /*a1830*/  LOP3.LUT R27, R27, 0xffff, RZ, 0xc0, !PT ;  /* 0x0000ffff1b1b7812 */ /* 0x000fc800078ec0ff */
[----:B0-----:R-:W-:Y:S02]  /*a1840*/  PRMT R2, R27, 0x3340, R0 ;  /* 0x000033401b027816 */ /* 0x001fe40000000000 */
[----:B--2---:R-:W-:-:S04]  /*a1850*/  SHF.R.U32.HI R29, RZ, 0x8, R38 ;  /* 0x00000008ff1d7819 */ /* 0x004fc80000011626 */
[----:B------:R-:W-:Y:S02]  /*a1860*/  LOP3.LUT R29, R29, 0xffff, RZ, 0xc0, !PT ;  /* 0x0000ffff1d1d7812 */ /* 0x000fe400078ec0ff */
[----:B---3--:R-:W-:Y:S01]  /*a1870*/  SHF.R.U32.HI R26, RZ, 0x8, R39 ;  /* 0x00000008ff1a7819 */ /* 0x008fe20000011627 */
[----:B------:R0:W-:Y:S03]  /*a1880*/  STL [R1+0x7c], R2 ;  /* 0x00007c0201007387 */ /* 0x0001e60000100800 */
[----:B------:R-:W-:Y:S02]  /*a1890*/  LOP3.LUT R26, R26, 0xffff, RZ, 0xc0, !PT ;  /* 0x0000ffff1a1a7812 */ /* 0x000fe400078ec0ff */
[----:B------:R-:W-:Y:S02]  /*a18a0*/  SHF.R.U32.HI R30, RZ, 0x8, R42 ;  /* 0x00000008ff1e7819 */ /* 0x000fe4000001162a */
[----:B------:R-:W-:-:S02]  /*a18b0*/  SHF.R.U32.HI R27, RZ, 0x8, R46 ;  /* 0x00000008ff1b7819 */ /* 0x000fc4000001162e */
[----:B------:R-:W-:Y:S02]  /*a18c0*/  LOP3.LUT R30, R30, 0xffff, RZ, 0xc0, !PT ;  /* 0x0000ffff1e1e7812 */ /* 0x000fe400078ec0ff */
[----:B------:R-:W-:Y:S02]  /*a18d0*/  SHF.R.U32.HI R31, RZ, 0x8, R45 ;  /* 0x00000008ff1f7819 */ /* 0x000fe4000001162d */
[----:B------:R-:W-:Y:S02]  /*a18e0*/  LOP3.LUT R27, R27, 0xffff, RZ, 0xc0, !PT ;  /* 0x0000ffff1b1b7812 */ /* 0x000fe400078ec0ff */
[----:B------:R-:W-:Y:S02]  /*a18f0*/  LOP3.LUT R31, R31, 0xffff, RZ, 0xc0, !PT ;  /* 0x0000ffff1f1f7812 */ /* 0x000fe400078ec0ff */
[----:B------:R-:W-:Y:S02]  /*a1900*/  PRMT R4, R29, 0x3340, R30 ;  /* 0x000033401d047816 */ /* 0x000fe4000000001e */
[----:B------:R-:W-:-:S02]  /*a1910*/  PRMT R3, R31, 0x3340, R0 ;  /* 0x000033401f037816 */ /* 0x000fc40000000000 */
[----:B0-----:R-:W-:Y:S01]  /*a1920*/  PRMT R2, R26, 0x3340, R27 ;  /* 0x000033401a027816 */ /* 0x001fe2000000001b */
[----:B------:R-:W-:Y:S01]  /*a1930*/  STL [R1+0xd8], R4 ;  /* 0x0000d80401007387 */ /* 0x000fe20000100800 */
[----:B------:R-:W-:-:S03]  /*a1940*/  SHF.R.U32.HI R25, RZ, 0x8, R40 ;  /* 0x00000008ff197819 */ /* 0x000fc60000011628 */
[----:B------:R-:W2:Y:S04]  /*a1950*/  LDL.LU R39, [R1+0x5b4] ;  /* 0x0005b40001277983 */ /* 0x000ea80000300800 */
[----:B------:R-:W-:Y:S04]  /*a1960*/  STL [R1+0x60], R3 ;  /* 0x0000600301007387 */ /* 0x000fe80000100800 */
[----:B------:R-:W3:Y:S04]  /*a1970*/  LDL.LU R40, [R1+0x5b0] ;  /* 0x0005b00001287983 */ /* 0x000ee80000300800 */
[----:B------:R0:W-:Y:S01]  /*a1980*/  STL [R1+0xc8], R2 ;  /* 0x0000c80201007387 */ /* 0x0001e20000100800 */
[----:B------:R-:W-:-:S03]  /*a1990*/  SHF.R.U32.HI R28, RZ, 0x8, R51 ;  /* 0x00000008ff1c7819 */ /* 0x000fc60000011633 */
[----:B------:R-:W3:Y:S04]  /*a19a0*/  LDL.LU R42, [R1+0x6dc] ;  /* 0x0006dc00012a7983 */ /* 0x000ee80000300800 */
[----:B------:R-:W3:Y:S04]  /*a19b0*/  LDL.LU R46, [R1+0x4ec] ;  /* 0x0004ec00012e7983 */ /* 0x000ee80000300800 */
[----:B------:R-:W3:Y:S04]  /*a19c0*/  LDL.LU R45, [R1+0x3b4] ;  /* 0x0003b400012d7983 */ /* 0x000ee80000300800 */
[----:B------:R-:W3:Y:S01]  /*a19d0*/  LDL.LU R51, [R1+0x378] ;  /* 0x0003780001337983 */ /* 0x000ee20000300800 */
[----:B------:R-:W-:-:S02]  /*a19e0*/  LOP3.LUT R25, R25, 0xffff, RZ, 0xc0, !PT ;  /* 0x0000ffff19197812 */ /* 0x000fc400078ec0ff */
[----:B------:R-:W-:-:S04]  /*a19f0*/  LOP3.LUT R28, R28, 0xffff, RZ, 0xc0, !PT ;  /* 0x0000ffff1c1c7812 */ /* 0x000fc800078ec0ff */
[----:B0-----:R-:W-:-:S05]  /*a1a00*/  PRMT R2, R25, 0x3340, R28 ;  /* 0x0000334019027816 */ /* 0x001fca000000001c */
[----:B------:R0:W-:Y:S01]  /*a1a10*/  STL [R1+0xc4], R2 ;  /* 0x0000c40201007387 */ /* 0x0001e20000100800 */
[----:B----4-:R-:W-:-:S03]  /*a1a20*/  SHF.R.U32.HI R27, RZ, 0x8, R52 ;  /* 0x00000008ff1b7819 */ /* 0x010fc60000011634 */
[----:B------:R-:W4:Y:S01]  /*a1a30*/  LDL.LU R52, [R1+0x6e4] ;  /* 0x0006e40001347983 */ /* 0x000f220000300800 */
[----:B------:R-:W-:Y:S02]  /*a1a40*/  SHF.R.U32.HI R25, RZ, 0x8, R49 ;  /* 0x00000008ff197819 */ /* 0x000fe40000011631 */
[----:B------:R-:W-:Y:S02]  /*a1a50*/  SHF.R.U32.HI R30, RZ, 0x8, R48 ;  /* 0x00000008ff1e7819 */ /* 0x000fe40000011630 */
[----:B------:R-:W-:Y:S02]  /*a1a60*/  LOP3.LUT R25, R25, 0xffff, RZ, 0xc0, !PT ;  /* 0x0000ffff19197812 */ /* 0x000fe400078ec0ff */
[----:B------:R-:W-:Y:S02]  /*a1a70*/  LOP3.LUT R30, R30, 0xffff, RZ, 0xc0, !PT ;  /* 0x0000ffff1e1e7812 */ /* 0x000fe400078ec0ff */
[--C-:B------:R-:W-:Y:S02]  /*a1a80*/  PRMT R25, R25, 0x3340, R0.reuse ;  /* 0x0000334019197816 */ /* 0x100fe40000000000 */
[----:B0-----:R-:W-:-:S02]  /*a1a90*/  PRMT R2, R30, 0x3340, R0 ;  /* 0x000033401e027816 */ /* 0x001fc40000000000 */
[----:B------:R-:W-:Y:S01]  /*a1aa0*/  SHF.R.U32.HI R28, RZ, 0x8, R41 ;  /* 0x00000008ff1c7819 */ /* 0x000fe20000011629 */
[----:B------:R-:W-:Y:S01]  /*a1ab0*/  STL [R1+0x3bb4], R25 ;  /* 0x003bb41901007387 */ /* 0x000fe20000100800 */
[----:B------:R-:W-:Y:S02]  /*a1ac0*/  SHF.R.U32.HI R26, RZ, 0x8, R47 ;  /* 0x00000008ff1a7819 */ /* 0x000fe4000001162f */
[----:B------:R-:W-:Y:S01]  /*a1ad0*/  SHF.R.U32.HI R29, RZ, 0x8, R50 ;  /* 0x00000008ff1d7819 */ /* 0x000fe20000011632 */
[----:B------:R-:W4:Y:S01]  /*a1ae0*/  LDL.LU R41, [R1+0x6d4] ;  /* 0x0006d40001297983 */ /* 0x000f220000300800 */
[----:B------:R-:W-:-:S03]  /*a1af0*/  LOP3.LUT R26, R26, 0xffff, RZ, 0xc0, !PT ;  /* 0x0000ffff1a1a7812 */ /* 0x000fc600078ec0ff */
[----:B------:R-:W4:Y:S01]  /*a1b00*/  LDL.LU R47, [R1+0x658] ;  /* 0x00065800012f7983 */ /* 0x000f220000300800 */
[----:B------:R-:W-:-:S03]  /*a1b10*/  LOP3.LUT R27, R27, 0xffff, RZ, 0xc0, !PT ;  /* 0x0000ffff1b1b7812 */ /* 0x000fc600078ec0ff */
[----:B------:R0:W-:Y:S01]  /*a1b20*/  STL [R1+0x68], R2 ;  /* 0x0000680201007387 */ /* 0x0001e20000100800 */
[----:B------:R-:W-:-:S03]  /*a1b30*/  LOP3.LUT R28, R28, 0xffff, RZ, 0xc0, !PT ;  /* 0x0000ffff1c1c7812 */ /* 0x000fc600078ec0ff */
[----:B------:R-:W4:Y:S01]  /*a1b40*/  LDL.LU R49, [R1+0x6e0] ;  /* 0x0006e00001317983 */ /* 0x000f220000300800 */
[----:B------:R-:W-:-:S03]  /*a1b50*/  LOP3.LUT R29, R29, 0xffff, RZ, 0xc0, !PT ;  /* 0x0000ffff1d1d7812 */ /* 0x000fc600078ec0ff */
[----:B------:R-:W4:Y:S01]  /*a1b60*/  LDL.LU R48, [R1+0x6cc] ;  /* 0x0006cc0001307983 */ /* 0x000f220000300800 */
[----:B------:R-:W-:Y:S02]  /*a1b70*/  PRMT R9, R26, 0x3340, R27 ;  /* 0x000033401a097816 */ /* 0x000fe4000000001b */
[----:B0-----:R-:W-:Y:S01]  /*a1b80*/  PRMT R2, R28, 0x3340, R29 ;  /* 0x000033401c027816 */ /* 0x001fe2000000001d */
[----:B------:R-:W4:Y:S04]  /*a1b90*/  LDL.LU R50, [R1+0x65c] ;  /* 0x00065c0001327983 */ /* 0x000f280000300800 */
[----:B------:R-:W-:Y:S04]  /*a1ba0*/  STL [R1+0x3bac], R9 ;  /* 0x003bac0901007387 */ /* 0x000fe80000100800 */
[----:B------:R0:W-:Y:S01]  /*a1bb0*/  STL [R1+0xb8], R2 ;  /* 0x0000b80201007387 */ /* 0x0001e20000100800 */
[----:B--2---:R-:W-:-:S04]  /*a1bc0*/  SHF.R.U32.HI R28, RZ, 0x8, R39 ;  /* 0x00000008ff1c7819 */ /* 0x004fc80000011627 */
[----:B------:R-:W-:Y:S02]  /*a1bd0*/  LOP3.LUT R28, R28, 0xffff, RZ, 0xc0, !PT ;  /* 0x0000ffff1c1c7812 */ /* 0x000fe400078ec0ff */
[----:B---3--:R-:W-:Y:S02]  /*a1be0*/  SHF.R.U32.HI R26, RZ, 0x8, R40 ;  /* 0x00000008ff1a7819 */ /* 0x008fe40000011628 */
[----:B------:R-:W-:Y:S02]  /*a1bf0*/  SHF.R.U32.HI R31, RZ, 0x8, R42 ;  /* 0x00000008ff1f7819 */ /* 0x000fe4000001162a */
[----:B------:R-:W-:Y:S02]  /*a1c00*/  SHF.R.U32.HI R29, RZ, 0x8, R46 ;  /* 0x00000008ff1d7819 */ /* 0x000fe4000001162e */
[----:B------:R-:W-:Y:S02]  /*a1c10*/  LOP3.LUT R31, R31, 0xffff, RZ, 0xc0, !PT ;  /* 0x0000ffff1f1f7812 */ /* 0x000fe400078ec0ff */
[----:B------:R-:W-:-:S02]  /*a1c20*/  SHF.R.U32.HI R27, RZ, 0x8, R45 ;  /* 0x00000008ff1b7819 */ /* 0x000fc4000001162d */
[----:B------:R-:W-:Y:S02]  /*a1c30*/  SHF.R.U32.HI R30, RZ, 0x8, R51 ;  /* 0x00000008ff1e7819 */ /* 0x000fe40000011633 */
[----:B------:R-:W-:Y:S02]  /*a1c40*/  LOP3.LUT R29, R29, 0xffff, RZ, 0xc0, !PT ;  /* 0x0000ffff1d1d7812 */ /* 0x000fe400078ec0ff */
[----:B------:R-:W-:Y:S02]  /*a1c50*/  LOP3.LUT R30, R30, 0xffff, RZ, 0xc0, !PT ;  /* 0x0000ffff1e1e7812 */ /* 0x000fe400078ec0ff */
[----:B0-----:R-:W-:Y:S02]  /*a1c60*/  PRMT R2, R31, 0x3340, R0 ;  /* 0x000033401f027816 */ /* 0x001fe40000000000 */
[----:B------:R-:W-:Y:S02]  /*a1c70*/  LOP3.LUT R26, R26, 0xffff, RZ, 0xc0, !PT ;  /* 0x0000ffff1a1a7812 */ /* 0x000fe400078ec0ff */
[----:B------:R-:W-:-:S02]  /*a1c80*/  LOP3.LUT R27, R27, 0xffff, RZ, 0xc0, !PT ;  /* 0x0000ffff1b1b7812 */ /* 0x000fc400078ec0ff */
[----:B------:R-:W-:Y:S01]  /*a1c90*/  PRMT R4, R28, 0x3340, R29 ;  /* 0x000033401c047816 */ /* 0x000fe2000000001d */
[----:B------:R0:W-:Y:S01]  /*a1ca0*/  STL [R1+0x54], R2 ;  /* 0x0000540201007387 */ /* 0x0001e20000100800 */
[----:B------:R-:W-:-:S03]  /*a1cb0*/  PRMT R3, R30, 0x3340, R0 ;  /* 0x000033401e037816 */ /* 0x000fc60000000000 */
[----:B------:R-:W-:Y:S01]  /*a1cc0*/  STL [R1+0xa4], R4 ;  /* 0x0000a40401007387 */ /* 0x000fe20000100800 */
[----:B0-----:R-:W-:-:S03]  /*a1cd0*/  PRMT R2, R26, 0x3340, R27 ;  /* 0x000033401a027816 */ /* 0x001fc6000000001b */
[----:B------:R-:W-:Y:S04]  /*a1ce0*/  STL [R1+0x58], R3 ;  /* 0x0000580301007387 */ /* 0x000fe80000100800 */
[----:B------:R-:W2:Y:S04]  /*a1cf0*/  LDL.LU R38, [R1+0x5d0] ;  /* 0x0005d00001267983 */ /* 0x000ea80000300800 */
[----:B------:R0:W-:Y:S04]  /*a1d00*/  STL [R1+0xa0], R2 ;  /* 0x0000a00201007387 */ /* 0x0001e80000100800 */
[----:B------:R-:W3:Y:S04]  /*a1d10*/  LDL.LU R42, [R1+0x5c8] ;  /* 0x0005c800012a7983 */ /* 0x000ee80000300800 */
[----:B------:R-:W3:Y:S04]  /*a1d20*/  LDL.LU R46, [R1+0x518] ;  /* 0x00051800012e7983 */ /* 0x000ee80000300800 */
[----:B------:R-:W3:Y:S04]  /*a1d30*/  LDL.LU R45, [R1+0x510] ;  /* 0x00051000012d7983 */ /* 0x000ee80000300800 */
[----:B------:R-:W3:Y:S01]  /*a1d40*/  LDL.LU R51, [R1+0x504] ;  /* 0x0005040001337983 */ /* 0x000ee20000300800 */
[----:B----4-:R-:W-:-:S03]  /*a1d50*/  SHF.R.U32.HI R29, RZ, 0x8, R52 ;  /* 0x00000008ff1d7819 */ /* 0x010fc60000011634 */
[----:B------:R-:W4:Y:S01]  /*a1d60*/  LDL.LU R52, [R1+0x4fc] ;  /* 0x0004fc0001347983 */ /* 0x000f220000300800 */
[----:B------:R-:W-:Y:S02]  /*a1d70*/  LOP3.LUT R29, R29, 0xffff, RZ, 0xc0, !PT ;  /* 0x0000ffff1d1d7812 */ /* 0x000fe400078ec0ff */
[----:B------:R-:W-:Y:S02]  /*a1d80*/  SHF.R.U32.HI R27, RZ, 0x8, R41 ;  /* 0x00000008ff1b7819 */ /* 0x000fe40000011629 */
[----:B------:R-:W-:Y:S02]  /*a1d90*/  SHF.R.U32.HI R26, RZ, 0x8, R47 ;  /* 0x00000008ff1a7819 */ /* 0x000fe4000001162f */
[----:B------:R-:W-:Y:S02]  /*a1da0*/  LOP3.LUT R27, R27, 0xffff, RZ, 0xc0, !PT ;  /* 0x0000ffff1b1b7812 */ /* 0x000fe400078ec0ff */
[----:B------:R-:W-:Y:S02]  /*a1db0*/  LOP3.LUT R26, R26, 0xffff, RZ, 0xc0, !PT ;  /* 0x0000ffff1a1a7812 */ /* 0x000fe400078ec0ff */
[----:B------:R-:W-:-:S02]  /*a1dc0*/  SHF.R.U32.HI R30, RZ, 0x8, R49 ;  /* 0x00000008ff1e7819 */ /* 0x000fc40000011631 */
[----:B------:R-:W-:-:S04]  /*a1dd0*/  SHF.R.U32.HI R28, RZ, 0x8, R48 ;  /* 0x00000008ff1c7819 */ /* 0x000fc80000011630 */
[----:B------:R-:W-:Y:S02]  /*a1de0*/  LOP3.LUT R28, R28, 0xffff, RZ, 0xc0, !PT ;  /* 0x0000ffff1c1c7812 */ /* 0x000fe400078ec0ff */
[----:B------:R-:W-:Y:S02]  /*a1df0*/  LOP3.LUT R30, R30, 0xffff, RZ, 0xc0, !PT ;  /* 0x0000ffff1e1e7812 */ /* 0x000fe400078ec0ff */
[----:B------:R-:W-:Y:S02]  /*a1e00*/  PRMT R26, R26, 0x3340, R0 ;  /* 0x000033401a1a7816 */ /* 0x000fe40000000000 */
[----:B------:R-:W-:Y:S02]  /*a1e10*/  PRMT R5, R27, 0x3340, R28 ;  /* 0x000033401b057816 */ /* 0x000fe4000000001c */
[----:B0-----:R-:W-:Y:S01]  /*a1e20*/  PRMT R2, R29, 0x3340, R30 ;  /* 0x000033401d027816 */ /* 0x001fe2000000001e */
[----:B------:R-:W-:Y:S01]  /*a1e30*/  STL [R1+0x3bb8], R26 ;  /* 0x003bb81a01007387 */ /* 0x000fe20000100800 */
[----:B------:R-:W-:-:S03]  /*a1e40*/  SHF.R.U32.HI R31, RZ, 0x8, R50 ;  /* 0x00000008ff1f7819 */ /* 0x000fc60000011632 */
[----:B------:R-:W-:Y:S04]  /*a1e50*/  STL [R1+0x3bb0], R5 ;  /* 0x003bb00501007387 */ /* 0x000fe80000100800 */
[----:B------:R-:W3:Y:S01]  /*a1e60*/  LDL.LU R39, [R1+0x6ec] ;  /* 0x0006ec0001277983 */ /* 0x000ee20000300800 */
[----:B------:R-:W-:-:S03]  /*a1e70*/  LOP3.LUT R31, R31, 0xffff, RZ, 0xc0, !PT ;  /* 0x0000ffff1f1f7812 */ /* 0x000fc600078ec0ff */
[----:B------:R-:W3:Y:S04]  /*a1e80*/  LDL.LU R40, [R1+0x6e8] ;  /* 0x0006e80001287983 */ /* 0x000ee80000300800 */
[----:B------:R0:W-:Y:S04]  /*a1e90*/  STL [R1+0x94], R2 ;  /* 0x0000940201007387 */ /* 0x0001e80000100800 */
[----:B------:R-:W3:Y:S04]  /*a1ea0*/  LDL.LU R41, [R1+0x3f8] ;  /* 0x0003f80001297983 */ /* 0x000ee80000300800 */
[----:B------:R-:W3:Y:S01]  /*a1eb0*/  LDL.LU R47, [R1+0x664] ;  /* 0x00066400012f7983 */ /* 0x000ee20000300800 */
[----:B------:R-:W-:-:S03]  /*a1ec0*/  PRMT R27, R31, 0x3340, R0 ;  /* 0x000033401f1b7816 */ /* 0x000fc60000000000 */
[----:B------:R-:W3:Y:S04]  /*a1ed0*/  LDL.LU R49, [R1+0x3ac] ;  /* 0x0003ac0001317983 */ /* 0x000ee80000300800 */
[----:B------:R-:W3:Y:S04]  /*a1ee0*/  LDL.LU R48, [R1+0x66c] ;  /* 0x00066c0001307983 */ /* 0x000ee80000300800 */
[----:B------:R-:W3:Y:S04]  /*a1ef0*/  LDL.LU R50, [R1+0x660] ;  /* 0x0006600001327983 */ /* 0x000ee80000300800 */
[----:B------:R-:W-:Y:S01]  /*a1f00*/  STL [R1+0x3bbc], R27 ;  /* 0x003bbc1b01007387 */ /* 0x000fe20000100800 */
[----:B----4-:R-:W-:-:S03]  /*a1f10*/  SHF.R.U32.HI R31, RZ, 0x8, R52 ;  /* 0x00000008ff1f7819 */ /* 0x010fc60000011634 */
[----:B------:R-:W4:Y:S01]  /*a1f20*/  LDL.LU R52, [R1+0x5dc] ;  /* 0x0005dc0001347983 */ /* 0x000f220000300800 */
[----:B--2---:R-:W-:Y:S02]  /*a1f30*/  SHF.R.U32.HI R28, RZ, 0x8, R38 ;  /* 0x00000008ff1c7819 */ /* 0x004fe40000011626 */
[----:B---3--:R-:W-:Y:S02]  /*a1f40*/  SHF.R.U32.HI R32, RZ, 0x8, R46 ;  /* 0x00000008ff207819 */ /* 0x008fe4000001162e */
[----:B------:R-:W-:Y:S02]  /*a1f50*/  SHF.R.U32.HI R33, RZ, 0x8, R51 ;  /* 0x00000008ff217819 */ /* 0x000fe40000011633 */
[----:B------:R-:W-:Y:S02]  /*a1f60*/  LOP3.LUT R28, R28, 0xffff, RZ, 0xc0, !PT ;  /* 0x0000ffff1c1c7812 */ /* 0x000fe400078ec0ff */
[----:B------:R-:W-:Y:S02]  /*a1f70*/  LOP3.LUT R32, R32, 0xffff, RZ, 0xc0, !PT ;  /* 0x0000ffff20207812 */ /* 0x000fe400078ec0ff */
[----:B------:R-:W-:-:S02]  /*a1f80*/  SHF.R.U32.HI R29, RZ, 0x8, R42 ;  /* 0x00000008ff1d7819 */ /* 0x000fc4000001162a */
[----:B------:R-:W-:Y:S01]  /*a1f90*/  SHF.R.U32.HI R30, RZ, 0x8, R45 ;  /* 0x00000008ff1e7819 */ /* 0x000fe2000001162d */
[----:B------:R-:W2:Y:S01]  /*a1fa0*/  LDL.LU R42, [R1+0x51c] ;  /* 0x00051c00012a7983 */ /* 0x000ea20000300800 */
[----:B------:R-:W-:Y:S02]  /*a1fb0*/  LOP3.LUT R33, R33, 0xffff, RZ, 0xc0, !PT ;  /* 0x0000ffff21217812 */ /* 0x000fe400078ec0ff */
[----:B0-----:R-:W-:Y:S02]  /*a1fc0*/  PRMT R2, R28, 0x3340, R32 ;  /* 0x000033401c027816 */ /* 0x001fe40000000020 */
[----:B------:R-:W-:Y:S02]  /*a1fd0*/  LOP3.LUT R29, R29, 0xffff, RZ, 0xc0, !PT ;  /* 0x0000ffff1d1d7812 */ /* 0x000fe400078ec0ff */
[----:B------:R-:W-:Y:S02]  /*a1fe0*/  LOP3.LUT R30, R30, 0xffff, RZ, 0xc0, !PT ;  /* 0x0000ffff1e1e7812 */ /* 0x000fe400078ec0ff */
[----:B------:R-:W-:Y:S01]  /*a1ff0*/  LOP3.LUT R31, R31, 0xffff, RZ, 0xc0, !PT ;  /* 0x0000ffff1f1f7812 */ /* 0x000fe200078ec0ff */
[----:B------:R0:W-:Y:S01]  /*a2000*/  STL [R1+0x88], R2 ;  /* 0x0000880201007387 */ /* 0x0001e20000100800 */
[----:B------:R-:W-:-:S02]  /*a2010*/  PRMT R28, R33, 0x3340, R0 ;  /* 0x00003340211c7816 */ /* 0x000fc40000000000 */
[----:B------:R-:W-:Y:S01]  /*a2020*/  PRMT R5, R29, 0x3340, R30 ;  /* 0x000033401d057816 */ /* 0x000fe2000000001e */
[----:B------:R-:W3:Y:S01]  /*a2030*/  LDL.LU R46, [R1+0x6f0] ;  /* 0x0006f000012e7983 */ /* 0x000ee20000300800 */
[----:B------:R-:W-:-:S03]  /*a2040*/  PRMT R29, R31, 0x3340, R0 ;  /* 0x000033401f1d7816 */ /* 0x000fc60000000000 */
[----:B------:R-:W3:Y:S04]  /*a2050*/  LDL.LU R45, [R1+0x424] ;  /* 0x00042400012d7983 */ /* 0x000ee80000300800 */
[----:B------:R-:W3:Y:S04]  /*a2060*/  LDL.LU R51, [R1+0x40c] ;  /* 0x00040c0001337983 */ /* 0x000ee80000300800 */
[----:B------:R-:W-:Y:S04]  /*a2070*/  STL [R1+0x3bc0], R28 ;  /* 0x003bc01c01007387 */ /* 0x000fe80000100800 */
[----:B------:R1:W-:Y:S04]  /*a2080*/  STL [R1+0x3bc4], R5 ;  /* 0x003bc40501007387 */ /* 0x0003e80000100800 */
[----:B------:R-:W-:Y:S01]  /*a2090*/  STL [R1+0x3bc8], R29 ;  /* 0x003bc81d01007387 */ /* 0x000fe20000100800 */
[----:B------:R-:W-:-:S02]  /*a20a0*/  SHF.R.U32.HI R31, RZ, 0x8, R40 ;  /* 0x00000008ff1f7819 */ /* 0x000fc40000011628 */
[----:B------:R-:W-:Y:S02]  /*a20b0*/  SHF.R.U32.HI R30, RZ, 0x8, R41 ;  /* 0x00000008ff1e7819 */ /* 0x000fe40000011629 */
[----:B------:R-:W-:Y:S02]  /*a20c0*/  LOP3.LUT R31, R31, 0xffff, RZ, 0xc0, !PT ;  /* 0x0000ffff1f1f7812 */ /* 0x000fe400078ec0ff */
[----:B------:R-:W-:Y:S02]  /*a20d0*/  LOP3.LUT R30, R30, 0xffff, RZ, 0xc0, !PT ;  /* 0x0000ffff1e1e7812 */ /* 0x000fe400078ec0ff */
[----:B------:R-:W-:Y:S02]  /*a20e0*/  SHF.R.U32.HI R33, RZ, 0x8, R49 ;  /* 0x00000008ff217819 */ /* 0x000fe40000011631 */
[----:B------:R-:W-:Y:S02]  /*a20f0*/  SHF.R.U32.HI R32, RZ, 0x8, R48 ;  /* 0x00000008ff207819 */ /* 0x000fe40000011630 */
[----:B------:R-:W-:-:S02]  /*a2100*/  LOP3.LUT R33, R33, 0xffff, RZ, 0xc0, !PT ;  /* 0x0000ffff21217812 */ /* 0x000fc400078ec0ff */
[----:B------:R-:W-:Y:S02]  /*a2110*/  SHF.R.U32.HI R35, RZ, 0x8, R47 ;  /* 0x00000008ff237819 */ /* 0x000fe4000001162f */
[----:B------:R-:W-:Y:S01]  /*a2120*/  LOP3.LUT R32, R32, 0xffff, RZ, 0xc0, !PT ;  /* 0x0000ffff20207812 */ /* 0x000fe200078ec0ff */
[----:B------:R-:W3:Y:S01]  /*a2130*/  LDL.LU R47, [R1+0x5d4] ;  /* 0x0005d400012f7983 */ /* 0x000ee20000300800 */
[----:B------:R-:W-:Y:S02]  /*a2140*/  SHF.R.U32.HI R36, RZ, 0x8, R50 ;  /* 0x00000008ff247819 */ /* 0x000fe40000011632 */
[----:B------:R-:W-:Y:S01]  /*a2150*/  PRMT R4, R30, 0x3340, R33 ;  /* 0x000033401e047816 */ /* 0x000fe20000000021 */
[----:B------:R-:W3:Y:S01]  /*a2160*/  LDL.LU R49, [R1+0x404] ;  /* 0x0004040001317983 */ /* 0x000ee20000300800 */
[----:B------:R-:W-:-:S03]  /*a2170*/  PRMT R43, R31, 0x3340, R32 ;  /* 0x000033401f2b7816 */ /* 0x000fc60000000020 */
[----:B------:R-:W3:Y:S01]  /*a2180*/  LDL.LU R48, [R1+0x6f4] ;  /* 0x0006f40001307983 */ /* 0x000ee20000300800 */
[----:B------:R-:W-:-:S03]  /*a2190*/  SHF.R.U32.HI R32, RZ, 0x8, R7 ;  /* 0x00000008ff207819 */ /* 0x000fc60000011607 */
[----:B------:R-:W3:Y:S01]  /*a21a0*/  LDL.LU R50, [R1+0x374] ;  /* 0x0003740001327983 */ /* 0x000ee20000300800 */
[----:B----4-:R-:W-:-:S03]  /*a21b0*/  SHF.R.U32.HI R33, RZ, 0x8, R52 ;  /* 0x00000008ff217819 */ /* 0x010fc60000011634 */
[----:B------:R-:W4:Y:S04]  /*a21c0*/  LDL.LU R52, [R1+0x6fc] ;  /* 0x0006fc0001347983 */ /* 0x000f280000300800 */
[----:B------:R-:W4:Y:S01]  /*a21d0*/  LDL.LU R7, [R1+0x3c30] ;  /* 0x003c300001077983 */ /* 0x000f220000300800 */
[----:B------:R-:W-:Y:S02]  /*a21e0*/  SHF.R.U32.HI R34, RZ, 0x8, R39 ;  /* 0x00000008ff227819 */ /* 0x000fe40000011627 */
[----:B------:R-:W-:Y:S02]  /*a21f0*/  LOP3.LUT R35, R35, 0xffff, RZ, 0xc0, !PT ;  /* 0x0000ffff23237812 */ /* 0x000fe400078ec0ff */
[----:B------:R-:W-:Y:S02]  /*a2200*/  LOP3.LUT R34, R34, 0xffff, RZ, 0xc0, !PT ;  /* 0x0000ffff22227812 */ /* 0x000fe400078ec0ff */
[----:B------:R-:W-:-:S02]  /*a2210*/  LOP3.LUT R36, R36, 0xffff, RZ, 0xc0, !PT ;  /* 0x0000ffff24247812 */ /* 0x000fc400078ec0ff */
[----:B------:R-:W-:Y:S02]  /*a2220*/  PRMT R9, R34, 0x3340, R35 ;  /* 0x0000334022097816 */ /* 0x000fe40000000023 */
[----:B------:R-:W-:Y:S02]  /*a2230*/  PRMT R30, R36, 0x3340, R0 ;  /* 0x00003340241e7816 */ /* 0x000fe40000000000 */
[----:B--2---:R-:W-:-:S04]  /*a2240*/  SHF.R.U32.HI R35, RZ, 0x8, R42 ;  /* 0x00000008ff237819 */ /* 0x004fc8000001162a */
[----:B------:R-:W-:Y:S02]  /*a2250*/  LOP3.LUT R35, R35, 0xffff, RZ, 0xc0, !PT ;  /* 0x0000ffff23237812 */ /* 0x000fe400078ec0ff */
[----:B---3--:R-:W-:Y:S02]  /*a2260*/  SHF.R.U32.HI R36, RZ, 0x8, R51 ;  /* 0x00000008ff247819 */ /* 0x008fe40000011633 */
[----:B------:R-:W2:Y:S02]  /*a2270*/  LDL.LU R51, [R1+0x704] ;  /* 0x0007040001337983 */ /* 0x000ea40000300800 */
[----:B------:R-:W-:-:S04]  /*a2280*/  LOP3.LUT R36, R36, 0xffff, RZ, 0xc0, !PT ;  /* 0x0000ffff24247812 */ /* 0x000fc800078ec0ff */
[----:B0-----:R-:W-:Y:S02]  /*a2290*/  PRMT R2, R35, 0x3340, R36 ;  /* 0x0000334023027816 */ /* 0x001fe40000000024 */
[----:B----4-:R-:W-:Y:S02]  /*a22a0*/  SHF.R.U32.HI R36, RZ, 0x8, R7 ;  /* 0x00000008ff247819 */ /* 0x010fe40000011607 */
[----:B------:R-:W3:Y:S01]  /*a22b0*/  LDL.LU R7, [R1+0x3c2c] ;  /* 0x003c2c0001077983 */ /* 0x000ee20000300800 */
[----:B------:R-:W-:Y:S02]  /*a22c0*/  SHF.R.U32.HI R34, RZ, 0x8, R45 ;  /* 0x00000008ff227819 */ /* 0x000fe4000001162d */
[----:B------:R-:W-:Y:S02]  /*a22d0*/  LOP3.LUT R33, R33, 0xffff, RZ, 0xc0, !PT ;  /* 0x0000ffff21217812 */ /* 0x000fe400078ec0ff */
[----:B------:R-:W-:-:S04]  /*a22e0*/  LOP3.LUT R34, R34, 0xffff, RZ, 0xc0, !PT ;  /* 0x0000ffff22227812 */ /* 0x000fc800078ec0ff */
[----:B------:R-:W-:Y:S02]  /*a22f0*/  PRMT R3, R33, 0x3340, R34 ;  /* 0x0000334021037816 */ /* 0x000fe40000000022 */
[----:B------:R-:W-:Y:S02]  /*a2300*/  SHF.R.U32.HI R34, RZ, 0x8, R49 ;  /* 0x00000008ff227819 */ /* 0x000fe40000011631 */
[----:B------:R-:W4:Y:S01]  /*a2310*/  LDL.LU R49, [R1+0x70c] ;  /* 0x00070c0001317983 */ /* 0x000f220000300800 */
[----:B------:R-:W-:Y:S02]  /*a2320*/  SHF.R.U32.HI R38, RZ, 0x8, R52 ;  /* 0x00000008ff267819 */ /* 0x000fe40000011634 */
[----:B------:R-:W-:Y:S02]  /*a2330*/  SHF.R.U32.HI R40, RZ, 0x8, R44 ;  /* 0x00000008ff287819 */ /* 0x000fe4000001162c */
[----:B------:R-:W-:Y:S02]  /*a2340*/  SHF.R.U32.HI R35, RZ, 0x8, R48 ;  /* 0x00000008ff237819 */ /* 0x000fe40000011630 */
[----:B------:R-:W-:-:S02]  /*a2350*/  SHF.R.U32.HI R37, RZ, 0x8, R50 ;  /* 0x00000008ff257819 */ /* 0x000fc40000011632 */
[----:B--2---:R-:W-:Y:S02]  /*a2360*/  SHF.R.U32.HI R41, RZ, 0x8, R51 ;  /* 0x00000008ff297819 */ /* 0x004fe40000011633 */
[----:B---3--:R-:W-:Y:S02]  /*a2370*/  SHF.R.U32.HI R39, RZ, 0x8, R7 ;  /* 0x00000008ff277819 */ /* 0x008fe40000011607 */
[----:B------:R-:W2:Y:S04]  /*a2380*/  LDL.LU R7, [R1+0x3c28] ;  /* 0x003c280001077983 */ /* 0x000ea80000300800 */
[----:B------:R-:W3:Y:S04]  /*a2390*/  LDL.LU R52, [R1+0x710] ;  /* 0x0007100001347983 */ /* 0x000ee80000300800 */
[----:B------:R-:W3:Y:S04]  /*a23a0*/  LDL.LU R44, [R1+0x3c24] ;  /* 0x003c2400012c7983 */ /* 0x000ee80000300800 */
[----:B------:R-:W3:Y:S04]  /*a23b0*/  LDL.LU R48, [R1+0x3b0] ;  /* 0x0003b00001307983 */ /* 0x000ee80000300800 */
[----:B------:R-:W3:Y:S04]  /*a23c0*/  LDL.LU R50, [R1+0x714] ;  /* 0x0007140001327983 */ /* 0x000ee80000300800 */
[----:B------:R-:W3:Y:S01]  /*a23d0*/  LDL.LU R51, [R1+0x718] ;  /* 0x0007180001337983 */ /* 0x000ee20000300800 */
[----:B------:R-:W-:-:S02]  /*a23e0*/  SHF.R.U32.HI R45, RZ, 0x8, R6 ;  /* 0x00000008ff2d7819 */ /* 0x000fc40000011606 */
[----:B------:R-:W-:Y:S02]  /*a23f0*/  SHF.R.U32.HI R33, RZ, 0x8, R47 ;  /* 0x00000008ff217819 */ /* 0x000fe4000001162f */
[----:B------:R-:W-:Y:S02]  /*a2400*/  SHF.R.U32.HI R31, RZ, 0x8, R46 ;  /* 0x00000008ff1f7819 */ /* 0x000fe4000001162e */
[----:B----4-:R-:W-:Y:S02]  /*a2410*/  SHF.R.U32.HI R46, RZ, 0x8, R49 ;  /* 0x00000008ff2e7819 */ /* 0x010fe40000011631 */
[----:B--2---:R-:W-:Y:S01]  /*a2420*/  SHF.R.U32.HI R42, RZ, 0x8, R7 ;  /* 0x00000008ff2a7819 */ /* 0x004fe20000011607 */
[----:B---3--:R-:W-:Y:S01]  /*a2430*/  IMAD R6, R44, UR4, RZ ;  /* 0x000000042c067c24 */ /* 0x008fe2000f8e02ff */
[----:B------:R-:W-:-:S03]  /*a2440*/  ULDC UR4, c[0x0][0x248] ;  /* 0x0000920000047ab9 */ /* 0x000fc60000000800 */
[----:B------:R-:W-:Y:S01]  /*a2450*/  VIADD R7, R6, UR4 ;  /* 0x0000000406077c36 */ /* 0x000fe20008000000 */
[----:B------:R-:W-:-:S03]  /*a2460*/  ULDC UR4, c[0x0][0x248] ;  /* 0x0000920000047ab9 */ /* 0x000fc60000000800 */
[----:B-1----:R-:W-:Y:S01]  /*a2470*/  VIADD R5, R7, UR4 ;  /* 0x0000000407057c36 */ /* 0x002fe20008000000 */
[----:B------:R-:W-:Y:S01]  /*a2480*/  STL [R1+0x67c], R6 ;  /* 0x00067c0601007387 */ /* 0x000fe20000100800 */
[----:B------:R-:W-:-:S03]  /*a2490*/  ULDC UR4, c[0x0][0x248] ;  /* 0x0000920000047ab9 */ /* 0x000fc60000000800 */
[----:B------:R-:W-:Y:S04]  /*a24a0*/  STL [R1+0x658], R7 ;  /* 0x0006580701007387 */ /* 0x000fe80000100800 */
[----:B------:R0:W-:Y:S01]  /*a24b0*/  STL [R1+0x64c], R5 ;  /* 0x00064c0501007387 */ /* 0x0001e20000100800 */
[----:B------:R-:W-:-:S03]  /*a24c0*/  SHF.R.U32.HI R47, RZ, 0x8, R52 ;  /* 0x00000008ff2f7819 */ /* 0x000fc60000011634 */
[----:B------:R-:W2:Y:S01]  /*a24d0*/  LDL.LU R52, [R1+0x71c] ;  /* 0x00071c0001347983 */ /* 0x000ea20000300800 */
[----:B0-----:R-:W-:Y:S01]  /*a24e0*/  VIADD R5, R5, UR4 ;  /* 0x0000000405057c36 */ /* 0x001fe20008000000 */
[----:B------:R-:W-:-:S04]  /*a24f0*/  ULDC UR4, c[0x0][0x248] ;  /* 0x0000920000047ab9 */ /* 0x000fc80000000800 */
[----:B------:R0:W-:Y:S02]  /*a2500*/  STL [R1+0x5cc], R5 ;  /* 0x0005cc0501007387 */ /* 0x0001e40000100800 */
[----:B0-----:R-:W-:Y:S01]  /*a2510*/  VIADD R5, R5, UR4 ;  /* 0x0000000405057c36 */ /* 0x001fe20008000000 */
[----:B------:R-:W-:-:S04]  /*a2520*/  ULDC UR4, c[0x0][0x248] ;  /* 0x0000920000047ab9 */ /* 0x000fc80000000800 */
[----:B------:R0:W-:Y:S02]  /*a2530*/  STL [R1+0x5c8], R5 ;  /* 0x0005c80501007387 */ /* 0x0001e40000100800 */
[----:B0-----:R-:W-:Y:S01]  /*a2540*/  VIADD R5, R5, UR4 ;  /* 0x0000000405057c36 */ /* 0x001fe20008000000 */
[----:B------:R-:W-:-:S04]  /*a2550*/  ULDC UR4, c[0x0][0x248] ;  /* 0x0000920000047ab9 */ /* 0x000fc80000000800 */
[----:B------:R0:W-:Y:S01]  /*a2560*/  STL [R1+0x510], R5 ;  /* 0x0005100501007387 */ /* 0x0001e20000100800 */
[----:B------:R-:W-:Y:S01]  /*a2570*/  SHF.R.U32.HI R49, RZ, 0x8, R50 ;  /* 0x00000008ff317819 */ /* 0x000fe20000011632 */
[----:B0-----:R-:W-:Y:S01]  /*a2580*/  VIADD R5, R5, UR4 ;  /* 0x0000000405057c36 */ /* 0x001fe20008000000 */
[----:B------:R-:W-:-:S04]  /*a2590*/  ULDC UR4, c[0x0][0x248] ;  /* 0x0000920000047ab9 */ /* 0x000fc80000000800 */
[----:B------:R0:W-:Y:S01]  /*a25a0*/  STL [R1+0x50c], R5 ;  /* 0x00050c0501007387 */ /* 0x0001e20000100800 */
[----:B------:R-:W-:Y:S02]  /*a25b0*/  SHF.R.U32.HI R50, RZ, 0x8, R51 ;  /* 0x00000008ff327819 */ /* 0x000fe40000011633 */
[----:B------:R-:W-:Y:S01]  /*a25c0*/  SHF.R.U32.HI R51, RZ, 0x8, R8 ;  /* 0x00000008ff337819 */ /* 0x000fe20000011608 */
[----:B------:R-:W3:Y:S01]  /*a25d0*/  LDL.LU R54, [R1+0x3f0] ;  /* 0x0003f00001367983 */ /* 0x000ee20000300800 */
[----:B0-----:R-:W-:Y:S01]  /*a25e0*/  VIADD R5, R5, UR4 ;  /* 0x0000000405057c36 */ /* 0x001fe20008000000 */
[----:B------:R-:W-:-:S04]  /*a25f0*/  ULDC UR4, c[0x0][0x248] ;  /* 0x0000920000047ab9 */ /* 0x000fc80000000800 */
[----:B------:R0:W-:Y:S04]  /*a2600*/  STL [R1+0x4f0], R5 ;  /* 0x0004f00501007387 */ /* 0x0001e80000100800 */
[----:B------:R-:W4:Y:S01]  /*a2610*/  LDL.LU R8, [R1+0x3c20] ;  /* 0x003c200001087983 */ /* 0x000f220000300800 */
[----:B0-----:R-:W-:Y:S01]  /*a2620*/  VIADD R5, R5, UR4 ;  /* 0x0000000405057c36 */ /* 0x001fe20008000000 */
[----:B------:R-:W-:-:S04]  /*a2630*/  ULDC UR4, c[0x0][0x248] ;  /* 0x0000920000047ab9 */ /* 0x000fc80000000800 */
[----:B------:R0:W-:Y:S02]  /*a2640*/  STL [R1+0x4ec], R5 ;  /* 0x0004ec0501007387 */ /* 0x0001e40000100800 */
[----:B0-----:R-:W-:Y:S01]  /*a2650*/  VIADD R5, R5, UR4 ;  /* 0x0000000405057c36 */ /* 0x001fe20008000000 */
[----:B------:R-:W-:-:S04]  /*a2660*/  ULDC UR4, c[0x0][0x248] ;  /* 0x0000920000047ab9 */ /* 0x000fc80000000800 */
[----:B------:R0:W-:Y:S01]  /*a2670*/  STL [R1+0x4e8], R5 ;  /* 0x0004e80501007387 */ /* 0x0001e20000100800 */
[----:B------:R-:W-:-:S03]  /*a2680*/  SHF.R.U32.HI R23, RZ, 0x8, R53 ;  /* 0x00000008ff177819 */ /* 0x000fc60000011635 */
[----:B------:R-:W2:Y:S01]  /*a2690*/  LDL.LU R59, [R1+0x39c] ;  /* 0x00039c00013b7983 */ /* 0x000ea20000300800 */
[----:B0-----:R-:W-:Y:S01]  /*a26a0*/  VIADD R5, R5, UR4 ;  /* 0x0000000405057c36 */ /* 0x001fe20008000000 */
[----:B------:R-:W-:-:S04]  /*a26b0*/  ULDC UR4, c[0x0][0x248] ;  /* 0x0000920000047ab9 */ /* 0x000fc80000000800 */
[----:B------:R0:W-:Y:S02]  /*a26c0*/  STL [R1+0x4d0], R5 ;  /* 0x0004d00501007387 */ /* 0x0001e40000100800 */
[----:B0-----:R-:W-:Y:S01]  /*a26d0*/  VIADD R5, R5, UR4 ;  /* 0x0000000405057c36 */ /* 0x001fe20008000000 */
[----:B------:R-:W-:Y:S01]  /*a26e0*/  ULDC UR4, c[0x0][0x248] ;  /* 0x0000920000047ab9 */ /* 0x000fe20000000800 */
[----:B----4-:R-:W-:Y:S02]  /*a26f0*/  SHF.R.U32.HI R53, RZ, 0x8, R8 ;  /* 0x00000008ff357819 */ /* 0x010fe40000011608 */
[----:B------:R-:W4:Y:S04]  /*a2700*/  LDL.LU R8, [R1+0x3c1c] ;  /* 0x003c1c0001087983 */ /* 0x000f280000300800 */
[----:B------:R0:W-:Y:S04]  /*a2710*/  STL [R1+0x4cc], R5 ;  /* 0x0004cc0501007387 */ /* 0x0001e80000100800 */
[----:B------:R-:W3:Y:S01]  /*a2720*/  LDL.LU R60, [R1+0x72c] ;  /* 0x00072c00013c7983 */ /* 0x000ee20000300800 */
[----:B0-----:R-:W-:Y:S01]  /*a2730*/  VIADD R5, R5, UR4 ;  /* 0x0000000405057c36 */ /* 0x001fe20008000000 */
[----:B------:R-:W-:-:S04]  /*a2740*/  ULDC UR4, c[0x0][0x248] ;  /* 0x0000920000047ab9 */ /* 0x000fc80000000800 */
[----:B------:R0:W-:Y:S04]  /*a2750*/  STL [R1+0x4c8], R5 ;  /* 0x0004c80501007387 */ /* 0x0001e80000100800 */
[----:B------:R-:W3:Y:S01]  /*a2760*/  LDL.LU R61, [R1+0x730] ;  /* 0x00073000013d7983 */ /* 0x000ee20000300800 */
[----:B0-----:R-:W-:Y:S01]  /*a2770*/  VIADD R5, R5, UR4 ;  /* 0x0000000405057c36 */ /* 0x001fe20008000000 */
[----:B------:R-:W-:-:S04]  /*a2780*/  ULDC UR4, c[0x0][0x248] ;  /* 0x0000920000047ab9 */ /* 0x000fc80000000800 */
[----:B------:R0:W-:Y:S02]  /*a2790*/  STL [R1+0x4b0], R5 ;  /* 0x0004b00501007387 */ /* 0x0001e40000100800 */
[----:B0-----:R-:W-:Y:S01]  /*a27a0*/  VIADD R5, R5, UR4 ;  /* 0x0000000405057c36 */ /* 0x001fe20008000000 */
[----:B------:R-:W-:Y:S01]  /*a27b0*/  ULDC UR4, c[0x0][0x248] ;  /* 0x0000920000047ab9 */ /* 0x000fe20000000800 */
[----:B--2---:R-:W-:-:S04]  /*a27c0*/  SHF.R.U32.HI R10, RZ, 0x8, R59 ;  /* 0x00000008ff0a7819 */ /* 0x004fc8000001163b */
[----:B------:R-:W-:-:S04]  /*a27d0*/  LOP3.LUT R10, R10, 0xffff, RZ, 0xc0, !PT ;  /* 0x0000ffff0a0a7812 */ /* 0x000fc800078ec0ff */
[----:B------:R-:W-:Y:S02]  /*a27e0*/  PRMT R10, R10, 0x3340, R0 ;  /* 0x000033400a0a7816 */ /* 0x000fe40000000000 */
[----:B----4-:R-:W-:Y:S02]  /*a27f0*/  SHF.R.U32.HI R55, RZ, 0x8, R8 ;  /* 0x00000008ff377819 */ /* 0x010fe40000011608 */
[----:B------:R-:W2:Y:S04]  /*a2800*/  LDL.LU R8, [R1+0x3c18] ;  /* 0x003c180001087983 */ /* 0x000ea80000300800 */
[----:B------:R0:W-:Y:S02]  /*a2810*/  STL [R1+0x4ac], R5 ;  /* 0x0004ac0501007387 */ /* 0x0001e40000100800 */
        /* <DEDUP_REMOVED lines=8> */
[----:B------:R0:W-:Y:S04]  /*a28a0*/  STL [R1+0x48c], R5 ;  /* 0x00048c0501007387 */ /* 0x0001e80000100800 */
[----:B------:R-:W4:Y:S04]  /*a28b0*/  LDL.LU R13, [R1+0x2a0] ;  /* 0x0002a000010d7983 */ /* 0x000f280000300800 */
[----:B------:R-:W4:Y:S01]  /*a28c0*/  LDL.LU R59, [R1+0x344] ;  /* 0x00034400013b7983 */ /* 0x000f220000300800 */
[----:B0-----:R-:W-:Y:S01]  /*a28d0*/  VIADD R5, R5, UR4 ;  /* 0x0000000405057c36 */ /* 0x001fe20008000000 */
[----:B------:R-:W-:-:S04]  /*a28e0*/  ULDC UR4, c[0x0][0x248] ;  /* 0x0000920000047ab9 */ /* 0x000fc80000000800 */
[----:B------:R0:W-:Y:S04]  /*a28f0*/  STL [R1+0x488], R5 ;  /* 0x0004880501007387 */ /* 0x0001e80000100800 */
[----:B------:R1:W-:Y:S01]  /*a2900*/  STL [R1+0xd4], R10 ;  /* 0x0000d40a01007387 */ /* 0x0003e20000100800 */
[----:B0-----:R-:W-:Y:S01]  /*a2910*/  VIADD R5, R5, UR4 ;  /* 0x0000000405057c36 */ /* 0x001fe20008000000 */
[----:B------:R-:W-:-:S04]  /*a2920*/  ULDC UR4, c[0x0][0x248] ;  /* 0x0000920000047ab9 */ /* 0x000fc80000000800 */
[----:B------:R0:W-:Y:S01]  /*a2930*/  STL [R1+0x468], R5 ;  /* 0x0004680501007387 */ /* 0x0001e20000100800 */
[----:B---3--:R-:W-:Y:S02]  /*a2940*/  SHF.R.U32.HI R11, RZ, 0x8, R60 ;  /* 0x00000008ff0b7819 */ /* 0x008fe4000001163c */
[----:B-1----:R-:W-:Y:S01]  /*a2950*/  SHF.R.U32.HI R10, RZ, 0x8, R61 ;  /* 0x00000008ff0a7819 */ /* 0x002fe2000001163d */
[----:B0-----:R-:W-:Y:S01]  /*a2960*/  VIADD R5, R5, UR4 ;  /* 0x0000000405057c36 */ /* 0x001fe20008000000 */
[----:B------:R-:W-:-:S04]  /*a2970*/  ULDC UR4, c[0x0][0x248] ;  /* 0x0000920000047ab9 */ /* 0x000fc80000000800 */
[----:B------:R0:W-:Y:S04]  /*a2980*/  STL [R1+0x464], R5 ;  /* 0x0004640501007387 */ /* 0x0001e80000100800 */
[----:B------:R-:W3:Y:S04]  /*a2990*/  LDL.LU R60, [R1+0x254] ;  /* 0x00025400013c7983 */ /* 0x000ee80000300800 */
[----:B------:R-:W3:Y:S01]  /*a29a0*/  LDL.LU R61, [R1+0x33c] ;  /* 0x00033c00013d7983 */ /* 0x000ee20000300800 */
[----:B0-----:R-:W-:Y:S01]  /*a29b0*/  VIADD R5, R5, UR4 ;  /* 0x0000000405057c36 */ /* 0x001fe20008000000 */
[----:B------:R-:W-:Y:S01]  /*a29c0*/  LOP3.LUT R15, R11, 0xffff, RZ, 0xc0, !PT ;  /* 0x0000ffff0b0f7812 */ /* 0x000fe200078ec0ff */
[----:B------:R-:W-:Y:S01]  /*a29d0*/  ULDC UR4, c[0x0][0x248] ;  /* 0x0000920000047ab9 */ /* 0x000fe20000000800 */
[----:B------:R-:W-:-:S02]  /*a29e0*/  LOP3.LUT R14, R10, 0xffff, RZ, 0xc0, !PT ;  /* 0x0000ffff0a0e7812 */ /* 0x000fc400078ec0ff */
[----:B------:R0:W-:Y:S01]  /*a29f0*/  STL [R1+0x460], R5 ;  /* 0x0004600501007387 */ /* 0x0001e20000100800 */
[----:B------:R-:W-:-:S03]  /*a2a00*/  PRMT R15, R15, 0x3340, R0 ;  /* 0x000033400f0f7816 */ /* 0x000fc60000000000 */
[----:B------:R-:W2:Y:S01]  /*a2a10*/  LDL.LU R12, [R1+0x234] ;  /* 0x00023400010c7983 */ /* 0x000ea20000300800 */
[----:B------:R-:W-:-:S03]  /*a2a20*/  PRMT R14, R14, 0x3340, R0 ;  /* 0x000033400e0e7816 */ /* 0x000fc60000000000 */
[----:B------:R-:W2:Y:S01]  /*a2a30*/  LDL.LU R11, [R1+0x340] ;  /* 0x00034000010b7983 */ /* 0x000ea20000300800 */
[----:B0-----:R-:W-:Y:S01]  /*a2a40*/  VIADD R5, R5, UR4 ;  /* 0x0000000405057c36 */ /* 0x001fe20008000000 */
[----:B------:R-:W-:Y:S02]  /*a2a50*/  ULDC UR4, c[0x0][0x248] ;  /* 0x0000920000047ab9 */ /* 0x000fe40000000800 */
[----:B------:R-:W2:Y:S04]  /*a2a60*/  LDL.LU R10, [R1+0x22c] ;  /* 0x00022c00010a7983 */ /* 0x000ea80000300800 */
[----:B------:R-:W2:Y:S04]  /*a2a70*/  LDL.LU R56, [R1+0x334] ;  /* 0x0003340001387983 */ /* 0x000ea80000300800 */
[----:B------:R-:W-:Y:S04]  /*a2a80*/  STL [R1+0x34], R15 ;  /* 0x0000340f01007387 */ /* 0x000fe80000100800 */
[----:B------:R-:W2:Y:S04]  /*a2a90*/  LDL.LU R29, [R1+0x224] ;  /* 0x00022400011d7983 */ /* 0x000ea80000300800 */
[----:B------:R-:W2:Y:S04]  /*a2aa0*/  LDL.LU R28, [R1+0x330] ;  /* 0x00033000011c7983 */ /* 0x000ea80000300800 */
[----:B------:R-:W-:Y:S04]  /*a2ab0*/  STL [R1+0x30], R14 ;  /* 0x0000300e01007387 */ /* 0x000fe80000100800 */
[----:B------:R0:W-:Y:S04]  /*a2ac0*/  STL [R1+0x440], R5 ;  /* 0x0004400501007387 */ /* 0x0001e80000100800 */
[----:B------:R-:W2:Y:S04]  /*a2ad0*/  LDL.LU R27, [R1+0x214] ;  /* 0x00021400011b7983 */ /* 0x000ea80000300800 */
[----:B------:R-:W2:Y:S04]  /*a2ae0*/  LDL.LU R26, [R1+0x318] ;  /* 0x00031800011a7983 */ /* 0x000ea80000300800 */
[----:B------:R-:W2:Y:S04]  /*a2af0*/  LDL.LU R57, [R1+0x210] ;  /* 0x0002100001397983 */ /* 0x000ea80000300800 */
[----:B------:R-:W2:Y:S01]  /*a2b00*/  LDL.LU R58, [R1+0x314] ;  /* 0x00031400013a7983 */ /* 0x000ea20000300800 */
[----:B0-----:R-:W-:Y:S01]  /*a2b10*/  VIADD R5, R5, UR4 ;  /* 0x0000000405057c36 */ /* 0x001fe20008000000 */
[----:B------:R-:W-:-:S02]  /*a2b20*/  ULDC UR4, c[0x0][0x248] ;  /* 0x0000920000047ab9 */ /* 0x000fc40000000800 */
[----:B------:R-:W2:Y:S01]  /*a2b30*/  LDL.LU R25, [R1+0x220] ;  /* 0x0002200001197983 */ /* 0x000ea20000300800 */
[----:B----4-:R-:W-:-:S05]  /*a2b40*/  PRMT R13, R59, 0x5410, R13 ;  /* 0x000054103b0d7816 */ /* 0x010fca000000000d */
[----:B------:R0:W-:Y:S04]  /*a2b50*/  STL [R1+0x7ac], R13 ;  /* 0x0007ac0d01007387 */ /* 0x0001e80000100800 */
[----:B------:R-:W4:Y:S04]  /*a2b60*/  LDL.LU R22, [R1+0x30c] ;  /* 0x00030c0001167983 */ /* 0x000f280000300800 */
[----:B------:R-:W4:Y:S04]  /*a2b70*/  LDL.LU R21, [R1+0x20c] ;  /* 0x00020c0001157983 */ /* 0x000f280000300800 */
[----:B------:R-:W-:Y:S04]  /*a2b80*/  STL [R1+0x43c], R5 ;  /* 0x00043c0501007387 */ /* 0x000fe80000100800 */
[----:B------:R-:W4:Y:S04]  /*a2b90*/  LDL.LU R20, [R1+0x310] ;  /* 0x0003100001147983 */ /* 0x000f280000300800 */
[----:B------:R-:W4:Y:S04]  /*a2ba0*/  LDL.LU R19, [R1+0x1e8] ;  /* 0x0001e80001137983 */ /* 0x000f280000300800 */
[----:B------:R-:W4:Y:S04]  /*a2bb0*/  LDL.LU R18, [R1+0x304] ;  /* 0x0003040001127983 */ /* 0x000f280000300800 */
[----:B------:R-:W4:Y:S04]  /*a2bc0*/  LDL.LU R17, [R1+0x1d8] ;  /* 0x0001d80001117983 */ /* 0x000f280000300800 */
[----:B------:R-:W4:Y:S04]  /*a2bd0*/  LDL.LU R16, [R1+0x308] ;  /* 0x0003080001107983 */ /* 0x000f280000300800 */
[----:B------:R-:W4:Y:S04]  /*a2be0*/  LDL.LU R15, [R1+0x1d4] ;  /* 0x0001d400010f7983 */ /* 0x000f280000300800 */
[----:B------:R-:W4:Y:S01]  /*a2bf0*/  LDL.LU R14, [R1+0x2fc] ;  /* 0x0002fc00010e7983 */ /* 0x000f220000300800 */
[----:B---3--:R-:W-:-:S03]  /*a2c00*/  PRMT R61, R61, 0x5410, R60 ;  /* 0x000054103d3d7816 */ /* 0x008fc6000000003c */
[----:B0-----:R-:W3:Y:S04]  /*a2c10*/  LDL.LU R13, [R1+0x1c4] ;  /* 0x0001c400010d7983 */ /* 0x001ee80000300800 */
[----:B------:R-:W3:Y:S04]  /*a2c20*/  LDL.LU R59, [R1+0x300] ;  /* 0x00030000013b7983 */ /* 0x000ee80000300800 */
[----:B------:R-:W3:Y:S04]  /*a2c30*/  LDL.LU R60, [R1+0x1ec] ;  /* 0x0001ec00013c7983 */ /* 0x000ee80000300800 */
[----:B------:R0:W-:Y:S04]  /*a2c40*/  STL [R1+0x7a8], R61 ;  /* 0x0007a83d01007387 */ /* 0x0001e80000100800 */
[----:B0-----:R-:W3:Y:S01]  /*a2c50*/  LDL.LU R61, [R1+0x2f8] ;  /* 0x0002f800013d7983 */ /* 0x001ee20000300800 */
[----:B--2---:R-:W-:Y:S01]  /*a2c60*/  PRMT R11, R11, 0x5410, R12 ;  /* 0x000054100b0b7816 */ /* 0x004fe2000000000c */
[----:B------:R-:W-:Y:S01]  /*a2c70*/  VIADD R5, R5, UR4 ;  /* 0x0000000405057c36 */ /* 0x000fe20008000000 */
[----:B------:R-:W-:Y:S01]  /*a2c80*/  PRMT R10, R56, 0x5410, R10 ;  /* 0x00005410380a7816 */ /* 0x000fe2000000000a */
[----:B------:R-:W-:-:S02]  /*a2c90*/  ULDC UR4, c[0x0][0x248] ;  /* 0x0000920000047ab9 */ /* 0x000fc40000000800 */
[----:B------:R0:W-:Y:S04]  /*a2ca0*/  STL [R1+0x7a4], R11 ;  /* 0x0007a40b01007387 */ /* 0x0001e80000100800 */
[----:B------:R-:W2:Y:S01]  /*a2cb0*/  LDL.LU R12, [R1+0x50] ;  /* 0x00005000010c7983 */ /* 0x000ea20000300800 */
[----:B------:R-:W-:-:S03]  /*a2cc0*/  PRMT R28, R28, 0x5410, R29 ;  /* 0x000054101c1c7816 */ /* 0x000fc6000000001d */
[----:B0-----:R-:W2:Y:S04]  /*a2cd0*/  LDL.LU R11, [R1+0x2f4] ;  /* 0x0002f400010b7983 */ /* 0x001ea80000300800 */
[----:B------:R0:W-:Y:S04]  /*a2ce0*/  STL [R1+0x79c], R10 ;  /* 0x00079c0a01007387 */ /* 0x0001e80000100800 */
[----:B------:R1:W-:Y:S01]  /*a2cf0*/  STL [R1+0x45c], R5 ;  /* 0x00045c0501007387 */ /* 0x0003e20000100800 */
[----:B------:R-:W-:-:S03]  /*a2d00*/  PRMT R27, R26, 0x5410, R27 ;  /* 0x000054101a1b7816 */ /* 0x000fc6000000001b */
[----:B0-----:R-:W2:Y:S04]  /*a2d10*/  LDL.LU R10, [R1+0x1c0] ;  /* 0x0001c000010a7983 */ /* 0x001ea80000300800 */
[----:B------:R-:W2:Y:S01]  /*a2d20*/  LDL.LU R56, [R1+0x2f0] ;  /* 0x0002f00001387983 */ /* 0x000ea20000300800 */
[----:B-1----:R-:W-:Y:S01]  /*a2d30*/  VIADD R5, R5, UR4 ;  /* 0x0000000405057c36 */ /* 0x002fe20008000000 */
[----:B------:R-:W-:Y:S01]  /*a2d40*/  PRMT R26, R58, 0x5410, R57 ;  /* 0x000054103a1a7816 */ /* 0x000fe20000000039 */
[----:B------:R-:W-:Y:S01]  /*a2d50*/  ULDC UR4, c[0x0][0x248] ;  /* 0x0000920000047ab9 */ /* 0x000fe20000000800 */
[----:B------:R-:W-:Y:S04]  /*a2d60*/  STL [R1+0x798], R28 ;  /* 0x0007981c01007387 */ /* 0x000fe80000100800 */
[----:B------:R-:W-:Y:S04]  /*a2d70*/  STL [R1+0x794], R27 ;  /* 0x0007941b01007387 */ /* 0x000fe80000100800 */
[----:B------:R0:W-:Y:S04]  /*a2d80*/  STL [R1+0x484], R5 ;  /* 0x0004840501007387 */ /* 0x0001e80000100800 */
[----:B------:R-:W2:Y:S04]  /*a2d90*/  LDL.LU R57, [R1+0x4c] ;  /* 0x00004c0001397983 */ /* 0x000ea80000300800 */
[----:B------:R-:W-:Y:S01]  /*a2da0*/  STL [R1+0x790], R26 ;  /* 0x0007901a01007387 */ /* 0x000fe20000100800 */
[----:B0-----:R-:W-:Y:S01]  /*a2db0*/  VIADD R5, R5, UR4 ;  /* 0x0000000405057c36 */ /* 0x001fe20008000000 */
[----:B------:R-:W-:-:S02]  /*a2dc0*/  ULDC UR4, c[0x0][0x248] ;  /* 0x0000920000047ab9 */ /* 0x000fc40000000800 */
[----:B------:R-:W2:Y:S01]  /*a2dd0*/  LDL.LU R58, [R1+0x2ec] ;  /* 0x0002ec00013a7983 */ /* 0x000ea20000300800 */
[----:B----4-:R-:W-:-:S05]  /*a2de0*/  PRMT R22, R22, 0x5410, R25 ;  /* 0x0000541016167816 */ /* 0x010fca0000000019 */
[----:B------:R-:W-:Y:S04]  /*a2df0*/  STL [R1+0x78c], R22 ;  /* 0x00078c1601007387 */ /* 0x000fe80000100800 */
[----:B------:R0:W-:Y:S01]  /*a2e00*/  STL [R1+0x4a4], R5 ;  /* 0x0004a40501007387 */ /* 0x0001e20000100800 */
[----:B------:R-:W-:Y:S01]  /*a2e10*/  PRMT R20, R20, 0x5410, R21 ;  /* 0x0000541014147816 */ /* 0x000fe20000000015 */
[----:B0-----:R-:W-:Y:S01]  /*a2e20*/  VIADD R5, R5, UR4 ;  /* 0x0000000405057c36 */ /* 0x001fe20008000000 */
[----:B------:R-:W-:-:S03]  /*a2e30*/  PRMT R18, R18, 0x5410, R19 ;  /* 0x0000541012127816 */ /* 0x000fc60000000013 */
[----:B------:R-:W-:Y:S01]  /*a2e40*/  STL [R1+0x788], R20 ;  /* 0x0007881401007387 */ /* 0x000fe20000100800 */
[----:B------:R-:W-:-:S03]  /*a2e50*/  ULDC UR4, c[0x0][0x248] ;  /* 0x0000920000047ab9 */ /* 0x000fc60000000800 */
[----:B------:R-:W-:Y:S01]  /*a2e60*/  STL [R1+0x784], R18 ;  /* 0x0007841201007387 */ /* 0x000fe20000100800 */
[----:B------:R-:W-:-:S03]  /*a2e70*/  PRMT R16, R16, 0x5410, R17 ;  /* 0x0000541010107816 */ /* 0x000fc60000000011 */
[----:B------:R0:W-:Y:S01]  /*a2e80*/  STL [R1+0x4c4], R5 ;  /* 0x0004c40501007387 */ /* 0x0001e20000100800 */
[----:B------:R-:W-:Y:S01]  /*a2e90*/  PRMT R14, R14, 0x5410, R15 ;  /* 0x000054100e0e7816 */ /* 0x000fe2000000000f */
[----:B0-----:R-:W-:Y:S02]  /*a2ea0*/  VIADD R5, R5, UR4 ;  /* 0x0000000405057c36 */ /* 0x001fe40008000000 */
[----:B------:R-:W-:Y:S01]  /*a2eb0*/  STL [R1+0x77c], R16 ;  /* 0x00077c1001007387 */ /* 0x000fe20000100800 */
[----:B------:R-:W-:Y:S01]  /*a2ec0*/  ULDC UR4, c[0x0][0x248] ;  /* 0x0000920000047ab9 */ /* 0x000fe20000000800 */
[----:B---3--:R-:W-:Y:S02]  /*a2ed0*/  PRMT R13, R59, 0x5410, R13 ;  /* 0x000054103b0d7816 */ /* 0x008fe4000000000d */
[----:B------:R-:W-:Y:S04]  /*a2ee0*/  STL [R1+0x780], R14 ;  /* 0x0007800e01007387 */ /* 0x000fe80000100800 */
[----:B------:R0:W-:Y:S04]  /*a2ef0*/  STL [R1+0x4e4], R5 ;  /* 0x0004e40501007387 */ /* 0x0001e80000100800 */
[----:B------:R-:W3:Y:S04]  /*a2f00*/  LDL.LU R26, [R1+0x48] ;  /* 0x00004800011a7983 */ /* 0x000ee80000300800 */
[----:B------:R1:W-:Y:S04]  /*a2f10*/  STL [R1+0x778], R13 ;  /* 0x0007780d01007387 */ /* 0x0003e80000100800 */
[----:B------:R-:W3:Y:S01]  /*a2f20*/  LDL.LU R59, [R1+0x2d8] ;  /* 0x0002d800013b7983 */ /* 0x000ee20000300800 */
[----:B0-----:R-:W-:Y:S01]  /*a2f30*/  VIADD R5, R5, UR4 ;  /* 0x0000000405057c36 */ /* 0x001fe20008000000 */
[----:B------:R-:W-:-:S02]  /*a2f40*/  ULDC UR4, c[0x0][0x248] ;  /* 0x0000920000047ab9 */ /* 0x000fc40000000800 */
[----:B------:R-:W4:Y:S01]  /*a2f50*/  LDL.LU R22, [R1+0x44] ;  /* 0x0000440001167983 */ /* 0x000f220000300800 */
[----:B-1----:R-:W-:-:S03]  /*a2f60*/  PRMT R13, R61, 0x5410, R60 ;  /* 0x000054103d0d7816 */ /* 0x002fc6000000003c */
[----:B------:R-:W4:Y:S04]  /*a2f70*/  LDL.LU R16, [R1+0x2e8] ;  /* 0x0002e80001107983 */ /* 0x000f280000300800 */
[----:B------:R-:W-:Y:S04]  /*a2f80*/  STL [R1+0x774], R13 ;  /* 0x0007740d01007387 */ /* 0x000fe80000100800 */
[----:B------:R0:W-:Y:S04]  /*a2f90*/  STL [R1+0x508], R5 ;  /* 0x0005080501007387 */ /* 0x0001e80000100800 */
[----:B------:R-:W4:Y:S04]  /*a2fa0*/  LDL.LU R60, [R1+0x40] ;  /* 0x00004000013c7983 */ /* 0x000f280000300800 */
[----:B------:R-:W4:Y:S01]  /*a2fb0*/  LDL.LU R61, [R1+0x2d0] ;  /* 0x0002d000013d7983 */ /* 0x000f220000300800 */
[----:B--2---:R-:W-:Y:S01]  /*a2fc0*/  PRMT R11, R11, 0x5410, R12 ;  /* 0x000054100b0b7816 */ /* 0x004fe2000000000c */
[----:B0-----:R-:W-:Y:S01]  /*a2fd0*/  VIADD R5, R5, UR4 ;  /* 0x0000000405057c36 */ /* 0x001fe20008000000 */
[----:B------:R-:W-:-:S03]  /*a2fe0*/  ULDC UR4, c[0x0][0x248] ;  /* 0x0000920000047ab9 */ /* 0x000fc60000000800 */
[----:B------:R-:W-:Y:S04]  /*a2ff0*/  STL [R1+0x770], R11 ;  /* 0x0007700b01007387 */ /* 0x000fe80000100800 */
[----:B------:R-:W2:Y:S01]  /*a3000*/  LDL.LU R21, [R1+0x28] ;  /* 0x0000280001157983 */ /* 0x000ea20000300800 */
[----:B------:R-:W-:-:S03]  /*a3010*/  PRMT R10, R56, 0x5410, R10 ;  /* 0x00005410380a7816 */ /* 0x000fc6000000000a */
[----:B------:R-:W2:Y:S04]  /*a3020*/  LDL.LU R20, [R1+0x2c8] ;  /* 0x0002c80001147983 */ /* 0x000ea80000300800 */
[----:B------:R0:W-:Y:S04]  /*a3030*/  STL [R1+0x76c], R10 ;  /* 0x00076c0a01007387 */ /* 0x0001e80000100800 */
[----:B------:R1:W-:Y:S04]  /*a3040*/  STL [R1+0x504], R5 ;  /* 0x0005040501007387 */ /* 0x0003e80000100800 */
[----:B------:R-:W2:Y:S04]  /*a3050*/  LDL.LU R25, [R1+0x24] ;  /* 0x0000240001197983 */ /* 0x000ea80000300800 */
[----:B------:R-:W2:Y:S04]  /*a3060*/  LDL.LU R19, [R1+0x2cc] ;  /* 0x0002cc0001137983 */ /* 0x000ea80000300800 */
[----:B------:R-:W2:Y:S01]  /*a3070*/  LDL.LU R18, [R1+0x20] ;  /* 0x0000200001127983 */ /* 0x000ea20000300800 */
[----:B0-----:R-:W-:-:S03]  /*a3080*/  PRMT R10, R58, 0x5410, R57 ;  /* 0x000054103a0a7816 */ /* 0x001fc60000000039 */
[----:B------:R-:W2:Y:S04]  /*a3090*/  LDL.LU R17, [R1+0x2c0] ;  /* 0x0002c00001117983 */ /* 0x000ea80000300800 */
[----:B------:R0:W-:Y:S04]  /*a30a0*/  STL [R1+0x768], R10 ;  /* 0x0007680a01007387 */ /* 0x0001e80000100800 */
[----:B------:R-:W2:Y:S04]  /*a30b0*/  LDL.LU R15, [R1+0x1c] ;  /* 0x00001c00010f7983 */ /* 0x000ea80000300800 */
[----:B------:R-:W2:Y:S04]  /*a30c0*/  LDL.LU R14, [R1+0x2c4] ;  /* 0x0002c400010e7983 */ /* 0x000ea80000300800 */
[----:B------:R-:W2:Y:S04]  /*a30d0*/  LDL.LU R13, [R1+0x18] ;  /* 0x00001800010d7983 */ /* 0x000ea80000300800 */
[----:B------:R-:W2:Y:S01]  /*a30e0*/  LDL.LU R12, [R1+0x2b8] ;  /* 0x0002b800010c7983 */ /* 0x000ea20000300800 */
[----:B-1----:R-:W-:Y:S01]  /*a30f0*/  VIADD R5, R5, UR4 ;  /* 0x0000000405057c36 */ /* 0x002fe20008000000 */
[----:B------:R-:W-:-:S02]  /*a3100*/  ULDC UR4, c[0x0][0x248] ;  /* 0x0000920000047ab9 */ /* 0x000fc40000000800 */
[----:B------:R-:W2:Y:S04]  /*a3110*/  LDL.LU R11, [R1+0x14] ;  /* 0x00001400010b7983 */ /* 0x000ea80000300800 */
[----:B------:R-:W2:Y:S04]  /*a3120*/  LDL.LU R56, [R1+0x2bc] ;  /* 0x0002bc0001387983 */ /* 0x000ea80000300800 */
[----:B------:R-:W2:Y:S04]  /*a3130*/  LDL.LU R57, [R1+0x10] ;  /* 0x0000100001397983 */ /* 0x000ea80000300800 */
[----:B------:R-:W2:Y:S04]  /*a3140*/  LDL.LU R58, [R1+0x2b4] ;  /* 0x0002b400013a7983 */ /* 0x000ea80000300800 */
[----:B------:R-:W2:Y:S04]  /*a3150*/  LDL.LU R29, [R1+0xc] ;  /* 0x00000c00011d7983 */ /* 0x000ea80000300800 */
[----:B------:R-:W-:Y:S04]  /*a3160*/  STL [R1+0x500], R5 ;  /* 0x0005000501007387 */ /* 0x000fe80000100800 */
[----:B0-----:R-:W2:Y:S01]  /*a3170*/  LDL.LU R10, [R1+0x2a8] ;  /* 0x0002a800010a7983 */ /* 0x001ea20000300800 */
[----:B---3--:R-:W-:-:S03]  /*a3180*/  PRMT R26, R59, 0x5410, R26 ;  /* 0x000054103b1a7816 */ /* 0x008fc6000000001a */
[----:B------:R-:W3:Y:S04]  /*a3190*/  LDL.LU R59, [R1+0x8] ;  /* 0x00000800013b7983 */ /* 0x000ee80000300800 */
[----:B------:R-:W3:Y:S01]  /*a31a0*/  LDL.LU R28, [R1+0x2ac] ;  /* 0x0002ac00011c7983 */ /* 0x000ee20000300800 */
[----:B----4-:R-:W-:-:S03]  /*a31b0*/  PRMT R16, R16, 0x5410, R22 ;  /* 0x0000541010107816 */ /* 0x010fc60000000016 */
[----:B------:R0:W-:Y:S04]  /*a31c0*/  STL [R1+0x764], R26 ;  /* 0x0007641a01007387 */ /* 0x0001e80000100800 */
[----:B------:R-:W4:Y:S04]  /*a31d0*/  LDL.LU R27, [R1+0x4] ;  /* 0x00000400011b7983 */ /* 0x000f280000300800 */
[----:B0-----:R-:W4:Y:S04]  /*a31e0*/  LDL.LU R26, [R1+0x2a4] ;  /* 0x0002a400011a7983 */ /* 0x001f280000300800 */
[----:B------:R-:W4:Y:S04]  /*a31f0*/  LDL.LU R22, [R1+0x3c14] ;  /* 0x003c140001167983 */ /* 0x000f280000300800 */
[----:B------:R0:W-:Y:S02]  /*a3200*/  STL [R1+0x75c], R16 ;  /* 0x00075c1001007387 */ /* 0x0001e40000100800 */
[----:B0-----:R-:W-:-:S02]  /*a3210*/  PRMT R16, R61, 0x5410, R60 ;  /* 0x000054103d107816 */ /* 0x001fc4000000003c */
[----:B------:R-:W4:Y:S04]  /*a3220*/  LDL.LU R60, [R1] ;  /* 0x00000000013c7983 */ /* 0x000f280000300800 */
[----:B------:R-:W4:Y:S01]  /*a3230*/  LDL.LU R61, [R1+0x29c] ;  /* 0x00029c00013d7983 */ /* 0x000f220000300800 */
[----:B------:R-:W-:Y:S01]  /*a3240*/  VIADD R5, R5, UR4 ;  /* 0x0000000405057c36 */ /* 0x000fe20008000000 */
[----:B--2---:R-:W-:Y:S01]  /*a3250*/  PRMT R20, R20, 0x5410, R21 ;  /* 0x0000541014147816 */ /* 0x004fe20000000015 */
[----:B------:R-:W-:Y:S01]  /*a3260*/  ULDC UR4, c[0x0][0x248] ;  /* 0x0000920000047ab9 */ /* 0x000fe20000000800 */
        /* <DEDUP_REMOVED lines=8> */
[----:B------:R0:W-:Y:S04]  /*a32f0*/  STL [R1+0x754], R20 ;  /* 0x0007541401007387 */ /* 0x0001e80000100800 */
[----:B0-----:R-:W2:Y:S01]  /*a3300*/  LDL.LU R20, [R1+0x3c0c] ;  /* 0x003c0c0001147983 */ /* 0x001ea20000300800 */
[----:B------:R-:W-:-:S03]  /*a3310*/  PRMT R14, R14, 0x5410, R15 ;  /* 0x000054100e0e7816 */ /* 0x000fc6000000000f */
[----:B------:R-:W2:Y:S04]  /*a3320*/  LDL.LU R25, [R1+0x290] ;  /* 0x0002900001197983 */ /* 0x000ea80000300800 */
[----:B------:R0:W-:Y:S01]  /*a3330*/  STL [R1+0x750], R19 ;  /* 0x0007501301007387 */ /* 0x0001e20000100800 */
[----:B------:R-:W-:-:S03]  /*a3340*/  PRMT R12, R12, 0x5410, R13 ;  /* 0x000054100c0c7816 */ /* 0x000fc6000000000d */
[----:B0-----:R-:W2:Y:S04]  /*a3350*/  LDL.LU R19, [R1+0x288] ;  /* 0x0002880001137983 */ /* 0x001ea80000300800 */
[----:B------:R0:W-:Y:S04]  /*a3360*/  STL [R1+0x4c0], R5 ;  /* 0x0004c00501007387 */ /* 0x0001e80000100800 */
[----:B------:R-:W2:Y:S04]  /*a3370*/  LDL.LU R18, [R1+0x3c08] ;  /* 0x003c080001127983 */ /* 0x000ea80000300800 */
[----:B------:R1:W-:Y:S01]  /*a3380*/  STL [R1+0x74c], R17 ;  /* 0x00074c1101007387 */ /* 0x0003e20000100800 */
[----:B0-----:R-:W-:Y:S01]  /*a3390*/  VIADD R5, R5, UR4 ;  /* 0x0000000405057c36 */ /* 0x001fe20008000000 */
[----:B------:R-:W-:Y:S01]  /*a33a0*/  ULDC UR4, c[0x0][0x248] ;  /* 0x0000920000047ab9 */ /* 0x000fe20000000800 */
[----:B------:R-:W-:Y:S01]  /*a33b0*/  PRMT R56, R56, 0x5410, R11 ;  /* 0x0000541038387816 */ /* 0x000fe2000000000b */
[----:B-1----:R-:W2:Y:S04]  /*a33c0*/  LDL.LU R17, [R1+0x3c04] ;  /* 0x003c040001117983 */ /* 0x002ea80000300800 */
[----:B------:R-:W2:Y:S04]  /*a33d0*/  LDL.LU R15, [R1+0x3c00] ;  /* 0x003c0000010f7983 */ /* 0x000ea80000300800 */
[----:B------:R0:W-:Y:S01]  /*a33e0*/  STL [R1+0x744], R14 ;  /* 0x0007440e01007387 */ /* 0x0001e20000100800 */
[----:B------:R-:W-:-:S03]  /*a33f0*/  PRMT R58, R58, 0x5410, R57 ;  /* 0x000054103a3a7816 */ /* 0x000fc60000000039 */
[----:B0-----:R-:W2:Y:S04]  /*a3400*/  LDL.LU R14, [R1+0x3bfc] ;  /* 0x003bfc00010e7983 */ /* 0x001ea80000300800 */
[----:B------:R-:W2:Y:S04]  /*a3410*/  LDL.LU R13, [R1+0x3bf8] ;  /* 0x003bf800010d7983 */ /* 0x000ea80000300800 */
[----:B------:R0:W-:Y:S01]  /*a3420*/  STL [R1+0x748], R12 ;  /* 0x0007480c01007387 */ /* 0x0001e20000100800 */
[----:B------:R-:W-:-:S03]  /*a3430*/  PRMT R29, R10, 0x5410, R29 ;  /* 0x000054100a1d7816 */ /* 0x000fc6000000001d */
[----:B0-----:R-:W2:Y:S04]  /*a3440*/  LDL.LU R12, [R1+0x3bf4] ;  /* 0x003bf400010c7983 */ /* 0x001ea80000300800 */
[----:B------:R0:W-:Y:S04]  /*a3450*/  STL [R1+0x4a0], R5 ;  /* 0x0004a00501007387 */ /* 0x0001e80000100800 */
[----:B------:R-:W2:Y:S01]  /*a3460*/  LDL.LU R11, [R1+0x3bf0] ;  /* 0x003bf000010b7983 */ /* 0x000ea20000300800 */
[----:B0-----:R-:W-:-:S03]  /*a3470*/  VIADD R5, R5, UR4 ;  /* 0x0000000405057c36 */ /* 0x001fc60008000000 */
[----:B------:R0:W-:Y:S01]  /*a3480*/  STL [R1+0x740], R56 ;  /* 0x0007403801007387 */ /* 0x0001e20000100800 */
[----:B------:R-:W-:-:S03]  /*a3490*/  ULDC UR4, c[0x0][0x248] ;  /* 0x0000920000047ab9 */ /* 0x000fc60000000800 */
[----:B0-----:R-:W2:Y:S04]  /*a34a0*/  LDL.LU R56, [R1+0x27c] ;  /* 0x00027c0001387983 */ /* 0x001ea80000300800 */
[----:B------:R0:W-:Y:S04]  /*a34b0*/  STL [R1+0x480], R5 ;  /* 0x0004800501007387 */ /* 0x0001e80000100800 */
[----:B------:R-:W2:Y:S04]  /*a34c0*/  LDL.LU R57, [R1+0x3bec] ;  /* 0x003bec0001397983 */ /* 0x000ea80000300800 */
[----:B------:R1:W-:Y:S01]  /*a34d0*/  STL [R1+0x73c], R58 ;  /* 0x00073c3a01007387 */ /* 0x0003e20000100800 */
[----:B0-----:R-:W-:Y:S01]  /*a34e0*/  VIADD R5, R5, UR4 ;  /* 0x0000000405057c36 */ /* 0x001fe20008000000 */
[----:B------:R-:W-:-:S02]  /*a34f0*/  ULDC UR4, c[0x0][0x248] ;  /* 0x0000920000047ab9 */ /* 0x000fc40000000800 */
[----:B-1----:R-:W2:Y:S04]  /*a3500*/  LDL.LU R58, [R1+0x3be8] ;  /* 0x003be800013a7983 */ /* 0x002ea80000300800 */
[----:B------:R-:W2:Y:S04]  /*a3510*/  LDL.LU R10, [R1+0x280] ;  /* 0x00028000010a7983 */ /* 0x000ea80000300800 */
[----:B------:R0:W-:Y:S04]  /*a3520*/  STL [R1+0x738], R29 ;  /* 0x0007381d01007387 */ /* 0x0001e80000100800 */
[----:B0-----:R-:W2:Y:S04]  /*a3530*/  LDL.LU R29, [R1+0x274] ;  /* 0x00027400011d7983 */ /* 0x001ea80000300800 */
[----:B------:R0:W-:Y:S02]  /*a3540*/  STL [R1+0x458], R5 ;  /* 0x0004580501007387 */ /* 0x0001e40000100800 */
[----:B0-----:R-:W-:Y:S01]  /*a3550*/  VIADD R5, R5, UR4 ;  /* 0x0000000405057c36 */ /* 0x001fe20008000000 */
[----:B------:R-:W-:Y:S01]  /*a3560*/  ULDC UR4, c[0x0][0x248] ;  /* 0x0000920000047ab9 */ /* 0x000fe20000000800 */
[----:B---3--:R-:W-:-:S02]  /*a3570*/  PRMT R28, R28, 0x5410, R59 ;  /* 0x000054101c1c7816 */ /* 0x008fc4000000003b */
[----:B------:R-:W3:Y:S04]  /*a3580*/  LDL.LU R59, [R1+0x3be4] ;  /* 0x003be400013b7983 */ /* 0x000ee80000300800 */
[----:B------:R0:W-:Y:S01]  /*a3590*/  STL [R1+0x734], R28 ;  /* 0x0007341c01007387 */ /* 0x0001e20000100800 */
[----:B----4-:R-:W-:-:S03]  /*a35a0*/  PRMT R26, R26, 0x5410, R27 ;  /* 0x000054101a1a7816 */ /* 0x010fc6000000001b */
[----:B0-----:R-:W4:Y:S04]  /*a35b0*/  LDL.LU R28, [R1+0x278] ;  /* 0x00027800011c7983 */ /* 0x001f280000300800 */
[----:B------:R-:W4:Y:S04]  /*a35c0*/  LDL.LU R27, [R1+0x270] ;  /* 0x00027000011b7983 */ /* 0x000f280000300800 */
[----:B------:R0:W-:Y:S04]  /*a35d0*/  STL [R1+0x730], R26 ;  /* 0x0007301a01007387 */ /* 0x0001e80000100800 */
[----:B------:R-:W-:Y:S04]  /*a35e0*/  STL [R1+0x438], R5 ;  /* 0x0004380501007387 */ /* 0x000fe80000100800 */
[----:B0-----:R-:W4:Y:S01]  /*a35f0*/  LDL.LU R26, [R1+0x268] ;  /* 0x00026800011a7983 */ /* 0x001f220000300800 */
[----:B------:R-:W-:-:S03]  /*a3600*/  PRMT R61, R61, 0x5410, R60 ;  /* 0x000054103d3d7816 */ /* 0x000fc6000000003c */
[----:B------:R-:W3:Y:S04]  /*a3610*/  LDL.LU R60, [R1+0x3be0] ;  /* 0x003be000013c7983 */ /* 0x000ee80000300800 */
[----:B------:R0:W-:Y:S04]  /*a3620*/  STL [R1+0x72c], R61 ;  /* 0x00072c3d01007387 */ /* 0x0001e80000100800 */
[----:B0-----:R-:W2:Y:S01]  /*a3630*/  LDL.LU R61, [R1+0x3bdc] ;  /* 0x003bdc00013d7983 */ /* 0x001ea20000300800 */
[----:B------:R-:W-:Y:S01]  /*a3640*/  VIADD R5, R5, UR4 ;  /* 0x0000000405057c36 */ /* 0x000fe20008000000 */
[----:B------:R-:W-:Y:S01]  /*a3650*/  ULDC UR4, c[0x0][0x248] ;  /* 0x0000920000047ab9 */ /* 0x000fe20000000800 */
[----:B--2---:R-:W-:-:S02]  /*a3660*/  PRMT R16, R16, 0x5410, R61 ;  /* 0x0000541010107816 */ /* 0x004fc4000000003d */
[----:B------:R-:W2:Y:S01]  /*a3670*/  LDL.LU R61, [R1+0x28c] ;  /* 0x00028c00013d7983 */ /* 0x000ea20000300800 */
[----:B---3--:R-:W-:-:S03]  /*a3680*/  PRMT R25, R25, 0x5410, R60 ;  /* 0x0000541019197816 */ /* 0x008fc6000000003c */
[----:B------:R0:W-:Y:S01]  /*a3690*/  STL [R1+0x728], R16 ;  /* 0x0007281001007387 */ /* 0x0001e20000100800 */
[----:B------:R-:W-:-:S03]  /*a36a0*/  PRMT R19, R19, 0x5410, R59 ;  /* 0x0000541013137816 */ /* 0x000fc6000000003b */
[----:B0-----:R-:W3:Y:S04]  /*a36b0*/  LDL.LU R16, [R1+0x26c] ;  /* 0x00026c0001107983 */ /* 0x001ee80000300800 */
[----:B------:R0:W-:Y:S04]  /*a36c0*/  STL [R1+0x428], R5 ;  /* 0x0004280501007387 */ /* 0x0001e80000100800 */
[----:B------:R1:W-:Y:S01]  /*a36d0*/  STL [R1+0x724], R25 ;  /* 0x0007241901007387 */ /* 0x0003e20000100800 */
[----:B0-----:R-:W-:Y:S01]  /*a36e0*/  VIADD R5, R5, UR4 ;  /* 0x0000000405057c36 */ /* 0x001fe20008000000 */
[----:B------:R-:W-:Y:S01]  /*a36f0*/  PRMT R57, R56, 0x5410, R57 ;  /* 0x0000541038397816 */ /* 0x000fe20000000039 */
[----:B------:R-:W-:Y:S01]  /*a3700*/  ULDC UR4, c[0x0][0x248] ;  /* 0x0000920000047ab9 */ /* 0x000fe20000000800 */
[----:B-1----:R-:W3:Y:S04]  /*a3710*/  LDL.LU R25, [R1+0x264] ;  /* 0x0002640001197983 */ /* 0x002ee80000300800 */
[----:B------:R-:W3:Y:S04]  /*a3720*/  LDL.LU R59, [R1+0x1b8] ;  /* 0x0001b800013b7983 */ /* 0x000ee80000300800 */
[----:B------:R0:W-:Y:S04]  /*a3730*/  STL [R1+0x71c], R19 ;  /* 0x00071c1301007387 */ /* 0x0001e80000100800 */
[----:B------:R-:W-:Y:S04]  /*a3740*/  STL [R1+0x418], R5 ;  /* 0x0004180501007387 */ /* 0x000fe80000100800 */
[----:B0-----:R-:W3:Y:S01]  /*a3750*/  LDL.LU R19, [R1+0x250] ;  /* 0x0002500001137983 */ /* 0x001ee20000300800 */
[----:B--2---:R-:W-:-:S03]  /*a3760*/  PRMT R60, R61, 0x5410, R58 ;  /* 0x000054103d3c7816 */ /* 0x004fc6000000003a */
[----:B------:R-:W2:Y:S04]  /*a3770*/  LDL.LU R58, [R1+0x258] ;  /* 0x00025800013a7983 */ /* 0x000ea80000300800 */
[----:B------:R0:W-:Y:S04]  /*a3780*/  STL [R1+0x718], R60 ;  /* 0x0007183c01007387 */ /* 0x0001e80000100800 */
[----:B0-----:R-:W2:Y:S04]  /*a3790*/  LDL.LU R60, [R1+0x194] ;  /* 0x00019400013c7983 */ /* 0x001ea80000300800 */
[----:B------:R-:W2:Y:S04]  /*a37a0*/  LDL.LU R61, [R1+0x244] ;  /* 0x00024400013d7983 */ /* 0x000ea80000300800 */
[----:B------:R-:W4:Y:S01]  /*a37b0*/  LDL.LU R56, [R1+0x3bd8] ;  /* 0x003bd80001387983 */ /* 0x000f220000300800 */
[----:B------:R-:W-:Y:S01]  /*a37c0*/  VIADD R5, R5, UR4 ;  /* 0x0000000405057c36 */ /* 0x000fe20008000000 */
[----:B------:R-:W-:-:S04]  /*a37d0*/  ULDC UR4, c[0x0][0x248] ;  /* 0x0000920000047ab9 */ /* 0x000fc80000000800 */
[----:B------:R-:W-:Y:S04]  /*a37e0*/  STL [R1+0x408], R5 ;  /* 0x0004080501007387 */ /* 0x000fe80000100800 */
[----:B------:R0:W-:Y:S04]  /*a37f0*/  STL [R1+0x714], R57 ;  /* 0x0007143901007387 */ /* 0x0001e80000100800 */
[----:B0-----:R-:W2:Y:S01]  /*a3800*/  LDL.LU R57, [R1+0x188] ;  /* 0x0001880001397983 */ /* 0x001ea20000300800 */
[----:B----4-:R-:W-:-:S03]  /*a3810*/  PRMT R56, R10, 0x5410, R56 ;  /* 0x000054100a387816 */ /* 0x010fc60000000038 */
[----:B------:R-:W4:Y:S04]  /*a3820*/  LDL.LU R10, [R1+0x3bd4] ;  /* 0x003bd400010a7983 */ /* 0x000f280000300800 */
[----:B------:R0:W-:Y:S04]  /*a3830*/  STL [R1+0x70c], R56 ;  /* 0x00070c3801007387 */ /* 0x0001e80000100800 */
[----:B0-----:R-:W2:Y:S01]  /*a3840*/  LDL.LU R56, [R1+0x1ac] ;  /* 0x0001ac0001387983 */ /* 0x001ea20000300800 */
[----:B------:R-:W-:Y:S01]  /*a3850*/  VIADD R5, R5, UR4 ;  /* 0x0000000405057c36 */ /* 0x000fe20008000000 */
[----:B------:R-:W-:Y:S01]  /*a3860*/  PRMT R11, R28, 0x5410, R11 ;  /* 0x000054101c0b7816 */ /* 0x000fe2000000000b */
[----:B------:R-:W-:Y:S01]  /*a3870*/  ULDC UR4, c[0x0][0x248] ;  /* 0x0000920000047ab9 */ /* 0x000fe20000000800 */
[----:B------:R-:W-:-:S02]  /*a3880*/  PRMT R12, R27, 0x5410, R12 ;  /* 0x000054101b0c7816 */ /* 0x000fc4000000000c */
[----:B----4-:R-:W-:Y:S02]  /*a3890*/  PRMT R29, R29, 0x5410, R10 ;  /* 0x000054101d1d7816 */ /* 0x010fe4000000000a */
[----:B------:R-:W4:Y:S04]  /*a38a0*/  LDL.LU R10, [R1+0x25c] ;  /* 0x00025c00010a7983 */ /* 0x000f280000300800 */
[----:B------:R-:W-:Y:S04]  /*a38b0*/  STL [R1+0x710], R29 ;  /* 0x0007101d01007387 */ /* 0x000fe80000100800 */
[----:B------:R0:W-:Y:S04]  /*a38c0*/  STL [R1+0x3f4], R5 ;  /* 0x0003f40501007387 */ /* 0x0001e80000100800 */
[----:B------:R1:W-:Y:S01]  /*a38d0*/  STL [R1+0x708], R11 ;  /* 0x0007080b01007387 */ /* 0x0003e20000100800 */
[----:B0-----:R-:W-:-:S03]  /*a38e0*/  VIADD R5, R5, UR4 ;  /* 0x0000000405057c36 */ /* 0x001fc60008000000 */
[----:B------:R-:W-:Y:S01]  /*a38f0*/  STL [R1+0x704], R12 ;  /* 0x0007040c01007387 */ /* 0x000fe20000100800 */
[----:B------:R-:W-:Y:S01]  /*a3900*/  ULDC UR4, c[0x0][0x248] ;  /* 0x0000920000047ab9 */ /* 0x000fe20000000800 */
[----:B-1----:R-:W-:Y:S02]  /*a3910*/  PRMT R11, R26, 0x5410, R13 ;  /* 0x000054101a0b7816 */ /* 0x002fe4000000000d */
[----:B------:R-:W-:Y:S04]  /*a3920*/  STL [R1+0x3d8], R5 ;  /* 0x0003d80501007387 */ /* 0x000fe80000100800 */
[----:B------:R-:W2:Y:S04]  /*a3930*/  LDL.LU R28, [R1+0x19c] ;  /* 0x00019c00011c7983 */ /* 0x000ea80000300800 */
[----:B------:R3:W-:Y:S04]  /*a3940*/  STL [R1+0x700], R11 ;  /* 0x0007000b01007387 */ /* 0x0007e80000100800 */
[----:B------:R-:W2:Y:S01]  /*a3950*/  LDL.LU R27, [R1+0x248] ;  /* 0x00024800011b7983 */ /* 0x000ea20000300800 */
[----:B---3--:R-:W-:-:S03]  /*a3960*/  PRMT R11, R16, 0x5410, R14 ;  /* 0x00005410100b7816 */ /* 0x008fc6000000000e */
[----:B------:R-:W3:Y:S04]  /*a3970*/  LDL.LU R16, [R1+0x184] ;  /* 0x0001840001107983 */ /* 0x000ee80000300800 */
[----:B------:R-:W3:Y:S01]  /*a3980*/  LDL.LU R29, [R1+0x23c] ;  /* 0x00023c00011d7983 */ /* 0x000ee20000300800 */
[----:B------:R-:W-:Y:S01]  /*a3990*/  VIADD R5, R5, UR4 ;  /* 0x0000000405057c36 */ /* 0x000fe20008000000 */
[----:B------:R-:W-:Y:S02]  /*a39a0*/  ULDC UR4, c[0x0][0x248] ;  /* 0x0000920000047ab9 */ /* 0x000fe40000000800 */
[----:B------:R-:W-:Y:S04]  /*a39b0*/  STL [R1+0x6fc], R11 ;  /* 0x0006fc0b01007387 */ /* 0x000fe80000100800 */
[----:B------:R0:W-:Y:S04]  /*a39c0*/  STL [R1+0x3c4], R5 ;  /* 0x0003c40501007387 */ /* 0x0001e80000100800 */
[----:B------:R-:W3:Y:S01]  /*a39d0*/  LDL.LU R26, [R1+0x240] ;  /* 0x00024000011a7983 */ /* 0x000ee20000300800 */
[----:B0-----:R-:W-:Y:S01]  /*a39e0*/  VIADD R5, R5, UR4 ;  /* 0x0000000405057c36 */ /* 0x001fe20008000000 */
[----:B------:R-:W-:Y:S01]  /*a39f0*/  ULDC UR4, c[0x0][0x248] ;  /* 0x0000920000047ab9 */ /* 0x000fe20000000800 */
[----:B----4-:R-:W-:-:S02]  /*a3a00*/  PRMT R11, R10, 0x5410, R15 ;  /* 0x000054100a0b7816 */ /* 0x010fc4000000000f */
[----:B--2---:R-:W-:-:S03]  /*a3a10*/  PRMT R10, R25, 0x5410, R56 ;  /* 0x00005410190a7816 */ /* 0x004fc60000000038 */
[----:B------:R0:W-:Y:S04]  /*a3a20*/  STL [R1+0x6ec], R11 ;  /* 0x0006ec0b01007387 */ /* 0x0001e80000100800 */
[----:B------:R-:W2:Y:S04]  /*a3a30*/  LDL.LU R25, [R1+0x228] ;  /* 0x0002280001197983 */ /* 0x000ea80000300800 */
[----:B------:R1:W-:Y:S01]  /*a3a40*/  STL [R1+0x6e8], R10 ;  /* 0x0006e80a01007387 */ /* 0x0003e20000100800 */
[----:B0-----:R-:W-:-:S03]  /*a3a50*/  PRMT R11, R58, 0x5410, R57 ;  /* 0x000054103a0b7816 */ /* 0x001fc60000000039 */
[----:B------:R0:W-:Y:S01]  /*a3a60*/  STL [R1+0x3b4], R5 ;  /* 0x0003b40501007387 */ /* 0x0001e20000100800 */
[----:B-1----:R-:W-:-:S03]  /*a3a70*/  PRMT R10, R19, 0x5410, R59 ;  /* 0x00005410130a7816 */ /* 0x002fc6000000003b */
[----:B------:R-:W-:Y:S01]  /*a3a80*/  STL [R1+0x6e4], R11 ;  /* 0x0006e40b01007387 */ /* 0x000fe20000100800 */
[----:B0-----:R-:W-:-:S03]  /*a3a90*/  VIADD R5, R5, UR4 ;  /* 0x0000000405057c36 */ /* 0x001fc60008000000 */
[----:B------:R-:W4:Y:S01]  /*a3aa0*/  LDL.LU R19, [R1+0x230] ;  /* 0x0002300001137983 */ /* 0x000f220000300800 */
[----:B------:R-:W-:-:S03]  /*a3ab0*/  ULDC UR4, c[0x0][0x248] ;  /* 0x0000920000047ab9 */ /* 0x000fc60000000800 */
[----:B------:R0:W-:Y:S04]  /*a3ac0*/  STL [R1+0x6d4], R10 ;  /* 0x0006d40a01007387 */ /* 0x0001e80000100800 */
[----:B------:R1:W-:Y:S04]  /*a3ad0*/  STL [R1+0x3c0], R5 ;  /* 0x0003c00501007387 */ /* 0x0003e80000100800 */
[----:B------:R-:W4:Y:S01]  /*a3ae0*/  LDL.LU R15, [R1+0x218] ;  /* 0x00021800010f7983 */ /* 0x000f220000300800 */
[----:B0-----:R-:W-:Y:S01]  /*a3af0*/  PRMT R10, R61, 0x5410, R60 ;  /* 0x000054103d0a7816 */ /* 0x001fe2000000003c */
[----:B-1----:R-:W-:-:S04]  /*a3b00*/  VIADD R5, R5, UR4 ;  /* 0x0000000405057c36 */ /* 0x002fc80008000000 */
[----:B------:R0:W-:Y:S01]  /*a3b10*/  STL [R1+0x6d0], R10 ;  /* 0x0006d00a01007387 */ /* 0x0001e20000100800 */
[----:B------:R-:W-:Y:S01]  /*a3b20*/  PRMT R27, R27, 0x5410, R28 ;  /* 0x000054101b1b7816 */ /* 0x000fe2000000001c */
[----:B------:R-:W-:Y:S02]  /*a3b30*/  ULDC UR4, c[0x0][0x248] ;  /* 0x0000920000047ab9 */ /* 0x000fe40000000800 */
[----:B------:R-:W4:Y:S04]  /*a3b40*/  LDL.LU R14, [R1+0x17c] ;  /* 0x00017c00010e7983 */ /* 0x000f280000300800 */
[----:B------:R-:W4:Y:S04]  /*a3b50*/  LDL.LU R13, [R1+0x200] ;  /* 0x00020000010d7983 */ /* 0x000f280000300800 */
[----:B------:R-:W-:Y:S04]  /*a3b60*/  STL [R1+0x3d4], R5 ;  /* 0x0003d40501007387 */ /* 0x000fe80000100800 */
[----:B------:R-:W4:Y:S04]  /*a3b70*/  LDL.LU R12, [R1+0x178] ;  /* 0x00017800010c7983 */ /* 0x000f280000300800 */
[----:B------:R-:W4:Y:S04]  /*a3b80*/  LDL.LU R11, [R1+0x204] ;  /* 0x00020400010b7983 */ /* 0x000f280000300800 */
[----:B0-----:R-:W4:Y:S04]  /*a3b90*/  LDL.LU R10, [R1+0x14c] ;  /* 0x00014c00010a7983 */ /* 0x001f280000300800 */
[----:B------:R-:W4:Y:S04]  /*a3ba0*/  LDL.LU R56, [R1+0x1fc] ;  /* 0x0001fc0001387983 */ /* 0x000f280000300800 */
[----:B------:R-:W4:Y:S04]  /*a3bb0*/  LDL.LU R57, [R1+0x144] ;  /* 0x0001440001397983 */ /* 0x000f280000300800 */
[----:B------:R-:W4:Y:S04]  /*a3bc0*/  LDL.LU R58, [R1+0x1f8] ;  /* 0x0001f800013a7983 */ /* 0x000f280000300800 */
[----:B------:R-:W4:Y:S04]  /*a3bd0*/  LDL.LU R59, [R1+0x158] ;  /* 0x00015800013b7983 */ /* 0x000f280000300800 */
[----:B------:R-:W4:Y:S01]  /*a3be0*/  LDL.LU R60, [R1+0x1f0] ;  /* 0x0001f000013c7983 */ /* 0x000f220000300800 */
[----:B---3--:R-:W-:-:S03]  /*a3bf0*/  PRMT R29, R29, 0x5410, R16 ;  /* 0x000054101d1d7816 */ /* 0x008fc60000000010 */
[----:B------:R-:W3:Y:S04]  /*a3c00*/  LDL.LU R61, [R1+0x1e4] ;  /* 0x0001e400013d7983 */ /* 0x000ee80000300800 */
[----:B------:R-:W3:Y:S04]  /*a3c10*/  LDL.LU R28, [R1+0x140] ;  /* 0x00014000011c7983 */ /* 0x000ee80000300800 */
[----:B------:R0:W-:Y:S04]  /*a3c20*/  STL [R1+0x6c8], R27 ;  /* 0x0006c81b01007387 */ /* 0x0001e80000100800 */
[----:B0-----:R-:W3:Y:S04]  /*a3c30*/  LDL.LU R27, [R1+0x1e0] ;  /* 0x0001e000011b7983 */ /* 0x001ee80000300800 */
[----:B------:R-:W3:Y:S01]  /*a3c40*/  LDL.LU R16, [R1+0x3bd0] ;  /* 0x003bd00001107983 */ /* 0x000ee20000300800 */
[----:B------:R-:W-:Y:S01]  /*a3c50*/  VIADD R5, R5, UR4 ;  /* 0x0000000405057c36 */ /* 0x000fe20008000000 */
[----:B------:R-:W-:-:S02]  /*a3c60*/  ULDC UR4, c[0x0][0x248] ;  /* 0x0000920000047ab9 */ /* 0x000fc40000000800 */
[----:B------:R0:W-:Y:S01]  /*a3c70*/  STL [R1+0x6c4], R29 ;  /* 0x0006c41d01007387 */ /* 0x0001e20000100800 */
[----:B--2---:R-:W-:Y:S02]  /*a3c80*/  PRMT R25, R25, 0x5410, R17 ;  /* 0x0000541019197816 */ /* 0x004fe40000000011 */
[----:B----4-:R-:W-:Y:S02]  /*a3c90*/  PRMT R18, R19, 0x5410, R18 ;  /* 0x0000541013127816 */ /* 0x010fe40000000012 */
[----:B---3--:R-:W-:Y:S02]  /*a3ca0*/  PRMT R26, R26, 0x5410, R16 ;  /* 0x000054101a1a7816 */ /* 0x008fe40000000010 */
[----:B------:R-:W2:Y:S04]  /*a3cb0*/  LDL.LU R16, [R1+0x208] ;  /* 0x0002080001107983 */ /* 0x000ea80000300800 */
[----:B------:R1:W-:Y:S04]  /*a3cc0*/  STL [R1+0x6b8], R26 ;  /* 0x0006b81a01007387 */ /* 0x0003e80000100800 */
[----:B------:R-:W-:Y:S04]  /*a3cd0*/  STL [R1+0x3f0], R5 ;  /* 0x0003f00501007387 */ /* 0x000fe80000100800 */
[----:B------:R-:W2:Y:S04]  /*a3ce0*/  LDL.LU R17, [R1+0x174] ;  /* 0x0001740001117983 */ /* 0x000ea80000300800 */
[----:B0-----:R-:W3:Y:S04]  /*a3cf0*/  LDL.LU R29, [R1+0x1d0] ;  /* 0x0001d000011d7983 */ /* 0x001ee80000300800 */
[----:B------:R0:W-:Y:S04]  /*a3d00*/  STL [R1+0x6bc], R25 ;  /* 0x0006bc1901007387 */ /* 0x0001e80000100800 */
[----:B-1----:R-:W4:Y:S04]  /*a3d10*/  LDL.LU R26, [R1+0x1c8] ;  /* 0x0001c800011a7983 */ /* 0x002f280000300800 */
[----:B0-----:R-:W3:Y:S04]  /*a3d20*/  LDL.LU R25, [R1+0x1cc] ;  /* 0x0001cc0001197983 */ /* 0x001ee80000300800 */
[----:B------:R-:W4:Y:S04]  /*a3d30*/  LDL.LU R19, [R1+0x3bcc] ;  /* 0x003bcc0001137983 */ /* 0x000f280000300800 */
[----:B------:R0:W-:Y:S04]  /*a3d40*/  STL [R1+0x6b4], R18 ;  /* 0x0006b41201007387 */ /* 0x0001e80000100800 */
[----:B0-----:R-:W4:Y:S01]  /*a3d50*/  LDL.LU R18, [R1+0x21c] ;  /* 0x00021c0001127983 */ /* 0x001f220000300800 */
[----:B------:R-:W-:Y:S01]  /*a3d60*/  VIADD R5, R5, UR4 ;  /* 0x0000000405057c36 */ /* 0x000fe20008000000 */
[----:B------:R-:W-:-:S04]  /*a3d70*/  ULDC UR4, c[0x0][0x248] ;  /* 0x0000920000047ab9 */ /* 0x000fc80000000800 */
[----:B------:R0:W-:Y:S01]  /*a3d80*/  STL [R1+0x3d0], R5 ;  /* 0x0003d00501007387 */ /* 0x0001e20000100800 */
[----:B------:R-:W-:Y:S02]  /*a3d90*/  PRMT R15, R15, 0x5410, R20 ;  /* 0x000054100f0f7816 */ /* 0x000fe40000000014 */
[----:B------:R-:W-:Y:S01]  /*a3da0*/  PRMT R13, R13, 0x5410, R14 ;  /* 0x000054100d0d7816 */ /* 0x000fe2000000000e */
[----:B0-----:R-:W-:Y:S01]  /*a3db0*/  VIADD R5, R5, UR4 ;  /* 0x0000000405057c36 */ /* 0x001fe20008000000 */
[----:B------:R-:W-:Y:S01]  /*a3dc0*/  ULDC UR4, c[0x0][0x248] ;  /* 0x0000920000047ab9 */ /* 0x000fe20000000800 */
[----:B------:R-:W-:Y:S02]  /*a3dd0*/  PRMT R11, R11, 0x5410, R12 ;  /* 0x000054100b0b7816 */ /* 0x000fe4000000000c */
[----:B------:R-:W-:Y:S02]  /*a3de0*/  LOP3.LUT R23, R23, 0xffff, RZ, 0xc0, !PT ;  /* 0x0000ffff17177812 */ /* 0x000fe400078ec0ff */
[----:B------:R-:W-:-:S02]  /*a3df0*/  LOP3.LUT R24, R24, 0xffff, RZ, 0xc0, !PT ;  /* 0x0000ffff18187812 */ /* 0x000fc400078ec0ff */
[--C-:B------:R-:W-:Y:S02]  /*a3e00*/  PRMT R23, R23, 0x3340, R0.reuse ;  /* 0x0000334017177816 */ /* 0x100fe40000000000 */
[----:B------:R-:W-:Y:S02]  /*a3e10*/  PRMT R24, R24, 0x3340, R0 ;  /* 0x0000334018187816 */ /* 0x000fe40000000000 */
[----:B--2---:R-:W-:Y:S02]  /*a3e20*/  PRMT R16, R16, 0x5410, R17 ;  /* 0x0000541010107816 */ /* 0x004fe40000000011 */
[----:B----4-:R-:W-:-:S05]  /*a3e30*/  PRMT R18, R18, 0x5410, R19 ;  /* 0x0000541012127816 */ /* 0x010fca0000000013 */
[----:B------:R-:W-:Y:S04]  /*a3e40*/  STL [R1+0x6ac], R18 ;  /* 0x0006ac1201007387 */ /* 0x000fe80000100800 */
[----:B------:R-:W-:Y:S04]  /*a3e50*/  STL [R1+0x6a8], R16 ;  /* 0x0006a81001007387 */ /* 0x000fe80000100800 */
[----:B------:R0:W-:Y:S04]  /*a3e60*/  STL [R1+0x3bc], R5 ;  /* 0x0003bc0501007387 */ /* 0x0001e80000100800 */
[----:B------:R-:W-:Y:S01]  /*a3e70*/  STL [R1+0x6a4], R15 ;  /* 0x0006a40f01007387 */ /* 0x000fe20000100800 */
[----:B0-----:R-:W-:-:S03]  /*a3e80*/  VIADD R5, R5, UR4 ;  /* 0x0000000405057c36 */ /* 0x001fc60008000000 */
[----:B------:R-:W-:Y:S01]  /*a3e90*/  STL [R1+0x698], R13 ;  /* 0x0006980d01007387 */ /* 0x000fe20000100800 */
[----:B------:R-:W-:-:S03]  /*a3ea0*/  ULDC UR4, c[0x0][0x248] ;  /* 0x0000920000047ab9 */ /* 0x000fc60000000800 */
[----:B------:R0:W-:Y:S04]  /*a3eb0*/  STL [R1+0x3b8], R5 ;  /* 0x0003b80501007387 */ /* 0x0001e80000100800 */
[----:B------:R1:W-:Y:S01]  /*a3ec0*/  STL [R1+0x694], R11 ;  /* 0x0006940b01007387 */ /* 0x0003e20000100800 */
[----:B0-----:R-:W-:Y:S01]  /*a3ed0*/  VIADD R5, R5, UR4 ;  /* 0x0000000405057c36 */ /* 0x001fe20008000000 */
[----:B------:R-:W-:Y:S01]  /*a3ee0*/  ULDC UR4, c[0x0][0x248] ;  /* 0x0000920000047ab9 */ /* 0x000fe20000000800 */
[----:B-1----:R-:W-:Y:S02]  /*a3ef0*/  PRMT R11, R56, 0x5410, R10 ;  /* 0x00005410380b7816 */ /* 0x002fe4000000000a */
[----:B------:R-:W-:-:S03]  /*a3f00*/  PRMT R10, R58, 0x5410, R57 ;  /* 0x000054103a0a7816 */ /* 0x000fc60000000039 */
[----:B------:R0:W-:Y:S04]  /*a3f10*/  STL [R1+0x690], R11 ;  /* 0x0006900b01007387 */ /* 0x0001e80000100800 */
[----:B------:R1:W-:Y:S04]  /*a3f20*/  STL [R1+0x3cc], R5 ;  /* 0x0003cc0501007387 */ /* 0x0003e80000100800 */
[----:B------:R2:W-:Y:S01]  /*a3f30*/  STL [R1+0x688], R10 ;  /* 0x0006880a01007387 */ /* 0x0005e20000100800 */
[----:B0-----:R-:W-:Y:S01]  /*a3f40*/  PRMT R11, R60, 0x5410, R59 ;  /* 0x000054103c0b7816 */ /* 0x001fe2000000003b */
[----:B-1----:R-:W-:-:S04]  /*a3f50*/  VIADD R5, R5, UR4 ;  /* 0x0000000405057c36 */ /* 0x002fc80008000000 */
[----:B------:R-:W-:Y:S01]  /*a3f60*/  STL [R1+0x684], R11 ;  /* 0x0006840b01007387 */ /* 0x000fe20000100800 */
[----:B------:R-:W-:Y:S01]  /*a3f70*/  ULDC UR4, c[0x0][0x248] ;  /* 0x0000920000047ab9 */ /* 0x000fe20000000800 */
[----:B--2---:R-:W-:Y:S02]  /*a3f80*/  PRMT R10, R61, 0x5410, R21 ;  /* 0x000054103d0a7816 */ /* 0x004fe40000000015 */
[----:B------:R0:W-:Y:S04]  /*a3f90*/  STL [R1+0x3ec], R5 ;  /* 0x0003ec0501007387 */ /* 0x0001e80000100800 */
[----:B------:R1:W-:Y:S04]  /*a3fa0*/  STL [R1+0x680], R10 ;  /* 0x0006800a01007387 */ /* 0x0003e80000100800 */
[----:B------:R-:W2:Y:S01]  /*a3fb0*/  LDL.LU R56, [R1+0x130] ;  /* 0x0001300001387983 */ /* 0x000ea20000300800 */
[----:B0-----:R-:W-:Y:S01]  /*a3fc0*/  VIADD R5, R5, UR4 ;  /* 0x0000000405057c36 */ /* 0x001fe20008000000 */
[----:B------:R-:W-:-:S02]  /*a3fd0*/  ULDC UR4, c[0x0][0x248] ;  /* 0x0000920000047ab9 */ /* 0x000fc40000000800 */
[----:B------:R-:W2:Y:S01]  /*a3fe0*/  LDL.LU R61, [R1+0x1bc] ;  /* 0x0001bc00013d7983 */ /* 0x000ea20000300800 */
[----:B-1----:R-:W-:-:S05]  /*a3ff0*/  PRMT R10, R27, 0x5410, R28 ;  /* 0x000054101b0a7816 */ /* 0x002fca000000001c */
[----:B------:R3:W-:Y:S01]  /*a4000*/  STL [R1+0x1d4], R10 ;  /* 0x0001d40a01007387 */ /* 0x0007e20000100800 */
[----:B------:R-:W-:-:S03]  /*a4010*/  PRMT R11, R26, 0x5410, R23 ;  /* 0x000054101a0b7816 */ /* 0x000fc60000000017 */
[----:B------:R0:W-:Y:S04]  /*a4020*/  STL [R1+0x3e8], R5 ;  /* 0x0003e80501007387 */ /* 0x0001e80000100800 */
[----:B------:R-:W4:Y:S01]  /*a4030*/  LDL.LU R28, [R1+0x12c] ;  /* 0x00012c00011c7983 */ /* 0x000f220000300800 */
[----:B---3--:R-:W-:-:S03]  /*a4040*/  PRMT R10, R29, 0x5410, R22 ;  /* 0x000054101d0a7816 */ /* 0x008fc60000000016 */
[----:B------:R-:W4:Y:S01]  /*a4050*/  LDL.LU R27, [R1+0x1b0] ;  /* 0x0001b000011b7983 */ /* 0x000f220000300800 */
[----:B0-----:R-:W-:Y:S01]  /*a4060*/  VIADD R5, R5, UR4 ;  /* 0x0000000405057c36 */ /* 0x001fe20008000000 */
[----:B------:R-:W-:Y:S02]  /*a4070*/  ULDC UR4, c[0x0][0x248] ;  /* 0x0000920000047ab9 */ /* 0x000fe40000000800 */
[----:B------:R0:W-:Y:S04]  /*a4080*/  STL [R1+0x1d0], R10 ;  /* 0x0001d00a01007387 */ /* 0x0001e80000100800 */
[----:B------:R-:W-:Y:S01]  /*a4090*/  STL [R1+0x1c4], R11 ;  /* 0x0001c40b01007387 */ /* 0x000fe20000100800 */
[----:B0-----:R-:W-:-:S03]  /*a40a0*/  PRMT R10, R25, 0x5410, R24 ;  /* 0x00005410190a7816 */ /* 0x001fc60000000018 */
[----:B------:R0:W-:Y:S04]  /*a40b0*/  STL [R1+0x3e4], R5 ;  /* 0x0003e40501007387 */ /* 0x0001e80000100800 */
[----:B------:R-:W3:Y:S04]  /*a40c0*/  LDL.LU R29, [R1+0x134] ;  /* 0x00013400011d7983 */ /* 0x000ee80000300800 */
[----:B------:R-:W-:Y:S04]  /*a40d0*/  STL [R1+0x1c0], R10 ;  /* 0x0001c00a01007387 */ /* 0x000fe80000100800 */
[----:B------:R-:W3:Y:S04]  /*a40e0*/  LDL.LU R24, [R1+0x1a8] ;  /* 0x0001a80001187983 */ /* 0x000ee80000300800 */
[----:B------:R-:W3:Y:S04]  /*a40f0*/  LDL.LU R26, [R1+0x104] ;  /* 0x00010400011a7983 */ /* 0x000ee80000300800 */
[----:B------:R-:W3:Y:S01]  /*a4100*/  LDL.LU R25, [R1+0x1a4] ;  /* 0x0001a40001197983 */ /* 0x000ee20000300800 */
[----:B0-----:R-:W-:Y:S01]  /*a4110*/  VIADD R5, R5, UR4 ;  /* 0x0000000405057c36 */ /* 0x001fe20008000000 */
[----:B------:R-:W-:-:S02]  /*a4120*/  ULDC UR4, c[0x0][0x248] ;  /* 0x0000920000047ab9 */ /* 0x000fc40000000800 */
[----:B------:R-:W3:Y:S04]  /*a4130*/  LDL.LU R23, [R1+0x118] ;  /* 0x0001180001177983 */ /* 0x000ee80000300800 */
[----:B------:R-:W3:Y:S04]  /*a4140*/  LDL.LU R22, [R1+0x198] ;  /* 0x0001980001167983 */ /* 0x000ee80000300800 */
[----:B------:R-:W3:Y:S04]  /*a4150*/  LDL.LU R21, [R1+0x114] ;  /* 0x0001140001157983 */ /* 0x000ee80000300800 */
        /* <DEDUP_REMOVED lines=11> */
[----:B0-----:R-:W-:Y:S01]  /*a4210*/  VIADD R5, R5, UR4 ;  /* 0x0000000405057c36 */ /* 0x001fe20008000000 */
[----:B------:R-:W-:-:S02]  /*a4220*/  ULDC UR4, c[0x0][0x248] ;  /* 0x0000920000047ab9 */ /* 0x000fc40000000800 */
[----:B------:R-:W3:Y:S04]  /*a4230*/  LDL.LU R58, [R1+0x170] ;  /* 0x00017000013a7983 */ /* 0x000ee80000300800 */
[----:B------:R-:W3:Y:S04]  /*a4240*/  LDL.LU R59, [R1+0xe0] ;  /* 0x0000e000013b7983 */ /* 0x000ee80000300800 */
[----:B------:R-:W3:Y:S01]  /*a4250*/  LDL.LU R60, [R1+0x164] ;  /* 0x00016400013c7983 */ /* 0x000ee20000300800 */
[----:B--2---:R-:W-:-:S05]  /*a4260*/  PRMT R11, R61, 0x5410, R56 ;  /* 0x000054103d0b7816 */ /* 0x004fca0000000038 */
[----:B------:R0:W-:Y:S04]  /*a4270*/  STL [R1+0x1b8], R11 ;  /* 0x0001b80b01007387 */ /* 0x0001e80000100800 */
[----:B0-----:R-:W2:Y:S01]  /*a4280*/  LDL.LU R11, [R1+0xe8] ;  /* 0x0000e800010b7983 */ /* 0x001ea20000300800 */
[----:B----4-:R-:W-:-:S05]  /*a4290*/  PRMT R10, R27, 0x5410, R28 ;  /* 0x000054101b0a7816 */ /* 0x010fca000000001c */
[----:B------:R0:W-:Y:S04]  /*a42a0*/  STL [R1+0x1ac], R10 ;  /* 0x0001ac0a01007387 */ /* 0x0001e80000100800 */
[----:B0-----:R-:W2:Y:S04]  /*a42b0*/  LDL.LU R10, [R1+0x160] ;  /* 0x00016000010a7983 */ /* 0x001ea80000300800 */
[----:B------:R-:W4:Y:S04]  /*a42c0*/  LDL.LU R56, [R1+0xcc] ;  /* 0x0000cc0001387983 */ /* 0x000f280000300800 */
[----:B------:R-:W-:Y:S04]  /*a42d0*/  STL [R1+0x3e0], R5 ;  /* 0x0003e00501007387 */ /* 0x000fe80000100800 */
[----:B------:R-:W4:Y:S01]  /*a42e0*/  LDL.LU R61, [R1+0x15c] ;  /* 0x00015c00013d7983 */ /* 0x000f220000300800 */
[----:B---3--:R-:W-:-:S03]  /*a42f0*/  PRMT R24, R24, 0x5410, R29 ;  /* 0x0000541018187816 */ /* 0x008fc6000000001d */
[----:B------:R-:W3:Y:S04]  /*a4300*/  LDL.LU R28, [R1+0xd0] ;  /* 0x0000d000011c7983 */ /* 0x000ee80000300800 */
[----:B------:R-:W3:Y:S04]  /*a4310*/  LDL.LU R27, [R1+0x150] ;  /* 0x00015000011b7983 */ /* 0x000ee80000300800 */
[----:B------:R-:W3:Y:S04]  /*a4320*/  LDL.LU R29, [R1+0x3bc8] ;  /* 0x003bc800011d7983 */ /* 0x000ee80000300800 */
[----:B------:R0:W-:Y:S02]  /*a4330*/  STL [R1+0x1a8], R24 ;  /* 0x0001a81801007387 */ /* 0x0001e40000100800 */
[----:B0-----:R-:W-:-:S02]  /*a4340*/  PRMT R24, R25, 0x5410, R26 ;  /* 0x0000541019187816 */ /* 0x001fc4000000001a */
[----:B------:R-:W3:Y:S04]  /*a4350*/  LDL.LU R26, [R1+0xbc] ;  /* 0x0000bc00011a7983 */ /* 0x000ee80000300800 */
[----:B------:R-:W3:Y:S01]  /*a4360*/  LDL.LU R25, [R1+0x148] ;  /* 0x0001480001197983 */ /* 0x000ee20000300800 */
[----:B------:R-:W-:Y:S01]  /*a4370*/  PRMT R22, R22, 0x5410, R23 ;  /* 0x0000541016167816 */ /* 0x000fe20000000017 */
[----:B------:R-:W-:Y:S01]  /*a4380*/  VIADD R5, R5, UR4 ;  /* 0x0000000405057c36 */ /* 0x000fe20008000000 */
[----:B------:R-:W-:Y:S01]  /*a4390*/  ULDC UR4, c[0x0][0x248] ;  /* 0x0000920000047ab9 */ /* 0x000fe20000000800 */
[----:B------:R-:W-:Y:S01]  /*a43a0*/  STL [R1+0x19c], R24 ;  /* 0x00019c1801007387 */ /* 0x000fe20000100800 */
[----:B------:R-:W-:Y:S02]  /*a43b0*/  PRMT R20, R20, 0x5410, R21 ;  /* 0x0000541014147816 */ /* 0x000fe40000000015 */
[----:B------:R-:W-:Y:S01]  /*a43c0*/  PRMT R18, R18, 0x5410, R19 ;  /* 0x0000541012127816 */ /* 0x000fe20000000013 */
[----:B------:R-:W-:Y:S04]  /*a43d0*/  STL [R1+0x198], R22 ;  /* 0x0001981601007387 */ /* 0x000fe80000100800 */
[----:B------:R0:W-:Y:S01]  /*a43e0*/  STL [R1+0x404], R5 ;  /* 0x0004040501007387 */ /* 0x0001e20000100800 */
[----:B------:R-:W-:-:S03]  /*a43f0*/  PRMT R16, R16, 0x5410, R17 ;  /* 0x0000541010107816 */ /* 0x000fc60000000011 */
[----:B------:R-:W-:Y:S01]  /*a4400*/  STL [R1+0x194], R20 ;  /* 0x0001941401007387 */ /* 0x000fe20000100800 */
[----:B0-----:R-:W-:Y:S01]  /*a4410*/  VIADD R5, R5, UR4 ;  /* 0x0000000405057c36 */ /* 0x001fe20008000000 */
[----:B------:R-:W-:Y:S02]  /*a4420*/  ULDC UR4, c[0x0][0x248] ;  /* 0x0000920000047ab9 */ /* 0x000fe40000000800 */
[----:B------:R-:W-:Y:S01]  /*a4430*/  STL [R1+0x17c], R18 ;  /* 0x00017c1201007387 */ /* 0x000fe20000100800 */
[----:B------:R-:W-:-:S03]  /*a4440*/  PRMT R14, R14, 0x5410, R15 ;  /* 0x000054100e0e7816 */ /* 0x000fc6000000000f */
[----:B------:R0:W-:Y:S01]  /*a4450*/  STL [R1+0x414], R5 ;  /* 0x0004140501007387 */ /* 0x0001e20000100800 */
[----:B------:R-:W-:-:S03]  /*a4460*/  PRMT R12, R12, 0x5410, R13 ;  /* 0x000054100c0c7816 */ /* 0x000fc6000000000d */
[----:B------:R-:W-:Y:S01]  /*a4470*/  STL [R1+0x178], R16 ;  /* 0x0001781001007387 */ /* 0x000fe20000100800 */
[----:B0-----:R-:W-:Y:S01]  /*a4480*/  VIADD R5, R5, UR4 ;  /* 0x0000000405057c36 */ /* 0x001fe20008000000 */
[----:B------:R-:W-:Y:S02]  /*a4490*/  ULDC UR4, c[0x0][0x248] ;  /* 0x0000920000047ab9 */ /* 0x000fe40000000800 */
[----:B------:R-:W-:Y:S01]  /*a44a0*/  STL [R1+0x174], R14 ;  /* 0x0001740e01007387 */ /* 0x000fe20000100800 */
[----:B------:R-:W-:-:S03]  /*a44b0*/  PRMT R13, R58, 0x5410, R57 ;  /* 0x000054103a0d7816 */ /* 0x000fc60000000039 */
[----:B------:R0:W-:Y:S04]  /*a44c0*/  STL [R1+0x424], R5 ;  /* 0x0004240501007387 */ /* 0x0001e80000100800 */
[----:B------:R1:W-:Y:S01]  /*a44d0*/  STL [R1+0x168], R12 ;  /* 0x0001680c01007387 */ /* 0x0003e20000100800 */
[----:B0-----:R-:W-:-:S03]  /*a44e0*/  VIADD R5, R5, UR4 ;  /* 0x0000000405057c36 */ /* 0x001fc60008000000 */
[----:B------:R-:W-:Y:S01]  /*a44f0*/  STL [R1+0x158], R13 ;  /* 0x0001580d01007387 */ /* 0x000fe20000100800 */
[----:B------:R-:W-:Y:S01]  /*a4500*/  ULDC UR4, c[0x0][0x248] ;  /* 0x0000920000047ab9 */ /* 0x000fe20000000800 */
[----:B-1----:R-:W-:Y:S02]  /*a4510*/  PRMT R12, R60, 0x5410, R59 ;  /* 0x000054103c0c7816 */ /* 0x002fe4000000003b */
[----:B------:R0:W-:Y:S04]  /*a4520*/  STL [R1+0x434], R5 ;  /* 0x0004340501007387 */ /* 0x0001e80000100800 */
[----:B------:R-:W3:Y:S04]  /*a4530*/  LDL.LU R57, [R1+0xc0] ;  /* 0x0000c00001397983 */ /* 0x000ee80000300800 */
[----:B------:R1:W-:Y:S01]  /*a4540*/  STL [R1+0x118], R12 ;  /* 0x0001180c01007387 */ /* 0x0003e20000100800 */
[----:B0-----:R-:W-:Y:S01]  /*a4550*/  VIADD R5, R5, UR4 ;  /* 0x0000000405057c36 */ /* 0x001fe20008000000 */
[----:B------:R-:W-:-:S02]  /*a4560*/  ULDC UR4, c[0x0][0x248] ;  /* 0x0000920000047ab9 */ /* 0x000fc40000000800 */
[----:B------:R-:W3:Y:S04]  /*a4570*/  LDL.LU R58, [R1+0x13c] ;  /* 0x00013c00013a7983 */ /* 0x000ee80000300800 */
[----:B------:R-:W3:Y:S04]  /*a4580*/  LDL.LU R59, [R1+0xb0] ;  /* 0x0000b000013b7983 */ /* 0x000ee80000300800 */
[----:B------:R-:W3:Y:S01]  /*a4590*/  LDL.LU R60, [R1+0x124] ;  /* 0x00012400013c7983 */ /* 0x000ee20000300800 */
[----:B--2---:R-:W-:-:S05]  /*a45a0*/  PRMT R11, R10, 0x5410, R11 ;  /* 0x000054100a0b7816 */ /* 0x004fca000000000b */
[----:B------:R-:W-:Y:S01]  /*a45b0*/  STL [R1+0x114], R11 ;  /* 0x0001140b01007387 */ /* 0x000fe20000100800 */
[----:B----4-:R-:W-:-:S03]  /*a45c0*/  PRMT R10, R61, 0x5410, R56 ;  /* 0x000054103d0a7816 */ /* 0x010fc60000000038 */
[----:B------:R0:W-:Y:S04]  /*a45d0*/  STL [R1+0x454], R5 ;  /* 0x0004540501007387 */ /* 0x0001e80000100800 */
[----:B------:R3:W-:Y:S04]  /*a45e0*/  STL [R1+0x10c], R10 ;  /* 0x00010c0a01007387 */ /* 0x0007e80000100800 */
[----:B-1----:R-:W2:Y:S01]  /*a45f0*/  LDL.LU R12, [R1+0xb4] ;  /* 0x0000b400010c7983 */ /* 0x002ea20000300800 */
[----:B0-----:R-:W-:Y:S01]  /*a4600*/  VIADD R5, R5, UR4 ;  /* 0x0000000405057c36 */ /* 0x001fe20008000000 */
[----:B------:R-:W-:-:S02]  /*a4610*/  ULDC UR4, c[0x0][0x248] ;  /* 0x0000920000047ab9 */ /* 0x000fc40000000800 */
[----:B------:R-:W2:Y:S01]  /*a4620*/  LDL.LU R56, [R1+0x128] ;  /* 0x0001280001387983 */ /* 0x000ea20000300800 */
[----:B---3--:R-:W-:-:S05]  /*a4630*/  PRMT R10, R27, 0x5410, R28 ;  /* 0x000054101b0a7816 */ /* 0x008fca000000001c */
[----:B------:R0:W-:Y:S04]  /*a4640*/  STL [R1+0x108], R10 ;  /* 0x0001080a01007387 */ /* 0x0001e80000100800 */
[----:B------:R1:W-:Y:S01]  /*a4650*/  STL [R1+0x47c], R5 ;  /* 0x00047c0501007387 */ /* 0x0003e20000100800 */
[----:B------:R-:W-:Y:S01]  /*a4660*/  PRMT R11, R25, 0x5410, R26 ;  /* 0x00005410190b7816 */ /* 0x000fe2000000001a */
[----:B0-----:R-:W-:Y:S01]  /*a4670*/  VIADD R10, R5, UR4 ;  /* 0x00000004050a7c36 */ /* 0x001fe20008000000 */
[----:B------:R-:W-:Y:S01]  /*a4680*/  ULDC UR4, c[0x0][0x248] ;  /* 0x0000920000047ab9 */ /* 0x000fe20000000800 */
[----:B-1----:R-:W3:Y:S04]  /*a4690*/  LDL.LU R5, [R1+0x74] ;  /* 0x0000740001057983 */ /* 0x002ee80000300800 */
[----:B------:R0:W-:Y:S04]  /*a46a0*/  STL [R1+0x104], R11 ;  /* 0x0001040b01007387 */ /* 0x0001e80000100800 */
[----:B0-----:R-:W3:Y:S04]  /*a46b0*/  LDL.LU R11, [R1+0x120] ;  /* 0x00012000010b7983 */ /* 0x001ee80000300800 */
[----:B------:R-:W4:Y:S04]  /*a46c0*/  LDL.LU R28, [R1+0x9c] ;  /* 0x00009c00011c7983 */ /* 0x000f280000300800 */
        /* <DEDUP_REMOVED lines=12> */
[----:B------:R-:W-:-:S03]  /*a4790*/  PRMT R14, R58, 0x5410, R57 ;  /* 0x000054103a0e7816 */ /* 0x000fc60000000039 */
[----:B------:R-:W4:Y:S04]  /*a47a0*/  LDL.LU R16, [R1+0x60] ;  /* 0x0000600001107983 */ /* 0x000f280000300800 */
[----:B------:R-:W4:Y:S01]  /*a47b0*/  LDL.LU R61, [R1+0xd8] ;  /* 0x0000d800013d7983 */ /* 0x000f220000300800 */
[----:B------:R-:W-:-:S03]  /*a47c0*/  PRMT R13, R60, 0x5410, R59 ;  /* 0x000054103c0d7816 */ /* 0x000fc6000000003b */
[----:B------:R1:W-:Y:S01]  /*a47d0*/  STL [R1+0xbc], R14 ;  /* 0x0000bc0e01007387 */ /* 0x0003e20000100800 */
[----:B0-----:R-:W-:Y:S01]  /*a47e0*/  VIADD R10, R10, UR4 ;  /* 0x000000040a0a7c36 */ /* 0x001fe20008000000 */
[----:B------:R-:W-:Y:S02]  /*a47f0*/  ULDC UR4, c[0x0][0x248] ;  /* 0x0000920000047ab9 */ /* 0x000fe40000000800 */
[----:B------:R-:W4:Y:S04]  /*a4800*/  LDL.LU R60, [R1+0xc4] ;  /* 0x0000c400013c7983 */ /* 0x000f280000300800 */
[----:B------:R-:W4:Y:S04]  /*a4810*/  LDL.LU R15, [R1+0x68] ;  /* 0x00006800010f7983 */ /* 0x000f280000300800 */
[----:B------:R0:W-:Y:S04]  /*a4820*/  STL [R1+0x38], R13 ;  /* 0x0000380d01007387 */ /* 0x0001e80000100800 */
[----:B------:R-:W4:Y:S04]  /*a4830*/  LDL.LU R59, [R1+0xc8] ;  /* 0x0000c800013b7983 */ /* 0x000f280000300800 */
[----:B-1----:R-:W4:Y:S04]  /*a4840*/  LDL.LU R14, [R1+0x54] ;  /* 0x00005400010e7983 */ /* 0x002f280000300800 */
[----:B------:R-:W4:Y:S04]  /*a4850*/  LDL.LU R58, [R1+0xb8] ;  /* 0x0000b800013a7983 */ /* 0x000f280000300800 */
[----:B0-----:R-:W4:Y:S04]  /*a4860*/  LDL.LU R13, [R1+0x58] ;  /* 0x00005800010d7983 */ /* 0x001f280000300800 */
[----:B------:R-:W-:Y:S04]  /*a4870*/  STL [R1+0x4bc], R10 ;  /* 0x0004bc0a01007387 */ /* 0x000fe80000100800 */
[----:B------:R-:W4:Y:S01]  /*a4880*/  LDL.LU R57, [R1+0xa4] ;  /* 0x0000a40001397983 */ /* 0x000f220000300800 */
[----:B--2---:R-:W-:-:S03]  /*a4890*/  PRMT R12, R56, 0x5410, R12 ;  /* 0x00005410380c7816 */ /* 0x004fc6000000000c */
[----:B------:R-:W2:Y:S04]  /*a48a0*/  LDL.LU R56, [R1+0xa0] ;  /* 0x0000a00001387983 */ /* 0x000ea80000300800 */
[----:B------:R0:W-:Y:S04]  /*a48b0*/  STL [R1+0x1c], R12 ;  /* 0x00001c0c01007387 */ /* 0x0001e80000100800 */
[----:B0-----:R-:W2:Y:S01]  /*a48c0*/  LDL.LU R12, [R1+0x94] ;  /* 0x00009400010c7983 */ /* 0x001ea20000300800 */
[----:B---3--:R-:W-:-:S03]  /*a48d0*/  PRMT R11, R11, 0x5410, R5 ;  /* 0x000054100b0b7816 */ /* 0x008fc60000000005 */
[----:B------:R-:W3:Y:S04]  /*a48e0*/  LDL.LU R5, [R1+0x3bc4] ;  /* 0x003bc40001057983 */ /* 0x000ee80000300800 */
[----:B------:R0:W-:Y:S01]  /*a48f0*/  STL [R1+0x18], R11 ;  /* 0x0000180b01007387 */ /* 0x0001e20000100800 */
[----:B----4-:R-:W-:-:S03]  /*a4900*/  PRMT R27, R27, 0x5410, R28 ;  /* 0x000054101b1b7816 */ /* 0x010fc6000000001c */
[----:B0-----:R-:W4:Y:S01]  /*a4910*/  LDL.LU R11, [R1+0x88] ;  /* 0x00008800010b7983 */ /* 0x001f220000300800 */
[----:B------:R-:W-:-:S03]  /*a4920*/  PRMT R25, R25, 0x5410, R26 ;  /* 0x0000541019197816 */ /* 0x000fc6000000001a */
[----:B------:R-:W4:Y:S04]  /*a4930*/  LDL.LU R28, [R1+0x3bc0] ;  /* 0x003bc000011c7983 */ /* 0x000f280000300800 */
[----:B------:R0:W-:Y:S04]  /*a4940*/  STL [R1+0x14], R27 ;  /* 0x0000141b01007387 */ /* 0x0001e80000100800 */
[----:B0-----:R-:W2:Y:S04]  /*a4950*/  LDL.LU R27, [R1+0x3bbc] ;  /* 0x003bbc00011b7983 */ /* 0x001ea80000300800 */
[----:B------:R-:W4:Y:S04]  /*a4960*/  LDL.LU R26, [R1+0x3bb8] ;  /* 0x003bb800011a7983 */ /* 0x000f280000300800 */
[----:B------:R0:W-:Y:S04]  /*a4970*/  STL [R1+0x10], R25 ;  /* 0x0000101901007387 */ /* 0x0001e80000100800 */
[----:B0-----:R-:W2:Y:S01]  /*a4980*/  LDL.LU R25, [R1+0x3bb4] ;  /* 0x003bb40001197983 */ /* 0x001ea20000300800 */
[----:B------:R-:W-:Y:S01]  /*a4990*/  VIADD R10, R10, UR4 ;  /* 0x000000040a0a7c36 */ /* 0x000fe20008000000 */
[----:B------:R-:W-:Y:S01]  /*a49a0*/  ULDC UR4, c[0x0][0x248] ;  /* 0x0000920000047ab9 */ /* 0x000fe20000000800 */
[----:B------:R-:W-:-:S03]  /*a49b0*/  PRMT R23, R23, 0x5410, R24 ;  /* 0x0000541017177816 */ /* 0x000fc60000000018 */
[----:B------:R0:W-:Y:S01]  /*a49c0*/  STL [R1+0x4dc], R10 ;  /* 0x0004dc0a01007387 */ /* 0x0001e20000100800 */
[----:B------:R-:W-:Y:S02]  /*a49d0*/  PRMT R21, R21, 0x5410, R22 ;  /* 0x0000541015157816 */ /* 0x000fe40000000016 */
[----:B------:R-:W-:Y:S01]  /*a49e0*/  PRMT R19, R19, 0x5410, R20 ;  /* 0x0000541013137816 */ /* 0x000fe20000000014 */
[----:B------:R-:W-:Y:S01]  /*a49f0*/  STL [R1+0xc], R23 ;  /* 0x00000c1701007387 */ /* 0x000fe20000100800 */
[----:B0-----:R-:W-:Y:S01]  /*a4a00*/  VIADD R10, R10, UR4 ;  /* 0x000000040a0a7c36 */ /* 0x001fe20008000000 */
[----:B------:R-:W-:-:S04]  /*a4a10*/  ULDC UR4, c[0x0][0x248] ;  /* 0x0000920000047ab9 */ /* 0x000fc80000000800 */
[----:B------:R0:W-:Y:S01]  /*a4a20*/  STL [R1+0x4fc], R10 ;  /* 0x0004fc0a01007387 */ /* 0x0001e20000100800 */
[----:B------:R-:W-:-:S03]  /*a4a30*/  PRMT R17, R17, 0x5410, R18 ;  /* 0x0000541011117816 */ /* 0x000fc60000000012 */
[----:B------:R-:W-:Y:S01]  /*a4a40*/  STL [R1+0x8], R21 ;  /* 0x0000081501007387 */ /* 0x000fe20000100800 */
[----:B------:R-:W-:Y:S01]  /*a4a50*/  PRMT R61, R61, 0x5410, R16 ;  /* 0x000054103d3d7816 */ /* 0x000fe20000000010 */
[----:B0-----:R-:W-:Y:S01]  /*a4a60*/  VIADD R10, R10, UR4 ;  /* 0x000000040a0a7c36 */ /* 0x001fe20008000000 */
[----:B------:R-:W-:Y:S01]  /*a4a70*/  ULDC UR4, c[0x0][0x248] ;  /* 0x0000920000047ab9 */ /* 0x000fe20000000800 */
[----:B------:R-:W-:Y:S04]  /*a4a80*/  STL [R1+0x4], R19 ;  /* 0x0000041301007387 */ /* 0x000fe80000100800 */
[----:B------:R0:W-:Y:S01]  /*a4a90*/  STL [R1+0x51c], R10 ;  /* 0x00051c0a01007387 */ /* 0x0001e20000100800 */
[----:B------:R-:W-:-:S03]  /*a4aa0*/  PRMT R59, R59, 0x5410, R15 ;  /* 0x000054103b3b7816 */ /* 0x000fc6000000000f */
[----:B------:R-:W-:Y:S01]  /*a4ab0*/  STL [R1], R17 ;  /* 0x0000001101007387 */ /* 0x000fe20000100800 */
[----:B0-----:R-:W-:-:S03]  /*a4ac0*/  VIADD R10, R10, UR4 ;  /* 0x000000040a0a7c36 */ /* 0x001fc60008000000 */
[----:B------:R-:W-:Y:S01]  /*a4ad0*/  STL [R1+0x3b2c], R61 ;  /* 0x003b2c3d01007387 */ /* 0x000fe20000100800 */
[----:B------:R-:W-:-:S03]  /*a4ae0*/  ULDC UR4, c[0x0][0x248] ;  /* 0x0000920000047ab9 */ /* 0x000fc60000000800 */
[----:B------:R0:W-:Y:S02]  /*a4af0*/  STL [R1+0x52c], R10 ;  /* 0x00052c0a01007387 */ /* 0x0001e40000100800 */
[----:B0-----:R-:W-:Y:S01]  /*a4b00*/  VIADD R10, R10, UR4 ;  /* 0x000000040a0a7c36 */ /* 0x001fe20008000000 */
[----:B------:R-:W-:Y:S01]  /*a4b10*/  ULDC UR4, c[0x0][0x248] ;  /* 0x0000920000047ab9 */ /* 0x000fe20000000800 */
[----:B------:R-:W-:Y:S02]  /*a4b20*/  LOP3.LUT R31, R31, 0xffff, RZ, 0xc0, !PT ;  /* 0x0000ffff1f1f7812 */ /* 0x000fe400078ec0ff */
[----:B------:R-:W-:Y:S02]  /*a4b30*/  LOP3.LUT R32, R32, 0xffff, RZ, 0xc0, !PT ;  /* 0x0000ffff20207812 */ /* 0x000fe400078ec0ff */
[----:B------:R-:W-:Y:S02]  /*a4b40*/  PRMT R31, R31, 0x3340, R0 ;  /* 0x000033401f1f7816 */ /* 0x000fe40000000000 */
[----:B------:R-:W-:-:S02]  /*a4b50*/  PRMT R30, R9, 0x5410, R30 ;  /* 0x00005410091e7816 */ /* 0x000fc4000000001e */
[----:B------:R-:W-:Y:S02]  /*a4b60*/  PRMT R31, R43, 0x5410, R31 ;  /* 0x000054102b1f7816 */ /* 0x000fe4000000001f */
[----:B------:R-:W-:Y:S02]  /*a4b70*/  PRMT R32, R32, 0x3340, R0 ;  /* 0x0000334020207816 */ /* 0x000fe40000000000 */
[----:B------:R-:W-:Y:S02]  /*a4b80*/  LOP3.LUT R33, R33, 0xffff, RZ, 0xc0, !PT ;  /* 0x0000ffff21217812 */ /* 0x000fe400078ec0ff */
[----:B------:R-:W-:Y:S02]  /*a4b90*/  PRMT R32, R2, 0x5410, R32 ;  /* 0x0000541002207816 */ /* 0x000fe40000000020 */
[----:B------:R-:W-:Y:S02]  /*a4ba0*/  PRMT R33, R33, 0x3340, R0 ;  /* 0x0000334021217816 */ /* 0x000fe40000000000 */
[----:B------:R-:W-:-:S02]  /*a4bb0*/  LOP3.LUT R34, R34, 0xffff, RZ, 0xc0, !PT ;  /* 0x0000ffff22227812 */ /* 0x000fc400078ec0ff */
[----:B------:R-:W-:Y:S02]  /*a4bc0*/  PRMT R33, R3, 0x5410, R33 ;  /* 0x0000541003217816 */ /* 0x000fe40000000021 */
[----:B------:R-:W-:-:S04]  /*a4bd0*/  PRMT R34, R34, 0x3340, R0 ;  /* 0x0000334022227816 */ /* 0x000fc80000000000 */
[----:B------:R-:W-:Y:S02]  /*a4be0*/  PRMT R34, R4, 0x5410, R34 ;  /* 0x0000541004227816 */ /* 0x000fe40000000022 */
[----:B---3--:R-:W-:Y:S02]  /*a4bf0*/  PRMT R29, R5, 0x5410, R29 ;  /* 0x00005410051d7816 */ /* 0x008fe4000000001d */
[----:B--2---:R-:W-:-:S05]  /*a4c00*/  PRMT R60, R60, 0x5410, R25 ;  /* 0x000054103c3c7816 */ /* 0x004fca0000000019 */
[----:B------:R-:W-:Y:S04]  /*a4c10*/  STL [R1+0x3b30], R60 ;  /* 0x003b303c01007387 */ /* 0x000fe80000100800 */
[----:B------:R-:W-:Y:S04]  /*a4c20*/  STL [R1+0x3b34], R59 ;  /* 0x003b343b01007387 */ /* 0x000fe80000100800 */
[----:B------:R0:W-:Y:S02]  /*a4c30*/  STL [R1+0x528], R10 ;  /* 0x0005280a01007387 */ /* 0x0001e40000100800 */
[----:B0-----:R-:W-:Y:S01]  /*a4c40*/  VIADD R10, R10, UR4 ;  /* 0x000000040a0a7c36 */ /* 0x001fe20008000000 */
[----:B------:R-:W-:-:S04]  /*a4c50*/  ULDC UR4, c[0x0][0x248] ;  /* 0x0000920000047ab9 */ /* 0x000fc80000000800 */
[----:B------:R0:W-:Y:S02]  /*a4c60*/  STL [R1+0x538], R10 ;  /* 0x0005380a01007387 */ /* 0x0001e40000100800 */
[----:B0-----:R-:W-:Y:S01]  /*a4c70*/  VIADD R10, R10, UR4 ;  /* 0x000000040a0a7c36 */ /* 0x001fe20008000000 */
[----:B------:R-:W-:-:S04]  /*a4c80*/  ULDC UR4, c[0x0][0x248] ;  /* 0x0000920000047ab9 */ /* 0x000fc80000000800 */
[----:B------:R0:W-:Y:S04]  /*a4c90*/  STL [R1+0x534], R10 ;  /* 0x0005340a01007387 */ /* 0x0001e80000100800 */
[----:B------:R-:W2:Y:S04]  /*a4ca0*/  LDL.LU R5, [R1+0x3bb0] ;  /* 0x003bb00001057983 */ /* 0x000ea80000300800 */
[----:B------:R-:W3:Y:S01]  /*a4cb0*/  LDL.LU R9, [R1+0x3bac] ;  /* 0x003bac0001097983 */ /* 0x000ee20000300800 */
[----:B0-----:R-:W-:Y:S01]  /*a4cc0*/  VIADD R10, R10, UR4 ;  /* 0x000000040a0a7c36 */ /* 0x001fe20008000000 */
[----:B------:R-:W-:-:S04]  /*a4cd0*/  ULDC UR4, c[0x0][0x248] ;  /* 0x0000920000047ab9 */ /* 0x000fc80000000800 */
[----:B------:R0:W-:Y:S04]  /*a4ce0*/  STL [R1+0x524], R10 ;  /* 0x0005240a01007387 */ /* 0x0001e80000100800 */
[----:B------:R-:W4:Y:S04]  /*a4cf0*/  LDL.LU R43, [R1+0x3ba8] ;  /* 0x003ba800012b7983 */ /* 0x000f280000300800 */
[----:B------:R-:W4:Y:S01]  /*a4d00*/  LDL.LU R2, [R1+0x3ba4] ;  /* 0x003ba40001027983 */ /* 0x000f220000300800 */
[----:B0-----:R-:W-:Y:S01]  /*a4d10*/  VIADD R10, R10, UR4 ;  /* 0x000000040a0a7c36 */ /* 0x001fe20008000000 */
[----:B------:R-:W-:Y:S01]  /*a4d20*/  LOP3.LUT R35, R35, 0xffff, RZ, 0xc0, !PT ;  /* 0x0000ffff23237812 */ /* 0x000fe200078ec0ff */
[----:B------:R-:W-:-:S03]  /*a4d30*/  ULDC UR4, c[0x0][0x248] ;  /* 0x0000920000047ab9 */ /* 0x000fc60000000800 */
[----:B------:R0:W-:Y:S04]  /*a4d40*/  STL [R1+0x518], R10 ;  /* 0x0005180a01007387 */ /* 0x0001e80000100800 */
[----:B------:R-:W4:Y:S04]  /*a4d50*/  LDL.LU R3, [R1+0x3ba0] ;  /* 0x003ba00001037983 */ /* 0x000f280000300800 */
[----:B------:R-:W4:Y:S01]  /*a4d60*/  LDL.LU R4, [R1+0x3b9c] ;  /* 0x003b9c0001047983 */ /* 0x000f220000300800 */
[----:B------:R-:W-:Y:S01]  /*a4d70*/  PRMT R35, R35, 0x3340, R0 ;  /* 0x0000334023237816 */ /* 0x000fe20000000000 */
[----:B0-----:R-:W-:Y:S01]  /*a4d80*/  VIADD R10, R10, UR4 ;  /* 0x000000040a0a7c36 */ /* 0x001fe20008000000 */
[----:B------:R-:W-:Y:S01]  /*a4d90*/  LOP3.LUT R36, R36, 0xffff, RZ, 0xc0, !PT ;  /* 0x0000ffff24247812 */ /* 0x000fe200078ec0ff */
[----:B------:R-:W-:-:S03]  /*a4da0*/  ULDC UR4, c[0x0][0x248] ;  /* 0x0000920000047ab9 */ /* 0x000fc60000000800 */
[----:B------:R0:W-:Y:S01]  /*a4db0*/  STL [R1+0x4f8], R10 ;  /* 0x0004f80a01007387 */ /* 0x0001e20000100800 */
[----:B------:R-:W-:Y:S02]  /*a4dc0*/  LOP3.LUT R37, R37, 0xffff, RZ, 0xc0, !PT ;  /* 0x0000ffff25257812 */ /* 0x000fe400078ec0ff */
[--C-:B------:R-:W-:Y:S02]  /*a4dd0*/  PRMT R36, R36, 0x3340, R0.reuse ;  /* 0x0000334024247816 */ /* 0x100fe40000000000 */
[----:B------:R-:W-:Y:S02]  /*a4de0*/  PRMT R37, R37, 0x3340, R0 ;  /* 0x0000334025257816 */ /* 0x000fe40000000000 */
[----:B------:R-:W-:Y:S01]  /*a4df0*/  LOP3.LUT R38, R38, 0xffff, RZ, 0xc0, !PT ;  /* 0x0000ffff26267812 */ /* 0x000fe200078ec0ff */
[----:B0-----:R-:W-:-:S03]  /*a4e00*/  VIADD R10, R10, UR4 ;  /* 0x000000040a0a7c36 */ /* 0x001fc60008000000 */
[--C-:B------:R-:W-:Y:S01]  /*a4e10*/  PRMT R38, R38, 0x3340, R0.reuse ;  /* 0x0000334026267816 */ /* 0x100fe20000000000 */
[----:B------:R-:W-:Y:S01]  /*a4e20*/  ULDC UR4, c[0x0][0x248] ;  /* 0x0000920000047ab9 */ /* 0x000fe20000000800 */
[----:B------:R-:W-:Y:S02]  /*a4e30*/  LOP3.LUT R39, R39, 0xffff, RZ, 0xc0, !PT ;  /* 0x0000ffff27277812 */ /* 0x000fe400078ec0ff */
[----:B------:R-:W-:Y:S02]  /*a4e40*/  LOP3.LUT R40, R40, 0xffff, RZ, 0xc0, !PT ;  /* 0x0000ffff28287812 */ /* 0x000fe400078ec0ff */
[--C-:B------:R-:W-:Y:S02]  /*a4e50*/  PRMT R39, R39, 0x3340, R0.reuse ;  /* 0x0000334027277816 */ /* 0x100fe40000000000 */
[----:B------:R-:W-:Y:S02]  /*a4e60*/  PRMT R40, R40, 0x3340, R0 ;  /* 0x0000334028287816 */ /* 0x000fe40000000000 */
[----:B--2---:R-:W-:-:S02]  /*a4e70*/  PRMT R35, R5, 0x5410, R35 ;  /* 0x0000541005237816 */ /* 0x004fc40000000023 */
[----:B------:R-:W2:Y:S01]  /*a4e80*/  LDL.LU R5, [R1+0x3b98] ;  /* 0x003b980001057983 */ /* 0x000ea20000300800 */
[----:B---3--:R-:W-:-:S03]  /*a4e90*/  PRMT R36, R9, 0x5410, R36 ;  /* 0x0000541009247816 */ /* 0x008fc60000000024 */
[----:B------:R-:W3:Y:S04]  /*a4ea0*/  LDL.LU R9, [R1+0x3b94] ;  /* 0x003b940001097983 */ /* 0x000ee80000300800 */
[----:B------:R0:W-:Y:S01]  /*a4eb0*/  STL [R1+0x4d8], R10 ;  /* 0x0004d80a01007387 */ /* 0x0001e20000100800 */
[----:B----4-:R-:W-:-:S03]  /*a4ec0*/  PRMT R37, R43, 0x5410, R37 ;  /* 0x000054102b257816 */ /* 0x010fc60000000025 */
[----:B------:R-:W4:Y:S01]  /*a4ed0*/  LDL.LU R43, [R1+0x3b90] ;  /* 0x003b9000012b7983 */ /* 0x000f220000300800 */
[----:B------:R-:W-:Y:S01]  /*a4ee0*/  PRMT R38, R2, 0x5410, R38 ;  /* 0x0000541002267816 */ /* 0x000fe20000000026 */
[----:B0-----:R-:W-:Y:S02]  /*a4ef0*/  VIADD R10, R10, UR4 ;  /* 0x000000040a0a7c36 */ /* 0x001fe40008000000 */
[----:B------:R-:W4:Y:S01]  /*a4f00*/  LDL.LU R2, [R1+0x3b8c] ;  /* 0x003b8c0001027983 */ /* 0x000f220000300800 */
[----:B------:R-:W-:Y:S01]  /*a4f10*/  LOP3.LUT R41, R41, 0xffff, RZ, 0xc0, !PT ;  /* 0x0000ffff29297812 */ /* 0x000fe200078ec0ff */
[----:B------:R-:W-:Y:S02]  /*a4f20*/  ULDC UR4, c[0x0][0x248] ;  /* 0x0000920000047ab9 */ /* 0x000fe40000000800 */
[----:B------:R0:W-:Y:S01]  /*a4f30*/  STL [R1+0x4b8], R10 ;  /* 0x0004b80a01007387 */ /* 0x0001e20000100800 */
[----:B------:R-:W-:-:S03]  /*a4f40*/  PRMT R39, R3, 0x5410, R39 ;  /* 0x0000541003277816 */ /* 0x000fc60000000027 */
[----:B------:R-:W4:Y:S01]  /*a4f50*/  LDL.LU R3, [R1+0x3b88] ;  /* 0x003b880001037983 */ /* 0x000f220000300800 */
[----:B------:R-:W-:-:S03]  /*a4f60*/  PRMT R40, R4, 0x5410, R40 ;  /* 0x0000541004287816 */ /* 0x000fc60000000028 */
[----:B------:R-:W4:Y:S01]  /*a4f70*/  LDL.LU R4, [R1+0x3b84] ;  /* 0x003b840001047983 */ /* 0x000f220000300800 */
[----:B0-----:R-:W-:Y:S01]  /*a4f80*/  VIADD R10, R10, UR4 ;  /* 0x000000040a0a7c36 */ /* 0x001fe20008000000 */
[----:B------:R-:W-:Y:S01]  /*a4f90*/  PRMT R41, R41, 0x3340, R0 ;  /* 0x0000334029297816 */ /* 0x000fe20000000000 */
[----:B------:R-:W-:-:S03]  /*a4fa0*/  ULDC UR4, c[0x0][0x248] ;  /* 0x0000920000047ab9 */ /* 0x000fc60000000800 */
[----:B------:R0:W-:Y:S01]  /*a4fb0*/  STL [R1+0x498], R10 ;  /* 0x0004980a01007387 */ /* 0x0001e20000100800 */
[----:B------:R-:W-:Y:S02]  /*a4fc0*/  LOP3.LUT R42, R42, 0xffff, RZ, 0xc0, !PT ;  /* 0x0000ffff2a2a7812 */ /* 0x000fe400078ec0ff */
[----:B------:R-:W-:Y:S02]  /*a4fd0*/  LOP3.LUT R45, R45, 0xffff, RZ, 0xc0, !PT ;  /* 0x0000ffff2d2d7812 */ /* 0x000fe400078ec0ff */
[--C-:B------:R-:W-:Y:S02]  /*a4fe0*/  PRMT R42, R42, 0x3340, R0.reuse ;  /* 0x000033402a2a7816 */ /* 0x100fe40000000000 */
[--C-:B------:R-:W-:Y:S02]  /*a4ff0*/  PRMT R45, R45, 0x3340, R0.reuse ;  /* 0x000033402d2d7816 */ /* 0x100fe40000000000 */
[----:B------:R-:W-:Y:S01]  /*a5000*/  LOP3.LUT R46, R46, 0xffff, RZ, 0xc0, !PT ;  /* 0x0000ffff2e2e7812 */ /* 0x000fe200078ec0ff */
[----:B0-----:R-:W-:Y:S01]  /*a5010*/  VIADD R10, R10, UR4 ;  /* 0x000000040a0a7c36 */ /* 0x001fe20008000000 */
[----:B------:R-:W-:Y:S01]  /*a5020*/  PRMT R27, R12, 0x5410, R27 ;  /* 0x000054100c1b7816 */ /* 0x000fe2000000001b */
[----:B------:R-:W-:Y:S01]  /*a5030*/  ULDC UR4, c[0x0][0x248] ;  /* 0x0000920000047ab9 */ /* 0x000fe20000000800 */
[----:B------:R-:W-:-:S02]  /*a5040*/  PRMT R46, R46, 0x3340, R0 ;  /* 0x000033402e2e7816 */ /* 0x000fc40000000000 */
[----:B------:R-:W-:Y:S02]  /*a5050*/  LOP3.LUT R47, R47, 0xffff, RZ, 0xc0, !PT ;  /* 0x0000ffff2f2f7812 */ /* 0x000fe400078ec0ff */
[----:B------:R-:W-:Y:S02]  /*a5060*/  PRMT R28, R11, 0x5410, R28 ;  /* 0x000054100b1c7816 */ /* 0x000fe4000000001c */
[----:B------:R-:W-:Y:S02]  /*a5070*/  SHF.R.U32.HI R48, RZ, 0x8, R48 ;  /* 0x00000008ff307819 */ /* 0x000fe40000011630 */
[----:B------:R-:W-:Y:S02]  /*a5080*/  PRMT R47, R47, 0x3340, R0 ;  /* 0x000033402f2f7816 */ /* 0x000fe40000000000 */
[----:B------:R-:W-:-:S04]  /*a5090*/  LOP3.LUT R48, R48, 0xffff, RZ, 0xc0, !PT ;  /* 0x0000ffff30307812 */ /* 0x000fc800078ec0ff */
[----:B------:R-:W-:Y:S02]  /*a50a0*/  PRMT R48, R48, 0x3340, R0 ;  /* 0x0000334030307816 */ /* 0x000fe40000000000 */
[----:B--2---:R-:W-:Y:S02]  /*a50b0*/  PRMT R41, R5, 0x5410, R41 ;  /* 0x0000541005297816 */ /* 0x004fe40000000029 */
        /* <DEDUP_REMOVED lines=8> */
[----:B------:R0:W-:Y:S01]  /*a5140*/  STL [R1+0x660], R12 ;  /* 0x0006600c01007387 */ /* 0x0001e20000100800 */
[----:B------:R-:W-:Y:S01]  /*a5150*/  LOP3.LUT R49, R49, 0xffff, RZ, 0xc0, !PT ;  /* 0x0000ffff31317812 */ /* 0x000fe200078ec0ff */
[----:B------:R-:W-:Y:S01]  /*a5160*/  ULDC UR4, c[0x0][0x248] ;  /* 0x0000920000047ab9 */ /* 0x000fe20000000800 */
[----:B------:R-:W-:Y:S01]  /*a5170*/  LOP3.LUT R50, R50, 0xffff, RZ, 0xc0, !PT ;  /* 0x0000ffff32327812 */ /* 0x000fe200078ec0ff */
[----:B------:R-:W4:Y:S01]  /*a5180*/  LDL.LU R2, [R1+0x3b74] ;  /* 0x003b740001027983 */ /* 0x000f220000300800 */
[----:B------:R-:W-:Y:S01]  /*a5190*/  SHF.R.U32.HI R52, RZ, 0x8, R52 ;  /* 0x00000008ff347819 */ /* 0x000fe20000011634 */
[----:B------:R-:W1:Y:S02]  /*a51a0*/  LDC R46, c[0x0][0x244] ;  /* 0x00009100ff2e7b82 */ /* 0x000e640000000800 */
[----:B------:R-:W-:Y:S01]  /*a51b0*/  STL [R1+0x448], R10 ;  /* 0x0004480a01007387 */ /* 0x000fe20000100800 */
[----:B0-----:R-:W-:-:S03]  /*a51c0*/  PRMT R12, R3, 0x5410, R47 ;  /* 0x00005410030c7816 */ /* 0x001fc6000000002f */
[----:B------:R0:W-:Y:S01]  /*a51d0*/  STL [R1+0x664], R11 ;  /* 0x0006640b01007387 */ /* 0x0001e20000100800 */
[----:B------:R-:W-:Y:S01]  /*a51e0*/  PRMT R49, R49, 0x3340, R0 ;  /* 0x0000334031317816 */ /* 0x000fe20000000000 */
[----:B------:R-:W1:Y:S02]  /*a51f0*/  LDC R47, c[0x0][0x244] ;  /* 0x00009100ff2f7b82 */ /* 0x000e640000000800 */
[----:B------:R-:W4:Y:S04]  /*a5200*/  LDL.LU R3, [R1+0x3b70] ;  /* 0x003b700001037983 */ /* 0x000f280000300800 */
[----:B------:R-:W-:Y:S01]  /*a5210*/  STL [R1+0x668], R12 ;  /* 0x0006680c01007387 */ /* 0x000fe20000100800 */
[----:B0-----:R-:W-:-:S03]  /*a5220*/  PRMT R11, R4, 0x5410, R48 ;  /* 0x00005410040b7816 */ /* 0x001fc60000000030 */
[----:B------:R-:W4:Y:S01]  /*a5230*/  LDL.LU R4, [R1+0x3b6c] ;  /* 0x003b6c0001047983 */ /* 0x000f220000300800 */
[----:B------:R-:W-:Y:S01]  /*a5240*/  VIADD R10, R10, UR4 ;  /* 0x000000040a0a7c36 */ /* 0x000fe20008000000 */
[----:B------:R-:W-:Y:S01]  /*a5250*/  LOP3.LUT R51, R51, 0xffff, RZ, 0xc0, !PT ;  /* 0x0000ffff33337812 */ /* 0x000fe200078ec0ff */
[----:B------:R-:W-:-:S03]  /*a5260*/  ULDC UR4, c[0x0][0x248] ;  /* 0x0000920000047ab9 */ /* 0x000fc60000000800 */
[----:B------:R0:W-:Y:S04]  /*a5270*/  STL [R1+0x430], R10 ;  /* 0x0004300a01007387 */ /* 0x0001e80000100800 */
[----:B------:R3:W-:Y:S01]  /*a5280*/  STL [R1+0x670], R11 ;  /* 0x0006700b01007387 */ /* 0x0007e20000100800 */
[--C-:B------:R-:W-:Y:S02]  /*a5290*/  PRMT R50, R50, 0x3340, R0.reuse ;  /* 0x0000334032327816 */ /* 0x100fe40000000000 */
[----:B------:R-:W-:Y:S02]  /*a52a0*/  LOP3.LUT R52, R52, 0xffff, RZ, 0xc0, !PT ;  /* 0x0000ffff34347812 */ /* 0x000fe400078ec0ff */
[--C-:B------:R-:W-:Y:S01]  /*a52b0*/  PRMT R51, R51, 0x3340, R0.reuse ;  /* 0x0000334033337816 */ /* 0x100fe20000000000 */
[----:B0-----:R-:W-:Y:S01]  /*a52c0*/  VIADD R10, R10, UR4 ;  /* 0x000000040a0a7c36 */ /* 0x001fe20008000000 */
[----:B------:R-:W-:Y:S01]  /*a52d0*/  PRMT R52, R52, 0x3340, R0 ;  /* 0x0000334034347816 */ /* 0x000fe20000000000 */
[----:B------:R-:W-:Y:S01]  /*a52e0*/  ULDC UR4, c[0x0][0x248] ;  /* 0x0000920000047ab9 */ /* 0x000fe20000000800 */
[----:B------:R-:W-:-:S02]  /*a52f0*/  LOP3.LUT R53, R53, 0xffff, RZ, 0xc0, !PT ;  /* 0x0000ffff35357812 */ /* 0x000fc400078ec0ff */
[----:B------:R-:W-:Y:S02]  /*a5300*/  SHF.R.U32.HI R54, RZ, 0x8, R54 ;  /* 0x00000008ff367819 */ /* 0x000fe40000011636 */
[----:B------:R-:W-:Y:S02]  /*a5310*/  PRMT R53, R53, 0x3340, R0 ;  /* 0x0000334035357816 */ /* 0x000fe40000000000 */
[----:B------:R-:W-:-:S04]  /*a5320*/  LOP3.LUT R54, R54, 0xffff, RZ, 0xc0, !PT ;  /* 0x0000ffff36367812 */ /* 0x000fc800078ec0ff */
[----:B------:R-:W-:Y:S02]  /*a5330*/  PRMT R54, R54, 0x3340, R0 ;  /* 0x0000334036367816 */ /* 0x000fe40000000000 */
[----:B--2---:R-:W-:Y:S02]  /*a5340*/  PRMT R12, R5, 0x5410, R49 ;  /* 0x00005410050c7816 */ /* 0x004fe40000000031 */
[----:B------:R-:W2:Y:S01]  /*a5350*/  LDL.LU R5, [R1+0x3b68] ;  /* 0x003b680001057983 */ /* 0x000ea20000300800 */
[----:B---3--:R-:W-:-:S03]  /*a5360*/  PRMT R11, R9, 0x5410, R50 ;  /* 0x00005410090b7816 */ /* 0x008fc60000000032 */
[----:B------:R4:W-:Y:S04]  /*a5370*/  STL [R1+0x674], R12 ;  /* 0x0006740c01007387 */ /* 0x0009e80000100800 */
[----:B------:R-:W3:Y:S04]  /*a5380*/  LDL.LU R9, [R1+0x3b64] ;  /* 0x003b640001097983 */ /* 0x000ee80000300800 */
[----:B------:R0:W-:Y:S01]  /*a5390*/  STL [R1+0x420], R10 ;  /* 0x0004200a01007387 */ /* 0x0001e20000100800 */
[----:B----4-:R-:W-:-:S03]  /*a53a0*/  PRMT R12, R43, 0x5410, R51 ;  /* 0x000054102b0c7816 */ /* 0x010fc60000000033 */
[----:B------:R4:W-:Y:S04]  /*a53b0*/  STL [R1+0x68c], R11 ;  /* 0x00068c0b01007387 */ /* 0x0009e80000100800 */
[----:B------:R-:W3:Y:S01]  /*a53c0*/  LDL.LU R43, [R1+0x3b60] ;  /* 0x003b6000012b7983 */ /* 0x000ee20000300800 */
[----:B0-----:R-:W-:Y:S01]  /*a53d0*/  VIADD R10, R10, UR4 ;  /* 0x000000040a0a7c36 */ /* 0x001fe20008000000 */
[----:B------:R-:W-:Y:S02]  /*a53e0*/  ULDC UR4, c[0x0][0x248] ;  /* 0x0000920000047ab9 */ /* 0x000fe40000000800 */
[----:B------:R-:W-:Y:S01]  /*a53f0*/  STL [R1+0x69c], R12 ;  /* 0x00069c0c01007387 */ /* 0x000fe20000100800 */
[----:B----4-:R-:W-:-:S03]  /*a5400*/  PRMT R11, R2, 0x5410, R52 ;  /* 0x00005410020b7816 */ /* 0x010fc60000000034 */
[----:B------:R-:W4:Y:S04]  /*a5410*/  LDL.LU R2, [R1+0x3b5c] ;  /* 0x003b5c0001027983 */ /* 0x000f280000300800 */
[----:B------:R0:W-:Y:S04]  /*a5420*/  STL [R1+0x410], R10 ;  /* 0x0004100a01007387 */ /* 0x0001e80000100800 */
[----:B------:R1:W-:Y:S01]  /*a5430*/  STL [R1+0x6b0], R11 ;  /* 0x0006b00b01007387 */ /* 0x0003e20000100800 */
[----:B0-----:R-:W-:Y:S01]  /*a5440*/  VIADD R10, R10, UR4 ;  /* 0x000000040a0a7c36 */ /* 0x001fe20008000000 */
[----:B------:R-:W-:Y:S01]  /*a5450*/  LOP3.LUT R55, R55, 0xffff, RZ, 0xc0, !PT ;  /* 0x0000ffff37377812 */ /* 0x000fe200078ec0ff */
[----:B------:R-:W-:Y:S01]  /*a5460*/  ULDC UR4, c[0x0][0x248] ;  /* 0x0000920000047ab9 */ /* 0x000fe20000000800 */
[----:B-1----:R-:W-:-:S02]  /*a5470*/  PRMT R11, R3, 0x5410, R53 ;  /* 0x00005410030b7816 */ /* 0x002fc40000000035 */
[----:B------:R-:W4:Y:S04]  /*a5480*/  LDL.LU R3, [R1+0x3b58] ;  /* 0x003b580001037983 */ /* 0x000f280000300800 */
[----:B------:R-:W3:Y:S04]  /*a5490*/  LDL R61, [R1+0x1fa0] ;  /* 0x001fa000013d7983 */ /* 0x000ee80000100800 */
[----:B------:R0:W-:Y:S04]  /*a54a0*/  STL [R1+0x6c0], R11 ;  /* 0x0006c00b01007387 */ /* 0x0001e80000100800 */
[----:B------:R1:W-:Y:S01]  /*a54b0*/  STL [R1+0x400], R10 ;  /* 0x0004000a01007387 */ /* 0x0003e20000100800 */
[----:B0-----:R-:W-:-:S03]  /*a54c0*/  PRMT R11, R4, 0x5410, R54 ;  /* 0x00005410040b7816 */ /* 0x001fc60000000036 */
[----:B------:R-:W4:Y:S04]  /*a54d0*/  LDL.LU R4, [R1+0x3b54] ;  /* 0x003b540001047983 */ /* 0x000f280000300800 */
[----:B------:R-:W4:Y:S01]  /*a54e0*/  LDL R60, [R1+0x1fa4] ;  /* 0x001fa400013c7983 */ /* 0x000f220000100800 */
[----:B-1----:R-:W-:Y:S01]  /*a54f0*/  VIADD R10, R10, UR4 ;  /* 0x000000040a0a7c36 */ /* 0x002fe20008000000 */
[----:B------:R-:W-:Y:S01]  /*a5500*/  PRMT R55, R55, 0x3340, R0 ;  /* 0x0000334037377816 */ /* 0x000fe20000000000 */
[----:B------:R-:W-:Y:S01]  /*a5510*/  ULDC UR4, c[0x0][0x248] ;  /* 0x0000920000047ab9 */ /* 0x000fe20000000800 */
[----:B------:R-:W-:Y:S04]  /*a5520*/  STL [R1+0x6d8], R11 ;  /* 0x0006d80b01007387 */ /* 0x000fe80000100800 */
[----:B------:R0:W-:Y:S02]  /*a5530*/  STL [R1+0x3fc], R10 ;  /* 0x0003fc0a01007387 */ /* 0x0001e40000100800 */
[----:B0-----:R-:W-:Y:S01]  /*a5540*/  VIADD R10, R10, UR4 ;  /* 0x000000040a0a7c36 */ /* 0x001fe20008000000 */
[----:B------:R-:W-:Y:S01]  /*a5550*/  ULDC UR4, c[0x0][0x244] ;  /* 0x0000910000047ab9 */ /* 0x000fe20000000800 */
[----:B--2---:R-:W-:-:S02]  /*a5560*/  PRMT R11, R5, 0x5410, R55 ;  /* 0x00005410050b7816 */ /* 0x004fc40000000037 */
[----:B------:R-:W2:Y:S04]  /*a5570*/  LDL.LU R5, [R1+0x3b50] ;  /* 0x003b500001057983 */ /* 0x000ea80000300800 */
[----:B------:R-:W-:Y:S04]  /*a5580*/  STL [R1+0x6f0], R11 ;  /* 0x0006f00b01007387 */ /* 0x000fe80000100800 */
[----:B------:R0:W-:Y:S02]  /*a5590*/  STL [R1+0x3dc], R10 ;  /* 0x0003dc0a01007387 */ /* 0x0001e40000100800 */
[----:B0-----:R-:W-:Y:S01]  /*a55a0*/  VIADD R10, R10, UR6 ;  /* 0x000000060a0a7c36 */ /* 0x001fe20008000000 */
[----:B------:R-:W-:-:S04]  /*a55b0*/  ULDC UR6, c[0x0][0x248] ;  /* 0x0000920000067ab9 */ /* 0x000fc80000000800 */
[----:B------:R0:W-:Y:S02]  /*a55c0*/  STL [R1+0x3f8], R10 ;  /* 0x0003f80a01007387 */ /* 0x0001e40000100800 */
[----:B0-----:R-:W-:-:S05]  /*a55d0*/  VIADD R10, R10, UR6 ;  /* 0x000000060a0a7c36 */ /* 0x001fca0008000000 */
[----:B------:R0:W-:Y:S02]  /*a55e0*/  STL [R1+0x40c], R10 ;  /* 0x00040c0a01007387 */ /* 0x0001e40000100800 */
[----:B0-----:R-:W-:Y:S01]  /*a55f0*/  VIADD R10, R10, UR7 ;  /* 0x000000070a0a7c36 */ /* 0x001fe20008000000 */
[----:B------:R-:W-:-:S04]  /*a5600*/  ULDC.64 UR6, c[0x0][0x220] ;  /* 0x0000880000067ab9 */ /* 0x000fc80000000a00 */
[----:B------:R0:W-:Y:S01]  /*a5610*/  STL [R1+0x41c], R10 ;  /* 0x00041c0a01007387 */ /* 0x0001e20000100800 */
[----:B---3--:R-:W-:Y:S02]  /*a5620*/  IMAD R51, R61, UR4, RZ ;  /* 0x000000043d337c24 */ /* 0x008fe4000f8e02ff */
[----:B0-----:R-:W-:Y:S01]  /*a5630*/  VIADD R10, R10, UR8 ;  /* 0x000000080a0a7c36 */ /* 0x001fe20008000000 */
[----:B------:R-:W-:-:S04]  /*a5640*/  ULDC UR8, c[0x0][0x248] ;  /* 0x0000920000087ab9 */ /* 0x000fc80000000800 */
[----:B------:R0:W-:Y:S01]  /*a5650*/  STL [R1+0x42c], R10 ;  /* 0x00042c0a01007387 */ /* 0x0001e20000100800 */
[----:B----4-:R-:W-:Y:S01]  /*a5660*/  IMAD R50, R60, UR5, RZ ;  /* 0x000000053c327c24 */ /* 0x010fe2000f8e02ff */
[----:B------:R-:W-:Y:S02]  /*a5670*/  ULDC.64 UR4, c[0x0][0x220] ;  /* 0x0000880000047ab9 */ /* 0x000fe40000000a00 */
[----:B------:R-:W-:Y:S01]  /*a5680*/  IADD3 R53, P2, R51, UR4, RZ ;  /* 0x0000000433357c10 */ /* 0x000fe2000ff5e0ff */
[----:B------:R-:W-:Y:S01]  /*a5690*/  ULDC UR4, c[0x0][0x248] ;  /* 0x0000920000047ab9 */ /* 0x000fe20000000800 */
[----:B0-----:R-:W-:Y:S01]  /*a56a0*/  VIADD R10, R10, UR9 ;  /* 0x000000090a0a7c36 */ /* 0x001fe20008000000 */
[----:B------:R-:W-:Y:S01]  /*a56b0*/  IADD3 R52, P3, R50, UR6, RZ ;  /* 0x0000000632347c10 */ /* 0x000fe2000ff7e0ff */
[----:B------:R-:W-:Y:S01]  /*a56c0*/  ULDC UR6, c[0x0][0x248] ;  /* 0x0000920000067ab9 */ /* 0x000fe20000000800 */
[----:B------:R-:W-:Y:S01]  /*a56d0*/  IMAD R47, R47, 0x40, R51 ;  /* 0x000000402f2f7824 */ /* 0x000fe200078e0233 */
[----:B------:R-:W-:Y:S01]  /*a56e0*/  ULDC UR9, c[0x0][0x248] ;  /* 0x0000920000097ab9 */ /* 0x000fe20000000800 */
[----:B------:R0:W-:Y:S02]  /*a56f0*/  STL [R1+0x444], R10 ;  /* 0x0004440a01007387 */ /* 0x0001e40000100800 */
[----:B0-----:R-:W-:-:S05]  /*a5700*/  VIADD R10, R10, UR4 ;  /* 0x000000040a0a7c36 */ /* 0x001fca0008000000 */
[----:B------:R0:W-:Y:S01]  /*a5710*/  STL [R1+0x44c], R10 ;  /* 0x00044c0a01007387 */ /* 0x0001e20000100800 */
[----:B------:R-:W-:Y:S01]  /*a5720*/  LEA.HI.X.SX32 R51, R51, UR5, 0x1, P2 ;  /* 0x0000000533337c11 */ /* 0x000fe200090f0eff */
[----:B------:R-:W-:Y:S01]  /*a5730*/  ULDC.64 UR4, c[0x0][0x220] ;  /* 0x0000880000047ab9 */ /* 0x000fe20000000a00 */
[----:B0-----:R-:W-:Y:S01]  /*a5740*/  VIADD R10, R10, UR6 ;  /* 0x000000060a0a7c36 */ /* 0x001fe20008000000 */
[----:B------:R-:W-:Y:S01]  /*a5750*/  IADD3 R49, P2, R47, UR4, RZ ;  /* 0x000000042f317c10 */ /* 0x000fe2000ff5e0ff */
[----:B------:R-:W-:-:S03]  /*a5760*/  ULDC UR4, c[0x0][0x248] ;  /* 0x0000920000047ab9 */ /* 0x000fc60000000800 */
[----:B------:R0:W-:Y:S02]  /*a5770*/  STL [R1+0x450], R10 ;  /* 0x0004500a01007387 */ /* 0x0001e40000100800 */
[----:B0-----:R-:W-:Y:S01]  /*a5780*/  VIADD R10, R10, UR8 ;  /* 0x000000080a0a7c36 */ /* 0x001fe20008000000 */
[----:B------:R-:W-:Y:S01]  /*a5790*/  LEA.HI.X.SX32 R50, R50, UR7, 0x1, P3 ;  /* 0x0000000732327c11 */ /* 0x000fe200098f0eff */
[----:B------:R-:W-:Y:S01]  /*a57a0*/  IMAD R46, R46, 0x20, R47 ;  /* 0x000000202e2e7824 */ /* 0x000fe200078e022f */
[----:B------:R-:W-:Y:S02]  /*a57b0*/  ULDC UR8, c[0x0][0x248] ;  /* 0x0000920000087ab9 */ /* 0x000fe40000000800 */
[----:B------:R0:W-:Y:S01]  /*a57c0*/  STL [R1+0x474], R10 ;  /* 0x0004740a01007387 */ /* 0x0001e20000100800 */
[----:B------:R-:W-:Y:S01]  /*a57d0*/  LEA.HI.X.SX32 R47, R47, UR5, 0x1, P2 ;  /* 0x000000052f2f7c11 */ /* 0x000fe200090f0eff */
[----:B------:R-:W-:Y:S01]  /*a57e0*/  ULDC UR5, c[0x0][0x248] ;  /* 0x0000920000057ab9 */ /* 0x000fe20000000800 */
[----:B------:R-:W-:Y:S01]  /*a57f0*/  ULDC.64 UR6, c[0x0][0x220] ;  /* 0x0000880000067ab9 */ /* 0x000fe20000000a00 */
[----:B0-----:R-:W-:Y:S01]  /*a5800*/  VIADD R10, R10, UR4 ;  /* 0x000000040a0a7c36 */ /* 0x001fe20008000000 */
[----:B------:R-:W-:-:S04]  /*a5810*/  ULDC UR4, c[0x0][0x248] ;  /* 0x0000920000047ab9 */ /* 0x000fc80000000800 */
[----:B------:R0:W-:Y:S02]  /*a5820*/  STL [R1+0x470], R10 ;  /* 0x0004700a01007387 */ /* 0x0001e40000100800 */
[----:B0-----:R-:W-:Y:S01]  /*a5830*/  VIADD R10, R10, UR4 ;  /* 0x000000040a0a7c36 */ /* 0x001fe20008000000 */
[----:B------:R-:W-:-:S04]  /*a5840*/  ULDC UR4, c[0x0][0x248] ;  /* 0x0000920000047ab9 */ /* 0x000fc80000000800 */
[----:B------:R0:W-:Y:S01]  /*a5850*/  STL [R1+0x46c], R10 ;  /* 0x00046c0a01007387 */ /* 0x0001e20000100800 */
[----:B------:R-:W-:Y:S01]  /*a5860*/  IADD3 R48, P3, R46, UR6, RZ ;  /* 0x000000062e307c10 */ /* 0x000fe2000ff7e0ff */
[----:B------:R-:W-:Y:S01]  /*a5870*/  ULDC UR6, c[0x0][0x248] ;  /* 0x0000920000067ab9 */ /* 0x000fe20000000800 */
[----:B0-----:R-:W-:Y:S02]  /*a5880*/  VIADD R10, R10, UR5 ;  /* 0x000000050a0a7c36 */ /* 0x001fe40008000000 */
[----:B------:R-:W-:Y:S01]  /*a5890*/  LEA.HI.X.SX32 R46, R46, UR7, 0x1, P3 ;  /* 0x000000072e2e7c11 */ /* 0x000fe200098f0eff */
[----:B------:R-:W-:Y:S01]  /*a58a0*/  ULDC UR7, c[0x0][0x248] ;  /* 0x0000920000077ab9 */ /* 0x000fe20000000800 */
[----:B------:R-:W-:Y:S01]  /*a58b0*/  ULDC UR5, c[0x0][0x248] ;  /* 0x0000920000057ab9 */ /* 0x000fe20000000800 */
[----:B------:R0:W-:Y:S02]  /*a58c0*/  STL [R1+0x494], R10 ;  /* 0x0004940a01007387 */ /* 0x0001e40000100800 */
[----:B0-----:R-:W-:Y:S01]  /*a58d0*/  VIADD R10, R10, UR4 ;  /* 0x000000040a0a7c36 */ /* 0x001fe20008000000 */
[----:B------:R-:W-:-:S04]  /*a58e0*/  ULDC UR4, c[0x0][0x248] ;  /* 0x0000920000047ab9 */ /* 0x000fc80000000800 */
[----:B------:R0:W-:Y:S02]  /*a58f0*/  STL [R1+0x4b4], R10 ;  /* 0x0004b40a01007387 */ /* 0x0001e40000100800 */
[----:B0-----:R-:W-:Y:S01]  /*a5900*/  VIADD R10, R10, UR6 ;  /* 0x000000060a0a7c36 */ /* 0x001fe20008000000 */
[----:B------:R-:W-:Y:S01]  /*a5910*/  LOP3.LUT R43, R43, 0xfeffffff, RZ, 0xc0, !PT ;  /* 0xfeffffff2b2b7812 */ /* 0x000fe200078ec0ff */
[----:B------:R-:W-:-:S03]  /*a5920*/  ULDC UR6, c[0x0][0x228] ;  /* 0x00008a0000067ab9 */ /* 0x000fc60000000800 */
[----:B------:R0:W-:Y:S02]  /*a5930*/  STL [R1+0x4d4], R10 ;  /* 0x0004d40a01007387 */ /* 0x0001e40000100800 */
[----:B0-----:R-:W-:Y:S01]  /*a5940*/  VIADD R10, R10, UR7 ;  /* 0x000000070a0a7c36 */ /* 0x001fe20008000000 */
[----:B------:R-:W-:-:S04]  /*a5950*/  ULDC UR7, c[0x0][0x228] ;  /* 0x00008a0000077ab9 */ /* 0x000fc80000000800 */
[----:B------:R0:W-:Y:S02]  /*a5960*/  STL [R1+0x4f4], R10 ;  /* 0x0004f40a01007387 */ /* 0x0001e40000100800 */
[----:B0-----:R-:W-:Y:S01]  /*a5970*/  VIADD R10, R10, UR5 ;  /* 0x000000050a0a7c36 */ /* 0x001fe20008000000 */
[----:B------:R-:W-:Y:S01]  /*a5980*/  PRMT R57, R57, 0x5410, R13 ;  /* 0x0000541039397816 */ /* 0x000fe2000000000d */
[----:B------:R-:W-:-:S03]  /*a5990*/  ULDC UR5, c[0x0][0x228] ;  /* 0x00008a0000057ab9 */ /* 0x000fc60000000800 */
[----:B------:R0:W-:Y:S02]  /*a59a0*/  STL [R1+0x514], R10 ;  /* 0x0005140a01007387 */ /* 0x0001e40000100800 */
[----:B0-----:R-:W-:Y:S01]  /*a59b0*/  VIADD R10, R10, UR8 ;  /* 0x000000080a0a7c36 */ /* 0x001fe20008000000 */
[----:B------:R-:W-:Y:S01]  /*a59c0*/  PRMT R58, R58, 0x5410, R14 ;  /* 0x000054103a3a7816 */ /* 0x000fe2000000000e */
[----:B------:R-:W-:-:S03]  /*a59d0*/  ULDC UR8, c[0x0][0x228] ;  /* 0x00008a0000087ab9 */ /* 0x000fc60000000800 */
[----:B------:R0:W-:Y:S02]  /*a59e0*/  STL [R1+0x520], R10 ;  /* 0x0005200a01007387 */ /* 0x0001e40000100800 */
[----:B0-----:R-:W-:Y:S01]  /*a59f0*/  VIADD R10, R10, UR9 ;  /* 0x000000090a0a7c36 */ /* 0x001fe20008000000 */
[----:B------:R-:W-:-:S04]  /*a5a00*/  ULDC UR9, c[0x0][0x228] ;  /* 0x00008a0000097ab9 */ /* 0x000fc80000000800 */
[----:B------:R0:W-:Y:S02]  /*a5a10*/  STL [R1+0x530], R10 ;  /* 0x0005300a01007387 */ /* 0x0001e40000100800 */
[----:B0-----:R-:W-:Y:S01]  /*a5a20*/  VIADD R10, R10, UR4 ;  /* 0x000000040a0a7c36 */ /* 0x001fe20008000000 */
[----:B------:R-:W-:Y:S01]  /*a5a30*/  SHF.R.S32.HI R14, RZ, 0x1f, R7 ;  /* 0x0000001fff0e7819 */ /* 0x000fe20000011407 */
[----:B------:R-:W-:-:S03]  /*a5a40*/  ULDC UR4, c[0x0][0x228] ;  /* 0x00008a0000047ab9 */ /* 0x000fc60000000800 */
[----:B------:R0:W-:Y:S02]  /*a5a50*/  STL [R1+0x53c], R10 ;  /* 0x00053c0a01007387 */ /* 0x0001e40000100800 */
[----:B0-----:R-:W-:-:S05]  /*a5a60*/  VIADD R10, R10, UR18 ;  /* 0x000000120a0a7c36 */ /* 0x001fca0008000000 */
[----:B------:R0:W-:Y:S02]  /*a5a70*/  STL [R1+0x540], R10 ;  /* 0x0005400a01007387 */ /* 0x0001e40000100800 */
[----:B0-----:R-:W-:Y:S01]  /*a5a80*/  VIADD R10, R10, UR19 ;  /* 0x000000130a0a7c36 */ /* 0x001fe20008000000 */
[----:B------:R-:W-:-:S04]  /*a5a90*/  ULDC.64 UR18, c[0x0][0x228] ;  /* 0x00008a0000127ab9 */ /* 0x000fc80000000a00 */
[----:B------:R0:W-:Y:S02]  /*a5aa0*/  STL [R1+0x544], R10 ;  /* 0x0005440a01007387 */ /* 0x0001e40000100800 */
[----:B0-----:R-:W-:Y:S01]  /*a5ab0*/  VIADD R10, R10, UR21 ;  /* 0x000000150a0a7c36 */ /* 0x001fe20008000000 */
[----:B------:R-:W-:Y:S01]  /*a5ac0*/  SHF.R.U32.HI R8, RZ, 0x8, R8 ;  /* 0x00000008ff087819 */ /* 0x000fe20000011608 */
[----:B------:R-:W-:-:S03]  /*a5ad0*/  ULDC UR21, c[0x0][0x228] ;  /* 0x00008a0000157ab9 */ /* 0x000fc60000000800 */
[----:B------:R0:W-:Y:S02]  /*a5ae0*/  STL [R1+0x548], R10 ;  /* 0x0005480a01007387 */ /* 0x0001e40000100800 */
[----:B0-----:R-:W-:Y:S01]  /*a5af0*/  VIADD R10, R10, UR23 ;  /* 0x000000170a0a7c36 */ /* 0x001fe20008000000 */
[----:B------:R-:W-:Y:S01]  /*a5b00*/  LOP3.LUT R8, R8, 0xffff, RZ, 0xc0, !PT ;  /* 0x0000ffff08087812 */ /* 0x000fe200078ec0ff */
[----:B------:R-:W-:-:S03]  /*a5b10*/  ULDC UR23, c[0x0][0x228] ;  /* 0x00008a0000177ab9 */ /* 0x000fc60000000800 */
[----:B------:R0:W-:Y:S02]  /*a5b20*/  STL [R1+0x54c], R10 ;  /* 0x00054c0a01007387 */ /* 0x0001e40000100800 */
[----:B0-----:R-:W-:Y:S01]  /*a5b30*/  VIADD R10, R10, UR24 ;  /* 0x000000180a0a7c36 */ /* 0x001fe20008000000 */
[----:B------:R-:W-:Y:S01]  /*a5b40*/  PRMT R8, R8, 0x3340, R0 ;  /* 0x0000334008087816 */ /* 0x000fe20000000000 */
[----:B------:R-:W-:-:S03]  /*a5b50*/  ULDC UR24, c[0x0][0x228] ;  /* 0x00008a0000187ab9 */ /* 0x000fc60000000800 */
        /* <DEDUP_REMOVED lines=21> */
[----:B------:R-:W-:Y:S01]  /*a5cb0*/  LOP3.LUT R2, R2, 0x7fffffff, RZ, 0xc0, !PT ;  /* 0x7fffffff02027812 */ /* 0x000fe200078ec0ff */
[----:B------:R-:W-:-:S03]  /*a5cc0*/  ULDC UR15, c[0x0][0x228] ;  /* 0x00008a00000f7ab9 */ /* 0x000fc60000000800 */
[----:B------:R0:W-:Y:S04]  /*a5cd0*/  STL [R1+0x598], R10 ;  /* 0x0005980a01007387 */ /* 0x0001e80000100800 */
[----:B------:R-:W3:Y:S04]  /*a5ce0*/  LDL R45, [R1+0x1fa8] ;  /* 0x001fa800012d7983 */ /* 0x000ee80000100800 */
[----:B------:R-:W4:Y:S01]  /*a5cf0*/  LDL R59, [R1+0x1fac] ;  /* 0x001fac00013b7983 */ /* 0x000f220000100800 */
[----:B0-----:R-:W-:Y:S01]  /*a5d00*/  VIADD R10, R10, UR14 ;  /* 0x0000000e0a0a7c36 */ /* 0x001fe20008000000 */
[----:B------:R-:W-:-:S04]  /*a5d10*/  ULDC UR14, c[0x0][0x228] ;  /* 0x00008a00000e7ab9 */ /* 0x000fc80000000800 */
[----:B------:R0:W-:Y:S02]  /*a5d20*/  STL [R1+0x59c], R10 ;  /* 0x00059c0a01007387 */ /* 0x0001e40000100800 */
[----:B0-----:R-:W-:-:S05]  /*a5d30*/  VIADD R10, R10, UR13 ;  /* 0x0000000d0a0a7c36 */ /* 0x001fca0008000000 */
        /* <DEDUP_REMOVED lines=8> */
[----:B------:R-:W-:-:S03]  /*a5dc0*/  ULDC.64 UR12, c[0x0][0x228] ;  /* 0x00008a00000c7ab9 */ /* 0x000fc60000000a00 */
[----:B------:R-:W-:Y:S01]  /*a5dd0*/  VIADD R11, R10, UR17 ;  /* 0x000000110a0b7c36 */ /* 0x000fe20008000000 */
[----:B------:R0:W-:Y:S02]  /*a5de0*/  STL [R1+0x5ac], R10 ;  /* 0x0005ac0a01007387 */ /* 0x0001e40000100800 */
[----:B0-----:R-:W-:Y:S02]  /*a5df0*/  SHF.R.S32.HI R10, RZ, 0x1f, R6 ;  /* 0x0000001fff0a7819 */ /* 0x001fe40000011406 */
[----:B------:R-:W-:Y:S04]  /*a5e00*/  STL [R1+0x5b0], R11 ;  /* 0x0005b00b01007387 */ /* 0x000fe80000100800 */
[----:B------:R-:W-:Y:S01]  /*a5e10*/  STL [R1+0x66c], R10 ;  /* 0x00066c0a01007387 */ /* 0x000fe20000100800 */
[----:B---3--:R-:W-:-:S02]  /*a5e20*/  ISETP.LT.AND P3, PT, R45, UR12, !P1 ;  /* 0x0000000c2d007c0c */ /* 0x008fc4000cf61270 */
[----:B----4-:R-:W-:Y:S01]  /*a5e30*/  ISETP.LT.AND P2, PT, R59, UR16, !P1 ;  /* 0x000000103b007c0c */ /* 0x010fe2000cf41270 */
[----:B------:R-:W-:-:S10]  /*a5e40*/  ULDC.64 UR16, c[0x0][0x228] ;  /* 0x00008a0000107ab9 */ /* 0x000fd40000000a00 */
[----:B------:R-:W-:Y:S02]  /*a5e50*/  @P3 LOP3.LUT R43, R43, 0x1000000, RZ, 0xfc, !PT ;  /* 0x010000002b2b3812 */ /* 0x000fe400078efcff */
[----:B------:R-:W-:Y:S02]  /*a5e60*/  ISETP.LT.AND P3, PT, R60, UR9, !P1 ;  /* 0x000000093c007c0c */ /* 0x000fe4000cf61270 */
[----:B------:R-:W-:-:S04]  /*a5e70*/  LOP3.LUT R43, R43, 0xff7fffff, RZ, 0xc0, !PT ;  /* 0xff7fffff2b2b7812 */ /* 0x000fc800078ec0ff */
[----:B------:R-:W-:Y:S02]  /*a5e80*/  @P2 LOP3.LUT R43, R43, 0x800000, RZ, 0xfc, !PT ;  /* 0x008000002b2b2812 */ /* 0x000fe400078efcff */
[----:B------:R-:W-:Y:S02]  /*a5e90*/  ISETP.LT.AND P2, PT, R61, UR16, !P1 ;  /* 0x000000103d007c0c */ /* 0x000fe4000cf41270 */
[----:B------:R-:W-:-:S04]  /*a5ea0*/  LOP3.LUT R43, R43, 0xffbfffff, RZ, 0xc0, !PT ;  /* 0xffbfffff2b2b7812 */ /* 0x000fc800078ec0ff */
[----:B------:R-:W-:-:S04]  /*a5eb0*/  @P3 LOP3.LUT R43, R43, 0x400000, RZ, 0xfc, !PT ;  /* 0x004000002b2b3812 */ /* 0x000fc800078efcff */
[----:B------:R-:W-:-:S04]  /*a5ec0*/  LOP3.LUT R43, R43, 0xffdfffff, RZ, 0xc0, !PT ;  /* 0xffdfffff2b2b7812 */ /* 0x000fc800078ec0ff */
[----:B------:R-:W-:Y:S02]  /*a5ed0*/  @P2 LOP3.LUT R43, R43, 0x200000, RZ, 0xfc, !PT ;  /* 0x002000002b2b2812 */ /* 0x000fe400078efcff */
[----:B------:R-:W-:-:S05]  /*a5ee0*/  IADD3 R16, P2, R6, R52, RZ ;  /* 0x0000003406107210 */ /* 0x000fca0007f5e0ff */
[----:B------:R-:W-:Y:S01]  /*a5ef0*/  IMAD.X R17, R10, 0x1, R50, P2 ;  /* 0x000000010a117824 */ /* 0x000fe200010e0632 */
[----:B------:R-:W-:Y:S02]  /*a5f00*/  ISETP.LT.AND P2, PT, R45, UR7, !P0 ;  /* 0x000000072d007c0c */ /* 0x000fe4000c741270 */
[----:B------:R-:W-:Y:S02]  /*a5f10*/  IADD3 R12, P1, R6, R53, RZ ;  /* 0x00000035060c7210 */ /* 0x000fe40007f3e0ff */
[----:B------:R-:W-:Y:S01]  /*a5f20*/  LOP3.LUT R43, R43, 0xffefffff, RZ, 0xc0, !PT ;  /* 0xffefffff2b2b7812 */ /* 0x000fe200078ec0ff */
[----:B------:R-:W3:Y:S02]  /*a5f30*/  LDL.LU R6, [R1+0x3b4c] ;  /* 0x003b4c0001067983 */ /* 0x000ee40000300800 */
[----:B------:R-:W-:-:S06]  /*a5f40*/  IMAD.X R13, R10, 0x1, R51, P1 ;  /* 0x000000010a0d7824 */ /* 0x000fcc00008e0633 */
[----:B------:R-:W-:Y:S01]  /*a5f50*/  @P2 LOP3.LUT R43, R43, 0x100000, RZ, 0xfc, !PT ;  /* 0x001000002b2b2812 */ /* 0x000fe200078efcff */
[----:B------:R0:W-:Y:S01]  /*a5f60*/  STL.64 [R1+0x620], R12 ;  /* 0x0006200c01007387 */ /* 0x0001e20000100a00 */
[----:B------:R-:W-:Y:S01]  /*a5f70*/  ISETP.LT.AND P2, PT, R59, UR6, !P0 ;  /* 0x000000063b007c0c */ /* 0x000fe2000c741270 */
[----:B------:R-:W-:Y:S01]  /*a5f80*/  ULDC.64 UR6, c[0x0][0x228] ;  /* 0x00008a0000067ab9 */ /* 0x000fe20000000a00 */
[----:B------:R-:W-:Y:S02]  /*a5f90*/  LOP3.LUT R43, R43, 0xfff7ffff, RZ, 0xc0, !PT ;  /* 0xfff7ffff2b2b7812 */ /* 0x000fe400078ec0ff */
[----:B0-----:R-:W-:-:S09]  /*a5fa0*/  IADD3 R12, P1, R7, R53, RZ ;  /* 0x00000035070c7210 */ /* 0x001fd20007f3e0ff */
[----:B------:R-:W-:Y:S01]  /*a5fb0*/  @P2 LOP3.LUT R43, R43, 0x80000, RZ, 0xfc, !PT ;  /* 0x000800002b2b2812 */ /* 0x000fe200078efcff */
[----:B------:R-:W-:Y:S01]  /*a5fc0*/  VIADD R10, R44, 0xa9 ;  /* 0x000000a92c0a7836 */ /* 0x000fe20000000000 */
[----:B------:R-:W4:Y:S01]  /*a5fd0*/  LDL.LU R7, [R1+0x3b48] ;  /* 0x003b480001077983 */ /* 0x000f220000300800 */
[----:B------:R-:W-:Y:S01]  /*a5fe0*/  IMAD.X R13, R14, 0x1, R51, P1 ;  /* 0x000000010e0d7824 */ /* 0x000fe200008e0633 */
[----:B------:R-:W-:Y:S01]  /*a5ff0*/  ISETP.LT.AND P1, PT, R60, UR8, !P0 ;  /* 0x000000083c007c0c */ /* 0x000fe2000c721270 */
[----:B------:R-:W-:Y:S01]  /*a6000*/  ULDC.64 UR8, c[0x0][0x228] ;  /* 0x00008a0000087ab9 */ /* 0x000fe20000000a00 */
[----:B------:R-:W-:Y:S02]  /*a6010*/  ISETP.LT.AND P0, PT, R61, UR6, !P0 ;  /* 0x000000063d007c0c */ /* 0x000fe4000c701270 */
[----:B------:R-:W-:-:S09]  /*a6020*/  LOP3.LUT R43, R43, 0xfffbffff, RZ, 0xc0, !PT ;  /* 0xfffbffff2b2b7812 */ /* 0x000fd200078ec0ff */
[----:B------:R-:W-:-:S04]  /*a6030*/  @P1 LOP3.LUT R43, R43, 0x40000, RZ, 0xfc, !PT ;  /* 0x000400002b2b1812 */ /* 0x000fc800078efcff */
[----:B------:R-:W-:-:S04]  /*a6040*/  LOP3.LUT R43, R43, 0xfffdffff, RZ, 0xc0, !PT ;  /* 0xfffdffff2b2b7812 */ /* 0x000fc800078ec0ff */
[----:B------:R-:W-:Y:S02]  /*a6050*/  @P0 LOP3.LUT R43, R43, 0x20000, RZ, 0xfc, !PT ;  /* 0x000200002b2b0812 */ /* 0x000fe400078efcff */
[----:B------:R-:W-:-:S04]  /*a6060*/  ISETP.GE.AND P0, PT, R10, UR19, PT ;  /* 0x000000130a007c0c */ /* 0x000fc8000bf06270 */
[----:B------:R-:W-:Y:S02]  /*a6070*/  ISETP.LT.AND P3, PT, R45, UR5, !P0 ;  /* 0x000000052d007c0c */ /* 0x000fe4000c761270 */
[----:B------:R-:W-:Y:S02]  /*a6080*/  ISETP.LT.AND P2, PT, R59, UR4, !P0 ;  /* 0x000000043b007c0c */ /* 0x000fe4000c741270 */
[----:B------:R-:W-:Y:S01]  /*a6090*/  LOP3.LUT R43, R43, 0xfffeffff, RZ, 0xc0, !PT ;  /* 0xfffeffff2b2b7812 */ /* 0x000fe200078ec0ff */
[----:B------:R-:W-:Y:S01]  /*a60a0*/  VIADD R10, R44, 0xa8 ;  /* 0x000000a82c0a7836 */ /* 0x000fe20000000000 */
[----:B------:R-:W-:Y:S01]  /*a60b0*/  ISETP.LT.AND P1, PT, R60, UR61, !P0 ;  /* 0x0000003d3c007c0c */ /* 0x000fe2000c721270 */
[----:B------:R-:W-:-:S06]  /*a60c0*/  ULDC.64 UR4, c[0x0][0x228] ;  /* 0x00008a0000047ab9 */ /* 0x000fcc0000000a00 */
[----:B------:R-:W-:Y:S01]  /*a60d0*/  @P3 LOP3.LUT R43, R43, 0x10000, RZ, 0xfc, !PT ;  /* 0x000100002b2b3812 */ /* 0x000fe200078efcff */
[----:B------:R-:W-:Y:S01]  /*a60e0*/  STL [R1+0x65c], R14 ;  /* 0x00065c0e01007387 */ /* 0x000fe20000100800 */
[----:B------:R-:W-:Y:S02]  /*a60f0*/  ULDC UR61, c[0x0][0x228] ;  /* 0x00008a00003d7ab9 */ /* 0x000fe40000000800 */
[----:B------:R-:W-:-:S04]  /*a6100*/  LOP3.LUT R43, R43, 0xffff7fff, RZ, 0xc0, !PT ;  /* 0xffff7fff2b2b7812 */ /* 0x000fc800078ec0ff */
[----:B------:R-:W-:Y:S02]  /*a6110*/  @P2 LOP3.LUT R43, R43, 0x8000, RZ, 0xfc, !PT ;  /* 0x000080002b2b2812 */ /* 0x000fe400078efcff */
[----:B------:R-:W-:Y:S02]  /*a6120*/  ISETP.LT.AND P0, PT, R61, UR8, !P0 ;  /* 0x000000083d007c0c */ /* 0x000fe4000c701270 */
[----:B------:R-:W-:-:S04]  /*a6130*/  LOP3.LUT R43, R43, 0xffffbfff, RZ, 0xc0, !PT ;  /* 0xffffbfff2b2b7812 */ /* 0x000fc800078ec0ff */
[----:B------:R-:W-:-:S04]  /*a6140*/  @P1 LOP3.LUT R43, R43, 0x4000, RZ, 0xfc, !PT ;  /* 0x000040002b2b1812 */ /* 0x000fc800078efcff */
[----:B------:R-:W-:-:S04]  /*a6150*/  LOP3.LUT R43, R43, 0xffffdfff, RZ, 0xc0, !PT ;  /* 0xffffdfff2b2b7812 */ /* 0x000fc800078ec0ff */
[----:B------:R-:W-:Y:S02]  /*a6160*/  @P0 LOP3.LUT R43, R43, 0x2000, RZ, 0xfc, !PT ;  /* 0x000020002b2b0812 */ /* 0x000fe400078efcff */
[----:B------:R-:W-:Y:S02]  /*a6170*/  ISETP.GE.AND P0, PT, R10, UR13, PT ;  /* 0x0000000d0a007c0c */ /* 0x000fe4000bf06270 */
[----:B------:R-:W-:Y:S01]  /*a6180*/  LOP3.LUT R43, R43, 0xffffefff, RZ, 0xc0, !PT ;  /* 0xffffefff2b2b7812 */ /* 0x000fe200078ec0ff */
[----:B------:R-:W-:Y:S01]  /*a6190*/  VIADD R10, R44, 0xa7 ;  /* 0x000000a72c0a7836 */ /* 0x000fe20000000000 */
[----:B------:R-:W-:Y:S01]  /*a61a0*/  ISETP.LT.AND P3, PT, R45, UR29, !P0 ;  /* 0x0000001d2d007c0c */ /* 0x000fe2000c761270 */
[----:B------:R-:W-:Y:S01]  /*a61b0*/  ULDC.64 UR12, c[0x0][0x228] ;  /* 0x00008a00000c7ab9 */ /* 0x000fe20000000a00 */
[----:B------:R-:W-:Y:S01]  /*a61c0*/  ISETP.LT.AND P2, PT, R59, UR59, !P0 ;  /* 0x0000003b3b007c0c */ /* 0x000fe2000c741270 */
[----:B------:R-:W-:Y:S01]  /*a61d0*/  STL.64 [R1+0x638], R16 ;  /* 0x0006381001007387 */ /* 0x000fe20000100a00 */
[----:B------:R-:W-:Y:S01]  /*a61e0*/  ISETP.LT.AND P1, PT, R60, UR60, !P0 ;  /* 0x0000003c3c007c0c */ /* 0x000fe2000c721270 */
[----:B------:R-:W-:-:S08]  /*a61f0*/  ULDC UR59, c[0x0][0x228] ;  /* 0x00008a00003b7ab9 */ /* 0x000fd00000000800 */
[----:B------:R-:W-:Y:S01]  /*a6200*/  @P3 LOP3.LUT R43, R43, 0x1000, RZ, 0xfc, !PT ;  /* 0x000010002b2b3812 */ /* 0x000fe200078efcff */
[----:B------:R-:W-:Y:S01]  /*a6210*/  STL.64 [R1+0x650], R12 ;  /* 0x0006500c01007387 */ /* 0x000fe20000100a00 */
        /* <DEDUP_REMOVED lines=14> */
[----:B------:R-:W-:Y:S01]  /*a6300*/  ULDC UR57, c[0x0][0x228] ;  /* 0x00008a0000397ab9 */ /* 0x000fe20000000800 */
[----:B------:R-:W-:Y:S01]  /*a6310*/  ISETP.LT.AND P1, PT, R60, UR58, !P0 ;  /* 0x0000003a3c007c0c */ /* 0x000fe2000c721270 */
[----:B------:R-:W-:-:S08]  /*a6320*/  ULDC UR56, c[0x0][0x228] ;  /* 0x00008a0000387ab9 */ /* 0x000fd00000000800 */
[----:B------:R-:W-:Y:S01]  /*a6330*/  @P3 LOP3.LUT R43, R43, 0x100, RZ, 0xfc, !PT ;  /* 0x000001002b2b3812 */ /* 0x000fe200078efcff */
[----:B------:R-:W-:-:S03]  /*a6340*/  ULDC UR58, c[0x0][0x228] ;  /* 0x00008a00003a7ab9 */ /* 0x000fc60000000800 */
        /* <DEDUP_REMOVED lines=25> */
[----:B------:R-:W-:Y:S01]  /*a64e0*/  ISETP.GE.AND P0, PT, R10, UR9, PT ;  /* 0x000000090a007c0c */ /* 0x000fe2000bf06270 */
[----:B------:R-:W-:Y:S01]  /*a64f0*/  VIADD R10, R44, 0xa4 ;  /* 0x000000a42c0a7836 */ /* 0x000fe20000000000 */
[----:B------:R-:W-:Y:S01]  /*a6500*/  LOP3.LUT R43, R43, 0xfffffffe, RZ, 0xc0, !PT ;  /* 0xfffffffe2b2b7812 */ /* 0x000fe200078ec0ff */
[----:B------:R-:W-:Y:S01]  /*a6510*/  ULDC.64 UR8, c[0x0][0x228] ;  /* 0x00008a0000087ab9 */ /* 0x000fe20000000a00 */
[----:B------:R-:W-:Y:S01]  /*a6520*/  ISETP.LT.AND P2, PT, R59, UR50, !P0 ;  /* 0x000000323b007c0c */ /* 0x000fe2000c741270 */
[----:B------:R-:W-:Y:S01]  /*a6530*/  ULDC UR50, c[0x0][0x228] ;  /* 0x00008a0000327ab9 */ /* 0x000fe20000000800 */
[----:B------:R-:W-:Y:S01]  /*a6540*/  ISETP.LT.AND P1, PT, R60, UR54, !P0 ;  /* 0x000000363c007c0c */ /* 0x000fe2000c721270 */
[----:B------:R-:W-:Y:S01]  /*a6550*/  ULDC UR54, c[0x0][0x228] ;  /* 0x00008a0000367ab9 */ /* 0x000fe20000000800 */
[----:B------:R-:W-:Y:S01]  /*a6560*/  ISETP.LT.AND P3, PT, R45, UR49, !P0 ;  /* 0x000000312d007c0c */ /* 0x000fe2000c761270 */
[----:B------:R-:W-:Y:S01]  /*a6570*/  ULDC UR49, c[0x0][0x228] ;  /* 0x00008a0000317ab9 */ /* 0x000fe20000000800 */
[----:B------:R-:W-:-:S07]  /*a6580*/  ISETP.LT.AND P0, PT, R61, UR6, !P0 ;  /* 0x000000063d007c0c */ /* 0x000fce000c701270 */
[----:B------:R-:W-:-:S04]  /*a6590*/  @P2 LOP3.LUT R0, R0, 0x80000000, RZ, 0xfc, !PT ;  /* 0x8000000000002812 */ /* 0x000fc800078efcff */
[----:B------:R-:W-:-:S04]  /*a65a0*/  LOP3.LUT R0, R0, 0xbfffffff, RZ, 0xc0, !PT ;  /* 0xbfffffff00007812 */ /* 0x000fc800078ec0ff */
[----:B------:R-:W-:-:S04]  /*a65b0*/  @P1 LOP3.LUT R0, R0, 0x40000000, RZ, 0xfc, !PT ;  /* 0x4000000000001812 */ /* 0x000fc800078efcff */
[----:B------:R-:W-:-:S04]  /*a65c0*/  LOP3.LUT R0, R0, 0xdfffffff, RZ, 0xc0, !PT ;  /* 0xdfffffff00007812 */ /* 0x000fc800078ec0ff */
[----:B------:R-:W-:Y:S02]  /*a65d0*/  @P0 LOP3.LUT R0, R0, 0x20000000, RZ, 0xfc, !PT ;  /* 0x2000000000000812 */ /* 0x000fe400078efcff */
[----:B------:R-:W-:Y:S02]  /*a65e0*/  ISETP.GE.AND P0, PT, R10, UR5, PT ;  /* 0x000000050a007c0c */ /* 0x000fe4000bf06270 */
[----:B------:R-:W-:Y:S02]  /*a65f0*/  @P3 LOP3.LUT R43, R43, 0x1, RZ, 0xfc, !PT ;  /* 0x000000012b2b3812 */ /* 0x000fe400078efcff */
        /* <DEDUP_REMOVED lines=25> */
[----:B------:R-:W-:Y:S01]  /*a6790*/  ULDC UR43, c[0x0][0x228] ;  /* 0x00008a00002b7ab9 */ /* 0x000fe20000000800 */
[----:B------:R-:W-:Y:S01]  /*a67a0*/  LOP3.LUT R3, R3, 0x7fffffff, RZ, 0xc0, !PT ;  /* 0x7fffffff03037812 */ /* 0x000fe200078ec0ff */
[----:B------:R-:W-:-:S06]  /*a67b0*/  ULDC UR42, c[0x0][0x228] ;  /* 0x00008a00002a7ab9 */ /* 0x000fcc0000000800 */
[----:B------:R-:W-:-:S04]  /*a67c0*/  @P3 LOP3.LUT R0, R0, 0x1000000, RZ, 0xfc, !PT ;  /* 0x0100000000003812 */ /* 0x000fc800078efcff */
        /* <DEDUP_REMOVED lines=33> */
[----:B------:R-:W-:-:S08]  /*a69e0*/  ULDC.64 UR36, c[0x0][0x228] ;  /* 0x00008a0000247ab9 */ /* 0x000fd00000000a00 */
[----:B------:R-:W-:-:S04]  /*a69f0*/  @P3 LOP3.LUT R0, R0, 0x10000, RZ, 0xfc, !PT ;  /* 0x0001000000003812 */ /* 0x000fc800078efcff */
[----:B------:R-:W-:-:S04]  /*a6a00*/  LOP3.LUT R0, R0, 0xffff7fff, RZ, 0xc0, !PT ;  /* 0xffff7fff00007812 */ /* 0x000fc800078ec0ff */
[----:B------:R-:W-:Y:S02]  /*a6a10*/  @P2 LOP3.LUT R0, R0, 0x8000, RZ, 0xfc, !PT ;  /* 0x0000800000002812 */ /* 0x000fe400078efcff */
[----:B------:R-:W-:Y:S01]  /*a6a20*/  ISETP.LT.AND P0, PT, R61, UR16, !P0 ;  /* 0x000000103d007c0c */ /* 0x000fe2000c701270 */
[----:B------:R-:W0:Y:S01]  /*a6a30*/  S2UR UR29, SR_CgaCtaId ;  /* 0x00000000001d79c3 */ /* 0x000e220000008800 */
[----:B------:R-:W-:Y:S01]  /*a6a40*/  LOP3.LUT R0, R0, 0xffffbfff, RZ, 0xc0, !PT ;  /* 0xffffbfff00007812 */ /* 0x000fe200078ec0ff */
[----:B------:R-:W-:Y:S01]  /*a6a50*/  UMOV UR19, 0x400 ;  /* 0x0000040000137882 */ /* 0x000fe20000000000 */
[----:B------:R-:W-:Y:S01]  /*a6a60*/  LOP3.LUT R4, R4, 0x7fffffff, RZ, 0xc0, !PT ;  /* 0x7fffffff04047812 */ /* 0x000fe200078ec0ff */
[----:B------:R-:W-:Y:S01]  /*a6a70*/  ULDC UR16, c[0x0][0x228] ;  /* 0x00008a0000107ab9 */ /* 0x000fe20000000800 */
        /* <DEDUP_REMOVED lines=12> */
[----:B------:R-:W-:-:S07]  /*a6b40*/  ULDC UR35, c[0x0][0x228] ;  /* 0x00008a0000237ab9 */ /* 0x000fce0000000800 */
[----:B------:R-:W-:-:S04]  /*a6b50*/  @P3 LOP3.LUT R0, R0, 0x1000, RZ, 0xfc, !PT ;  /* 0x0000100000003812 */ /* 0x000fc800078efcff */
[----:B------:R-:W-:-:S04]  /*a6b60*/  LOP3.LUT R0, R0, 0xfffff7ff, RZ, 0xc0, !PT ;  /* 0xfffff7ff00007812 */ /* 0x000fc800078ec0ff */
[----:B------:R-:W-:Y:S02]  /*a6b70*/  @P2 LOP3.LUT R0, R0, 0x800, RZ, 0xfc, !PT ;  /* 0x0000080000002812 */ /* 0x000fe400078efcff */
[----:B------:R-:W-:Y:S01]  /*a6b80*/  ISETP.LT.AND P0, PT, R61, UR6, !P0 ;  /* 0x000000063d007c0c */ /* 0x000fe2000c701270 */
[----:B------:R-:W-:Y:S01]  /*a6b90*/  ULDC UR6, c[0x0][0x248] ;  /* 0x0000920000067ab9 */ /* 0x000fe20000000800 */
        /* <DEDUP_REMOVED lines=10> */
[----:B------:R-:W-:Y:S01]  /*a6c40*/  VIADD R11, R11, UR6 ;  /* 0x000000060b0b7c36 */ /* 0x000fe20008000000 */
[----:B------:R-:W-:Y:S01]  /*a6c50*/  ISETP.LT.AND P1, PT, R60, UR32, !P0 ;  /* 0x000000203c007c0c */ /* 0x000fe2000c721270 */
[----:B------:R-:W-:Y:S01]  /*a6c60*/  ULDC UR6, c[0x0][0x248] ;  /* 0x0000920000067ab9 */ /* 0x000fe20000000800 */
[----:B------:R-:W-:-:S07]  /*a6c70*/  ULDC UR34, c[0x0][0x228] ;  /* 0x00008a0000227ab9 */ /* 0x000fce0000000800 */
[----:B------:R-:W-:Y:S01]  /*a6c80*/  @P3 LOP3.LUT R0, R0, 0x100, RZ, 0xfc, !PT ;  /* 0x0000010000003812 */ /* 0x000fe200078efcff */
[----:B------:R-:W-:-:S03]  /*a6c90*/  ULDC.64 UR32, c[0x0][0x228] ;  /* 0x00008a0000207ab9 */ /* 0x000fc60000000a00 */
        /* <DEDUP_REMOVED lines=8> */
[----:B------:R-:W-:Y:S01]  /*a6d20*/  ISETP.GE.AND P0, PT, R10, UR13, PT ;  /* 0x0000000d0a007c0c */ /* 0x000fe2000bf06270 */
[----:B------:R-:W-:-:S03]  /*a6d30*/  ULDC.64 UR12, c[0x0][0x228] ;  /* 0x00008a00000c7ab9 */ /* 0x000fc60000000a00 */
[----:B------:R-:W-:Y:S01]  /*a6d40*/  ISETP.LT.AND P3, PT, R45, UR28, !P0 ;  /* 0x0000001c2d007c0c */ /* 0x000fe2000c761270 */
[----:B------:R-:W-:Y:S01]  /*a6d50*/  ULDC UR28, c[0x0][0x228] ;  /* 0x00008a00001c7ab9 */ /* 0x000fe20000000800 */
[----:B------:R-:W-:Y:S02]  /*a6d60*/  ISETP.LT.AND P2, PT, R59, UR26, !P0 ;  /* 0x0000001a3b007c0c */ /* 0x000fe4000c741270 */
[----:B------:R-:W-:Y:S02]  /*a6d70*/  LOP3.LUT R0, R0, 0xffffffef, RZ, 0xc0, !PT ;  /* 0xffffffef00007812 */ /* 0x000fe400078ec0ff */
[----:B------:R-:W-:Y:S01]  /*a6d80*/  ISETP.LT.AND P1, PT, R60, UR27, !P0 ;  /* 0x0000001b3c007c0c */ /* 0x000fe2000c721270 */
[----:B------:R-:W-:-:S06]  /*a6d90*/  ULDC.64 UR26, c[0x0][0x228] ;  /* 0x00008a00001a7ab9 */ /* 0x000fcc0000000a00 */
[----:B------:R-:W-:-:S04]  /*a6da0*/  @P3 LOP3.LUT R0, R0, 0x10, RZ, 0xfc, !PT ;  /* 0x0000001000003812 */ /* 0x000fc800078efcff */
[----:B------:R-:W-:-:S04]  /*a6db0*/  LOP3.LUT R0, R0, 0xfffffff7, RZ, 0xc0, !PT ;  /* 0xfffffff700007812 */ /* 0x000fc800078ec0ff */
[----:B------:R-:W-:Y:S02]  /*a6dc0*/  @P2 LOP3.LUT R0, R0, 0x8, RZ, 0xfc, !PT ;  /* 0x0000000800002812 */ /* 0x000fe400078efcff */
[----:B------:R-:W-:Y:S02]  /*a6dd0*/  ISETP.LT.AND P0, PT, R61, UR4, !P0 ;  /* 0x000000043d007c0c */ /* 0x000fe4000c701270 */
[----:B------:R-:W-:Y:S02]  /*a6de0*/  LOP3.LUT R0, R0, 0xfffffffb, RZ, 0xc0, !PT ;  /* 0xfffffffb00007812 */ /* 0x000fe400078ec0ff */
[----:B------:R-:W-:Y:S02]  /*a6df0*/  PRMT R10, R9, 0x5410, R8 ;  /* 0x00005410090a7816 */ /* 0x000fe40000000008 */
[----:B------:R-:W-:Y:S01]  /*a6e00*/  @P1 LOP3.LUT R0, R0, 0x4, RZ, 0xfc, !PT ;  /* 0x0000000400001812 */ /* 0x000fe200078efcff */
[----:B------:R-:W4:Y:S04]  /*a6e10*/  LDL.LU R8, [R1+0x3b44] ;  /* 0x003b440001087983 */ /* 0x000f280000300800 */
[----:B------:R-:W4:Y:S01]  /*a6e20*/  LDL.LU R9, [R1+0x3b40] ;  /* 0x003b400001097983 */ /* 0x000f220000300800 */
[----:B------:R-:W-:-:S03]  /*a6e30*/  LOP3.LUT R0, R0, 0xfffffffd, RZ, 0xc0, !PT ;  /* 0xfffffffd00007812 */ /* 0x000fc600078ec0ff */
[----:B------:R1:W-:Y:S01]  /*a6e40*/  STL [R1+0x6f4], R10 ;  /* 0x0006f40a01007387 */ /* 0x0003e20000100800 */
[----:B------:R-:W-:Y:S01]  /*a6e50*/  @P0 LOP3.LUT R0, R0, 0x2, RZ, 0xfc, !PT ;  /* 0x0000000200000812 */ /* 0x000fe200078efcff */
[----:B-1----:R-:W-:-:S05]  /*a6e60*/  VIADD R10, R44, 0x9d ;  /* 0x0000009d2c0a7836 */ /* 0x002fca0000000000 */
[----:B------:R-:W-:Y:S01]  /*a6e70*/  ISETP.GE.AND P0, PT, R10, UR17, PT ;  /* 0x000000110a007c0c */ /* 0x000fe2000bf06270 */
[----:B------:R-:W-:Y:S01]  /*a6e80*/  VIADD R10, R44, 0x9c ;  /* 0x0000009c2c0a7836 */ /* 0x000fe20000000000 */
[----:B------:R-:W-:Y:S01]  /*a6e90*/  LOP3.LUT R0, R0, 0xfffffffe, RZ, 0xc0, !PT ;  /* 0xfffffffe00007812 */ /* 0x000fe200078ec0ff */
[----:B------:R1:W-:Y:S01]  /*a6ea0*/  STL [R1+0x554], R11 ;  /* 0x0005540b01007387 */ /* 0x0003e20000100800 */
[----:B------:R-:W-:Y:S01]  /*a6eb0*/  ISETP.LT.AND P2, PT, R59, UR24, !P0 ;  /* 0x000000183b007c0c */ /* 0x000fe2000c741270 */
[----:B0-----:R-:W-:Y:S01]  /*a6ec0*/  ULEA UR4, UR29, UR19, 0x18 ;  /* 0x000000131d047291 */ /* 0x001fe2000f8ec03f */
[----:B------:R-:W-:Y:S01]  /*a6ed0*/  ISETP.LT.AND P1, PT, R60, UR25, !P0 ;  /* 0x000000193c007c0c */ /* 0x000fe2000c721270 */
[----:B------:R-:W-:Y:S01]  /*a6ee0*/  ULDC UR24, c[0x0][0x228] ;  /* 0x00008a0000187ab9 */ /* 0x000fe20000000800 */
[----:B------:R-:W-:Y:S01]  /*a6ef0*/  ISETP.LT.AND P3, PT, R45, UR23, !P0 ;  /* 0x000000172d007c0c */ /* 0x000fe2000c761270 */
[----:B------:R-:W-:Y:S01]  /*a6f00*/  ULDC UR29, c[0x0][0x228] ;  /* 0x00008a00001d7ab9 */ /* 0x000fe20000000800 */
[----:B------:R-:W-:Y:S01]  /*a6f10*/  ISETP.LT.AND P0, PT, R61, UR12, !P0 ;  /* 0x0000000c3d007c0c */ /* 0x000fe2000c701270 */
[----:B------:R-:W-:Y:S01]  /*a6f20*/  ULDC UR25, c[0x0][0x228] ;  /* 0x00008a0000197ab9 */ /* 0x000fe20000000800 */
[----:B------:R-:W-:Y:S01]  /*a6f30*/  ULDC UR23, c[0x0][0x228] ;  /* 0x00008a0000177ab9 */ /* 0x000fe20000000800 */
[----:B-1----:R-:W-:Y:S01]  /*a6f40*/  VIADD R11, R11, UR6 ;  /* 0x000000060b0b7c36 */ /* 0x002fe20008000000 */
[----:B------:R-:W-:Y:S01]  /*a6f50*/  ULDC UR6, c[0x0][0x248] ;  /* 0x0000920000067ab9 */ /* 0x000fe20000000800 */
[----:B------:R-:W-:Y:S01]  /*a6f60*/  ULDC UR19, c[0x0][0x228] ;  /* 0x00008a0000137ab9 */ /* 0x000fe20000000800 */
[----:B------:R-:W-:Y:S01]  /*a6f70*/  ULDC UR17, c[0x0][0x228] ;  /* 0x00008a0000117ab9 */ /* 0x000fe20000000800 */
[----:B------:R-:W-:-:S04]  /*a6f80*/  @P2 LOP3.LUT R2, R2, 0x80000000, RZ, 0xfc, !PT ;  /* 0x8000000002022812 */ /* 0x000fc800078efcff */
[----:B------:R-:W-:-:S04]  /*a6f90*/  LOP3.LUT R2, R2, 0xbfffffff, RZ, 0xc0, !PT ;  /* 0xbfffffff02027812 */ /* 0x000fc800078ec0ff */
[----:B------:R-:W-:-:S04]  /*a6fa0*/  @P1 LOP3.LUT R2, R2, 0x40000000, RZ, 0xfc, !PT ;  /* 0x4000000002021812 */ /* 0x000fc800078efcff */
[----:B------:R-:W-:-:S04]  /*a6fb0*/  LOP3.LUT R2, R2, 0xdfffffff, RZ, 0xc0, !PT ;  /* 0xdfffffff02027812 */ /* 0x000fc800078ec0ff */
[----:B------:R-:W-:Y:S02]  /*a6fc0*/  @P0 LOP3.LUT R2, R2, 0x20000000, RZ, 0xfc, !PT ;  /* 0x2000000002020812 */ /* 0x000fe400078efcff */
[----:B------:R-:W-:Y:S02]  /*a6fd0*/  ISETP.GE.AND P0, PT, R10, UR7, PT ;  /* 0x000000070a007c0c */ /* 0x000fe4000bf06270 */
[----:B------:R-:W-:Y:S02]  /*a6fe0*/  @P3 LOP3.LUT R0, R0, 0x1, RZ, 0xfc, !PT ;  /* 0x0000000100003812 */ /* 0x000fe400078efcff */
[----:B------:R-:W-:Y:S02]  /*a6ff0*/  ISETP.LT.AND P3, PT, R45, UR14, !P0 ;  /* 0x0000000e2d007c0c */ /* 0x000fe4000c761270 */
[----:B------:R-:W-:Y:S01]  /*a7000*/  LOP3.LUT R2, R2, 0xefffffff, RZ, 0xc0, !PT ;  /* 0xefffffff02027812 */ /* 0x000fe200078ec0ff */
[----:B------:R-:W-:Y:S01]  /*a7010*/  VIADD R10, R44, 0x9b ;  /* 0x0000009b2c0a7836 */ /* 0x000fe20000000000 */
[----:B------:R-:W-:Y:S01]  /*a7020*/  ISETP.LT.AND P2, PT, R59, UR15, !P0 ;  /* 0x0000000f3b007c0c */ /* 0x000fe2000c741270 */
[----:B------:R0:W-:Y:S01]  /*a7030*/  STL [R1+0x560], R11 ;  /* 0x0005600b01007387 */ /* 0x0001e20000100800 */
[----:B------:R-:W-:Y:S01]  /*a7040*/  ISETP.LT.AND P1, PT, R60, UR21, !P0 ;  /* 0x000000153c007c0c */ /* 0x000fe2000c721270 */
[----:B------:R-:W-:-:S06]  /*a7050*/  ULDC UR14, c[0x0][0x228] ;  /* 0x00008a00000e7ab9 */ /* 0x000fcc0000000800 */
[----:B------:R-:W-:Y:S01]  /*a7060*/  @P3 LOP3.LUT R2, R2, 0x10000000, RZ, 0xfc, !PT ;  /* 0x1000000002023812 */ /* 0x000fe200078efcff */
[----:B------:R-:W-:Y:S01]  /*a7070*/  ULDC UR21, c[0x0][0x228] ;  /* 0x00008a0000157ab9 */ /* 0x000fe20000000800 */
[----:B------:R-:W-:Y:S02]  /*a7080*/  ULDC UR15, c[0x0][0x228] ;  /* 0x00008a00000f7ab9 */ /* 0x000fe40000000800 */
[----:B------:R-:W-:-:S04]  /*a7090*/  LOP3.LUT R2, R2, 0xf7ffffff, RZ, 0xc0, !PT ;  /* 0xf7ffffff02027812 */ /* 0x000fc800078ec0ff */
[----:B------:R-:W-:Y:S02]  /*a70a0*/  @P2 LOP3.LUT R2, R2, 0x8000000, RZ, 0xfc, !PT ;  /* 0x0800000002022812 */ /* 0x000fe400078efcff */
[----:B------:R-:W-:Y:S01]  /*a70b0*/  ISETP.LT.AND P0, PT, R61, UR26, !P0 ;  /* 0x0000001a3d007c0c */ /* 0x000fe2000c701270 */
[----:B0-----:R-:W-:Y:S01]  /*a70c0*/  VIADD R11, R11, UR6 ;  /* 0x000000060b0b7c36 */ /* 0x001fe20008000000 */
[----:B------:R-:W-:Y:S01]  /*a70d0*/  LOP3.LUT R2, R2, 0xfbffffff, RZ, 0xc0, !PT ;  /* 0xfbffffff02027812 */ /* 0x000fe200078ec0ff */
[----:B------:R-:W-:Y:S01]  /*a70e0*/  ULDC UR6, c[0x0][0x248] ;  /* 0x0000920000067ab9 */ /* 0x000fe20000000800 */
[----:B------:R-:W-:Y:S02]  /*a70f0*/  ULDC UR26, c[0x0][0x228] ;  /* 0x00008a00001a7ab9 */ /* 0x000fe40000000800 */
[----:B------:R-:W-:-:S04]  /*a7100*/  @P1 LOP3.LUT R2, R2, 0x4000000, RZ, 0xfc, !PT ;  /* 0x0400000002021812 */ /* 0x000fc800078efcff */
[----:B------:R-:W-:-:S04]  /*a7110*/  LOP3.LUT R2, R2, 0xfdffffff, RZ, 0xc0, !PT ;  /* 0xfdffffff02027812 */ /* 0x000fc800078ec0ff */
[----:B------:R-:W-:Y:S02]  /*a7120*/  @P0 LOP3.LUT R2, R2, 0x2000000, RZ, 0xfc, !PT ;  /* 0x0200000002020812 */ /* 0x000fe400078efcff */
[----:B------:R-:W-:Y:S01]  /*a7130*/  ISETP.GE.AND P0, PT, R10, UR9, PT ;  /* 0x000000090a007c0c */ /* 0x000fe2000bf06270 */
[----:B------:R0:W-:Y:S01]  /*a7140*/  STL [R1+0x55c], R11 ;  /* 0x00055c0b01007387 */ /* 0x0001e20000100800 */
[----:B------:R-:W-:Y:S01]  /*a7150*/  LOP3.LUT R2, R2, 0xfeffffff, RZ, 0xc0, !PT ;  /* 0xfeffffff02027812 */ /* 0x000fe200078ec0ff */
[----:B------:R-:W-:Y:S01]  /*a7160*/  VIADD R10, R44, 0x9a ;  /* 0x0000009a2c0a7836 */ /* 0x000fe20000000000 */
[----:B------:R-:W-:Y:S01]  /*a7170*/  ISETP.LT.AND P3, PT, R45, UR59, !P0 ;  /* 0x0000003b2d007c0c */ /* 0x000fe2000c761270 */
[----:B------:R-:W-:Y:S01]  /*a7180*/  ULDC UR59, c[0x0][0x228] ;  /* 0x00008a00003b7ab9 */ /* 0x000fe20000000800 */
[----:B------:R-:W-:Y:S01]  /*a7190*/  ISETP.LT.AND P2, PT, R59, UR11, !P0 ;  /* 0x0000000b3b007c0c */ /* 0x000fe2000c741270 */
[----:B------:R-:W-:Y:S01]  /*a71a0*/  ULDC UR9, c[0x0][0x228] ;  /* 0x00008a0000097ab9 */ /* 0x000fe20000000800 */
[----:B------:R-:W-:Y:S01]  /*a71b0*/  ISETP.LT.AND P1, PT, R60, UR10, !P0 ;  /* 0x0000000a3c007c0c */ /* 0x000fe2000c721270 */
[----:B------:R-:W-:Y:S01]  /*a71c0*/  ULDC UR10, c[0x0][0x228] ;  /* 0x00008a00000a7ab9 */ /* 0x000fe20000000800 */
[----:B------:R-:W-:Y:S01]  /*a71d0*/  ULDC UR11, c[0x0][0x228] ;  /* 0x00008a00000b7ab9 */ /* 0x000fe20000000800 */
[----:B0-----:R-:W-:Y:S01]  /*a71e0*/  VIADD R11, R11, UR6 ;  /* 0x000000060b0b7c36 */ /* 0x001fe20008000000 */
[----:B------:R-:W-:-:S04]  /*a71f0*/  ULDC UR6, c[0x0][0x248] ;  /* 0x0000920000067ab9 */ /* 0x000fc80000000800 */
[----:B------:R0:W-:Y:S01]  /*a7200*/  STL [R1+0x56c], R11 ;  /* 0x00056c0b01007387 */ /* 0x0001e20000100800 */
[----:B------:R-:W-:-:S04]  /*a7210*/  @P3 LOP3.LUT R2, R2, 0x1000000, RZ, 0xfc, !PT ;  /* 0x0100000002023812 */ /* 0x000fc800078efcff */
[----:B------:R-:W-:Y:S01]  /*a7220*/  LOP3.LUT R2, R2, 0xff7fffff, RZ, 0xc0, !PT ;  /* 0xff7fffff02027812 */ /* 0x000fe200078ec0ff */
[----:B0-----:R-:W-:Y:S01]  /*a7230*/  VIADD R11, R11, UR6 ;  /* 0x000000060b0b7c36 */ /* 0x001fe20008000000 */
[----:B------:R-:W-:Y:S02]  /*a7240*/  ULDC UR6, c[0x0][0x248] ;  /* 0x0000920000067ab9 */ /* 0x000fe40000000800 */
[----:B------:R-:W-:Y:S02]  /*a7250*/  @P2 LOP3.LUT R2, R2, 0x800000, RZ, 0xfc, !PT ;  /* 0x0080000002022812 */ /* 0x000fe400078efcff */
[----:B------:R0:W-:Y:S02]  /*a7260*/  STL [R1+0x568], R11 ;  /* 0x0005680b01007387 */ /* 0x0001e40000100800 */
[----:B------:R-:W-:Y:S01]  /*a7270*/  LOP3.LUT R2, R2, 0xffbfffff, RZ, 0xc0, !PT ;  /* 0xffbfffff02027812 */ /* 0x000fe200078ec0ff */
[----:B0-----:R-:W-:Y:S01]  /*a7280*/  VIADD R11, R11, UR6 ;  /* 0x000000060b0b7c36 */ /* 0x001fe20008000000 */
[----:B------:R-:W-:-:S02]  /*a7290*/  ULDC.64 UR6, c[0x0][0x228] ;  /* 0x00008a0000067ab9 */ /* 0x000fc40000000a00 */
[----:B------:R-:W-:Y:S01]  /*a72a0*/  ISETP.LT.AND P0, PT, R61, UR6, !P0 ;  /* 0x000000063d007c0c */ /* 0x000fe2000c701270 */
[----:B------:R-:W-:Y:S01]  /*a72b0*/  ULDC UR6, c[0x0][0x248] ;  /* 0x0000920000067ab9 */ /* 0x000fe20000000800 */
[----:B------:R-:W-:-:S04]  /*a72c0*/  @P1 LOP3.LUT R2, R2, 0x400000, RZ, 0xfc, !PT ;  /* 0x0040000002021812 */ /* 0x000fc800078efcff */
[----:B------:R-:W-:-:S07]  /*a72d0*/  LOP3.LUT R2, R2, 0xffdfffff, RZ, 0xc0, !PT ;  /* 0xffdfffff02027812 */ /* 0x000fce00078ec0ff */
[----:B------:R-:W-:Y:S02]  /*a72e0*/  @P0 LOP3.LUT R2, R2, 0x200000, RZ, 0xfc, !PT ;  /* 0x0020000002020812 */ /* 0x000fe400078efcff */
[----:B------:R-:W-:Y:S02]  /*a72f0*/  ISETP.GE.AND P0, PT, R10, UR5, PT ;  /* 0x000000050a007c0c */ /* 0x000fe4000bf06270 */
        /* <DEDUP_REMOVED lines=8> */
[----:B------:R0:W-:Y:S01]  /*a7380*/  STL [R1+0x578], R11 ;  /* 0x0005780b01007387 */ /* 0x0001e20000100800 */
[----:B------:R-:W-:-:S06]  /*a7390*/  ULDC UR5, c[0x0][0x248] ;  /* 0x0000920000057ab9 */ /* 0x000fcc0000000800 */
        /* <DEDUP_REMOVED lines=18> */
[----:B0-----:R-:W-:Y:S01]  /*a74c0*/  VIADD R11, R11, UR8 ;  /* 0x000000080b0b7c36 */ /* 0x001fe20008000000 */
[----:B------:R-:W-:-:S06]  /*a74d0*/  ULDC UR48, c[0x0][0x228] ;  /* 0x00008a0000307ab9 */ /* 0x000fcc0000000800 */
        /* <DEDUP_REMOVED lines=9> */
[----:B------:R-:W-:-:S04]  /*a7570*/  ISETP.GE.AND P0, PT, R10, UR27, PT ;  /* 0x0000001b0a007c0c */ /* 0x000fc8000bf06270 */
[----:B------:R-:W-:Y:S02]  /*a7580*/  ISETP.LT.AND P3, PT, R45, UR26, !P0 ;  /* 0x0000001a2d007c0c */ /* 0x000fe4000c761270 */
[----:B------:R-:W-:Y:S01]  /*a7590*/  LOP3.LUT R2, R2, 0xffffefff, RZ, 0xc0, !PT ;  /* 0xffffefff02027812 */ /* 0x000fe200078ec0ff */
[----:B------:R-:W-:Y:S01]  /*a75a0*/  VIADD R10, R44, 0x97 ;  /* 0x000000972c0a7836 */ /* 0x000fe20000000000 */
[----:B------:R-:W-:Y:S01]  /*a75b0*/  ISETP.LT.AND P2, PT, R59, UR60, !P0 ;  /* 0x0000003c3b007c0c */ /* 0x000fe2000c741270 */
[----:B------:R0:W-:Y:S01]  /*a75c0*/  STL [R1+0x574], R11 ;  /* 0x0005740b01007387 */ /* 0x0001e20000100800 */
[----:B------:R-:W-:Y:S01]  /*a75d0*/  ISETP.LT.AND P1, PT, R60, UR59, !P0 ;  /* 0x0000003b3c007c0c */ /* 0x000fe2000c721270 */
[----:B------:R-:W-:-:S06]  /*a75e0*/  ULDC.64 UR26, c[0x0][0x228] ;  /* 0x00008a00001a7ab9 */ /* 0x000fcc0000000a00 */
[----:B------:R-:W-:Y:S01]  /*a75f0*/  @P3 LOP3.LUT R2, R2, 0x1000, RZ, 0xfc, !PT ;  /* 0x0000100002023812 */ /* 0x000fe200078efcff */
[----:B------:R-:W-:Y:S01]  /*a7600*/  ULDC UR60, c[0x0][0x228] ;  /* 0x00008a00003c7ab9 */ /* 0x000fe20000000800 */
[----:B0-----:R-:W-:Y:S01]  /*a7610*/  VIADD R11, R11, UR6 ;  /* 0x000000060b0b7c36 */ /* 0x001fe20008000000 */
[----:B------:R-:W-:Y:S01]  /*a7620*/  ISETP.LT.AND P0, PT, R61, UR12, !P0 ;  /* 0x0000000c3d007c0c */ /* 0x000fe2000c701270 */
[----:B------:R-:W-:Y:S01]  /*a7630*/  ULDC UR6, c[0x0][0x248] ;  /* 0x0000920000067ab9 */ /* 0x000fe20000000800 */
[----:B------:R-:W-:Y:S01]  /*a7640*/  LOP3.LUT R2, R2, 0xfffff7ff, RZ, 0xc0, !PT ;  /* 0xfffff7ff02027812 */ /* 0x000fe200078ec0ff */
[----:B------:R-:W-:Y:S01]  /*a7650*/  ULDC UR12, c[0x0][0x248] ;  /* 0x00009200000c7ab9 */ /* 0x000fe20000000800 */
[----:B------:R-:W-:Y:S02]  /*a7660*/  ULDC UR59, c[0x0][0x228] ;  /* 0x00008a00003b7ab9 */ /* 0x000fe40000000800 */
[----:B------:R-:W-:-:S04]  /*a7670*/  @P2 LOP3.LUT R2, R2, 0x800, RZ, 0xfc, !PT ;  /* 0x0000080002022812 */ /* 0x000fc800078efcff */
[----:B------:R-:W-:-:S04]  /*a7680*/  LOP3.LUT R2, R2, 0xfffffbff, RZ, 0xc0, !PT ;  /* 0xfffffbff02027812 */ /* 0x000fc800078ec0ff */
[----:B------:R-:W-:-:S04]  /*a7690*/  @P1 LOP3.LUT R2, R2, 0x400, RZ, 0xfc, !PT ;  /* 0x0000040002021812 */ /* 0x000fc800078efcff */
[----:B------:R-:W-:-:S04]  /*a76a0*/  LOP3.LUT R2, R2, 0xfffffdff, RZ, 0xc0, !PT ;  /* 0xfffffdff02027812 */ /* 0x000fc800078ec0ff */
[----:B------:R-:W-:Y:S02]  /*a76b0*/  @P0 LOP3.LUT R2, R2, 0x200, RZ, 0xfc, !PT ;  /* 0x0000020002020812 */ /* 0x000fe400078efcff */
[----:B------:R-:W-:-:S04]  /*a76c0*/  ISETP.GE.AND P0, PT, R10, UR7, PT ;  /* 0x000000070a007c0c */ /* 0x000fc8000bf06270 */
[----:B------:R-:W-:Y:S02]  /*a76d0*/  ISETP.LT.AND P3, PT, R45, UR32, !P0 ;  /* 0x000000202d007c0c */ /* 0x000fe4000c761270 */
[----:B------:R-:W-:Y:S02]  /*a76e0*/  ISETP.LT.AND P2, PT, R59, UR57, !P0 ;  /* 0x000000393b007c0c */ /* 0x000fe4000c741270 */
[----:B------:R-:W-:Y:S01]  /*a76f0*/  LOP3.LUT R2, R2, 0xfffffeff, RZ, 0xc0, !PT ;  /* 0xfffffeff02027812 */ /* 0x000fe200078ec0ff */
[----:B------:R0:W-:Y:S01]  /*a7700*/  STL [R1+0x584], R11 ;  /* 0x0005840b01007387 */ /* 0x0001e20000100800 */
[----:B------:R-:W-:Y:S01]  /*a7710*/  ISETP.LT.AND P1, PT, R60, UR56, !P0 ;  /* 0x000000383c007c0c */ /* 0x000fe2000c721270 */
[----:B------:R-:W-:Y:S01]  /*a7720*/  VIADD R10, R44, 0x96 ;  /* 0x000000962c0a7836 */ /* 0x000fe20000000000 */
[----:B--2---:R-:W-:Y:S01]  /*a7730*/  LOP3.LUT R5, R5, 0x7fffffff, RZ, 0xc0, !PT ;  /* 0x7fffffff05057812 */ /* 0x004fe200078ec0ff */
[----:B------:R-:W-:-:S04]  /*a7740*/  ULDC UR57, c[0x0][0x228] ;  /* 0x00008a0000397ab9 */ /* 0x000fc80000000800 */
[----:B------:R-:W-:Y:S01]  /*a7750*/  @P3 LOP3.LUT R2, R2, 0x100, RZ, 0xfc, !PT ;  /* 0x0000010002023812 */ /* 0x000fe200078efcff */
[----:B------:R-:W-:-:S03]  /*a7760*/  ULDC UR56, c[0x0][0x228] ;  /* 0x00008a0000387ab9 */ /* 0x000fc60000000800 */
[----:B------:R-:W-:Y:S01]  /*a7770*/  LOP3.LUT R2, R2, 0xffffff7f, RZ, 0xc0, !PT ;  /* 0xffffff7f02027812 */ /* 0x000fe200078ec0ff */
[----:B0-----:R-:W-:Y:S01]  /*a7780*/  VIADD R11, R11, UR6 ;  /* 0x000000060b0b7c36 */ /* 0x001fe20008000000 */
[----:B------:R-:W-:Y:S01]  /*a7790*/  ISETP.LT.AND P0, PT, R61, UR26, !P0 ;  /* 0x0000001a3d007c0c */ /* 0x000fe2000c701270 */
[----:B------:R-:W-:Y:S01]  /*a77a0*/  ULDC UR6, c[0x0][0x248] ;  /* 0x0000920000067ab9 */ /* 0x000fe20000000800 */
[----:B------:R-:W-:Y:S02]  /*a77b0*/  @P2 LOP3.LUT R2, R2, 0x80, RZ, 0xfc, !PT ;  /* 0x0000008002022812 */ /* 0x000fe400078efcff */
[----:B------:R0:W-:Y:S02]  /*a77c0*/  STL [R1+0x580], R11 ;  /* 0x0005800b01007387 */ /* 0x0001e40000100800 */
[----:B------:R-:W-:-:S04]  /*a77d0*/  LOP3.LUT R2, R2, 0xffffffbf, RZ, 0xc0, !PT ;  /* 0xffffffbf02027812 */ /* 0x000fc800078ec0ff */
[----:B------:R-:W-:Y:S01]  /*a77e0*/  @P1 LOP3.LUT R2, R2, 0x40, RZ, 0xfc, !PT ;  /* 0x0000004002021812 */ /* 0x000fe200078efcff */
[----:B0-----:R-:W-:Y:S01]  /*a77f0*/  VIADD R11, R11, UR5 ;  /* 0x000000050b0b7c36 */ /* 0x001fe20008000000 */
[----:B------:R-:W-:Y:S02]  /*a7800*/  ULDC UR5, c[0x0][0x248] ;  /* 0x0000920000057ab9 */ /* 0x000fe40000000800 */
[----:B------:R-:W-:Y:S02]  /*a7810*/  LOP3.LUT R2, R2, 0xffffffdf, RZ, 0xc0, !PT ;  /* 0xffffffdf02027812 */ /* 0x000fe400078ec0ff */
[----:B------:R0:W-:Y:S02]  /*a7820*/  STL [R1+0x590], R11 ;  /* 0x0005900b01007387 */ /* 0x0001e40000100800 */
[----:B------:R-:W-:Y:S02]  /*a7830*/  @P0 LOP3.LUT R2, R2, 0x20, RZ, 0xfc, !PT ;  /* 0x0000002002020812 */ /* 0x000fe400078efcff */
[----:B------:R-:W-:Y:S01]  /*a7840*/  ISETP.GE.AND P0, PT, R10, UR33, PT ;  /* 0x000000210a007c0c */ /* 0x000fe2000bf06270 */
[----:B0-----:R-:W-:-:S03]  /*a7850*/  VIADD R11, R11, UR5 ;  /* 0x000000050b0b7c36 */ /* 0x001fc60008000000 */
[----:B------:R-:W-:Y:S02]  /*a7860*/  ISETP.LT.AND P3, PT, R45, UR61, !P0 ;  /* 0x0000003d2d007c0c */ /* 0x000fe4000c761270 */
[----:B------:R-:W-:Y:S01]  /*a7870*/  LOP3.LUT R2, R2, 0xffffffef, RZ, 0xc0, !PT ;  /* 0xffffffef02027812 */ /* 0x000fe200078ec0ff */
[----:B------:R-:W-:Y:S01]  /*a7880*/  VIADD R10, R44, 0x95 ;  /* 0x000000952c0a7836 */ /* 0x000fe20000000000 */
[----:B------:R0:W-:Y:S01]  /*a7890*/  STL [R1+0x58c], R11 ;  /* 0x00058c0b01007387 */ /* 0x0001e20000100800 */
[----:B------:R-:W-:Y:S01]  /*a78a0*/  ISETP.LT.AND P2, PT, R59, UR53, !P0 ;  /* 0x000000353b007c0c */ /* 0x000fe2000c741270 */
[----:B------:R-:W-:Y:S01]  /*a78b0*/  ULDC.64 UR32, c[0x0][0x228] ;  /* 0x00008a0000207ab9 */ /* 0x000fe20000000a00 */
[----:B------:R-:W-:Y:S01]  /*a78c0*/  ISETP.LT.AND P1, PT, R60, UR51, !P0 ;  /* 0x000000333c007c0c */ /* 0x000fe2000c721270 */
[----:B------:R-:W-:Y:S01]  /*a78d0*/  ULDC UR5, c[0x0][0x228] ;  /* 0x00008a0000057ab9 */ /* 0x000fe20000000800 */
[----:B------:R-:W-:Y:S01]  /*a78e0*/  ULDC UR61, c[0x0][0x228] ;  /* 0x00008a00003d7ab9 */ /* 0x000fe20000000800 */
[----:B------:R-:W-:Y:S01]  /*a78f0*/  ULDC UR53, c[0x0][0x228] ;  /* 0x00008a0000357ab9 */ /* 0x000fe20000000800 */
[----:B------:R-:W-:Y:S01]  /*a7900*/  ULDC UR51, c[0x0][0x228] ;  /* 0x00008a0000337ab9 */ /* 0x000fe20000000800 */
[----:B0-----:R-:W-:Y:S01]  /*a7910*/  VIADD R11, R11, UR6 ;  /* 0x000000060b0b7c36 */ /* 0x001fe20008000000 */
[----:B------:R-:W-:-:S04]  /*a7920*/  ULDC UR6, c[0x0][0x248] ;  /* 0x0000920000067ab9 */ /* 0x000fc80000000800 */
[----:B------:R0:W-:Y:S02]  /*a7930*/  STL [R1+0x5b4], R11 ;  /* 0x0005b40b01007387 */ /* 0x0001e40000100800 */
[----:B0-----:R-:W-:Y:S01]  /*a7940*/  VIADD R11, R11, UR6 ;  /* 0x000000060b0b7c36 */ /* 0x001fe20008000000 */
[----:B------:R-:W-:-:S04]  /*a7950*/  ULDC UR6, c[0x0][0x248] ;  /* 0x0000920000067ab9 */ /* 0x000fc80000000800 */
[----:B------:R0:W-:Y:S01]  /*a7960*/  STL [R1+0x5b8], R11 ;  /* 0x0005b80b01007387 */ /* 0x0001e20000100800 */
[----:B------:R-:W-:Y:S01]  /*a7970*/  @P3 LOP3.LUT R2, R2, 0x10, RZ, 0xfc, !PT ;  /* 0x0000001002023812 */ /* 0x000fe200078efcff */
[----:B0-----:R-:W-:Y:S01]  /*a7980*/  VIADD R11, R11, UR6 ;  /* 0x000000060b0b7c36 */ /* 0x001fe20008000000 */
[----:B------:R-:W-:Y:S02]  /*a7990*/  ULDC UR6, c[0x0][0x248] ;  /* 0x0000920000067ab9 */ /* 0x000fe40000000800 */
[----:B------:R-:W-:Y:S02]  /*a79a0*/  LOP3.LUT R2, R2, 0xfffffff7, RZ, 0xc0, !PT ;  /* 0xfffffff702027812 */ /* 0x000fe400078ec0ff */
[----:B------:R0:W-:Y:S02]  /*a79b0*/  STL [R1+0x5bc], R11 ;  /* 0x0005bc0b01007387 */ /* 0x0001e40000100800 */
[----:B------:R-:W-:Y:S01]  /*a79c0*/  @P2 LOP3.LUT R2, R2, 0x8, RZ, 0xfc, !PT ;  /* 0x0000000802022812 */ /* 0x000fe200078efcff */
[----:B0-----:R-:W-:Y:S01]  /*a79d0*/  VIADD R11, R11, UR6 ;  /* 0x000000060b0b7c36 */ /* 0x001fe20008000000 */
[----:B------:R-:W-:-:S04]  /*a79e0*/  ULDC UR6, c[0x0][0x248] ;  /* 0x0000920000067ab9 */ /* 0x000fc80000000800 */
[----:B------:R0:W-:Y:S01]  /*a79f0*/  STL [R1+0x5c0], R11 ;  /* 0x0005c00b01007387 */ /* 0x0001e20000100800 */
[----:B------:R-:W-:Y:S01]  /*a7a00*/  LOP3.LUT R2, R2, 0xfffffffb, RZ, 0xc0, !PT ;  /* 0xfffffffb02027812 */ /* 0x000fe200078ec0ff */
[----:B0-----:R-:W-:Y:S01]  /*a7a10*/  VIADD R11, R11, UR6 ;  /* 0x000000060b0b7c36 */ /* 0x001fe20008000000 */
[----:B------:R-:W-:Y:S02]  /*a7a20*/  ULDC.64 UR6, c[0x0][0x228] ;  /* 0x00008a0000067ab9 */ /* 0x000fe40000000a00 */
[----:B------:R-:W-:Y:S01]  /*a7a30*/  ISETP.LT.AND P0, PT, R61, UR6, !P0 ;  /* 0x000000063d007c0c */ /* 0x000fe2000c701270 */
[----:B------:R-:W-:Y:S01]  /*a7a40*/  ULDC UR6, c[0x0][0x248] ;  /* 0x0000920000067ab9 */ /* 0x000fe20000000800 */
[----:B------:R-:W-:-:S04]  /*a7a50*/  @P1 LOP3.LUT R2, R2, 0x4, RZ, 0xfc, !PT ;  /* 0x0000000402021812 */ /* 0x000fc800078efcff */
[----:B------:R-:W-:-:S07]  /*a7a60*/  LOP3.LUT R2, R2, 0xfffffffd, RZ, 0xc0, !PT ;  /* 0xfffffffd02027812 */ /* 0x000fce00078ec0ff */
[----:B------:R-:W-:Y:S02]  /*a7a70*/  @P0 LOP3.LUT R2, R2, 0x2, RZ, 0xfc, !PT ;  /* 0x0000000202020812 */ /* 0x000fe400078efcff */
[----:B------:R-:W-:Y:S01]  /*a7a80*/  ISETP.GE.AND P0, PT, R10, UR37, PT ;  /* 0x000000250a007c0c */ /* 0x000fe2000bf06270 */
[----:B------:R-:W-:Y:S01]  /*a7a90*/  VIADD R10, R44, 0x94 ;  /* 0x000000942c0a7836 */ /* 0x000fe20000000000 */
[----:B------:R-:W-:Y:S01]  /*a7aa0*/  LOP3.LUT R2, R2, 0xfffffffe, RZ, 0xc0, !PT ;  /* 0xfffffffe02027812 */ /* 0x000fe200078ec0ff */
[----:B------:R-:W-:Y:S01]  /*a7ab0*/  ULDC.64 UR36, c[0x0][0x228] ;  /* 0x00008a0000247ab9 */ /* 0x000fe20000000a00 */
[----:B------:R-:W-:Y:S01]  /*a7ac0*/  ISETP.LT.AND P2, PT, R59, UR50, !P0 ;  /* 0x000000323b007c0c */ /* 0x000fe2000c741270 */
[----:B------:R0:W-:Y:S01]  /*a7ad0*/  STL [R1+0x5c4], R11 ;  /* 0x0005c40b01007387 */ /* 0x0001e20000100800 */
[----:B------:R-:W-:Y:S01]  /*a7ae0*/  ISETP.LT.AND P1, PT, R60, UR49, !P0 ;  /* 0x000000313c007c0c */ /* 0x000fe2000c721270 */
[----:B------:R-:W-:Y:S01]  /*a7af0*/  ULDC UR49, c[0x0][0x228] ;  /* 0x00008a0000317ab9 */ /* 0x000fe20000000800 */
[----:B------:R-:W-:Y:S01]  /*a7b00*/  ISETP.LT.AND P3, PT, R45, UR58, !P0 ;  /* 0x0000003a2d007c0c */ /* 0x000fe2000c761270 */
[----:B------:R-:W-:Y:S01]  /*a7b10*/  ULDC UR58, c[0x0][0x228] ;  /* 0x00008a00003a7ab9 */ /* 0x000fe20000000800 */
[----:B------:R-:W-:Y:S01]  /*a7b20*/  ISETP.LT.AND P0, PT, R61, UR32, !P0 ;  /* 0x000000203d007c0c */ /* 0x000fe2000c701270 */
[----:B------:R-:W-:-:S06]  /*a7b30*/  ULDC UR50, c[0x0][0x228] ;  /* 0x00008a0000327ab9 */ /* 0x000fcc0000000800 */
        /* <DEDUP_REMOVED lines=11> */
[----:B0-----:R-:W-:Y:S01]  /*a7bf0*/  VIADD R11, R11, UR12 ;  /* 0x0000000c0b0b7c36 */ /* 0x001fe20008000000 */
[----:B------:R-:W-:Y:S01]  /*a7c00*/  ISETP.LT.AND P1, PT, R60, UR47, !P0 ;  /* 0x0000002f3c007c0c */ /* 0x000fe2000c721270 */
[----:B------:R-:W-:Y:S01]  /*a7c10*/  ULDC.64 UR12, c[0x0][0x228] ;  /* 0x00008a00000c7ab9 */ /* 0x000fe20000000a00 */
[----:B------:R-:W-:-:S05]  /*a7c20*/  ULDC UR55, c[0x0][0x228] ;  /* 0x00008a0000377ab9 */ /* 0x000fca0000000800 */
[----:B------:R-:W-:Y:S01]  /*a7c30*/  @P3 LOP3.LUT R3, R3, 0x10000000, RZ, 0xfc, !PT ;  /* 0x1000000003033812 */ /* 0x000fe200078efcff */
[----:B------:R0:W-:Y:S01]  /*a7c40*/  STL [R1+0x5e8], R11 ;  /* 0x0005e80b01007387 */ /* 0x0001e20000100800 */
[----:B------:R-:W-:Y:S01]  /*a7c50*/  ULDC UR47, c[0x0][0x228] ;  /* 0x00008a00002f7ab9 */ /* 0x000fe20000000800 */
[----:B------:R-:W-:Y:S01]  /*a7c60*/  ULDC UR46, c[0x0][0x228] ;  /* 0x00008a00002e7ab9 */ /* 0x000fe20000000800 */
        /* <DEDUP_REMOVED lines=10> */
[----:B------:R-:W-:Y:S02]  /*a7d10*/  ISETP.GE.AND P0, PT, R10, UR27, PT ;  /* 0x0000001b0a007c0c */ /* 0x000fe4000bf06270 */
[----:B------:R-:W-:Y:S01]  /*a7d20*/  LOP3.LUT R3, R3, 0xfeffffff, RZ, 0xc0, !PT ;  /* 0xfeffffff03037812 */ /* 0x000fe200078ec0ff */
[----:B------:R-:W-:Y:S01]  /*a7d30*/  VIADD R10, R44, 0x92 ;  /* 0x000000922c0a7836 */ /* 0x000fe20000000000 */
[----:B------:R-:W-:Y:S01]  /*a7d40*/  ISETP.LT.AND P3, PT, R45, UR54, !P0 ;  /* 0x000000362d007c0c */ /* 0x000fe2000c761270 */
[----:B------:R0:W-:Y:S01]  /*a7d50*/  STL [R1+0x5ec], R11 ;  /* 0x0005ec0b01007387 */ /* 0x0001e20000100800 */
[----:B------:R-:W-:Y:S01]  /*a7d60*/  ISETP.LT.AND P2, PT, R59, UR43, !P0 ;  /* 0x0000002b3b007c0c */ /* 0x000fe2000c741270 */
[----:B------:R-:W-:Y:S01]  /*a7d70*/  ULDC.64 UR26, c[0x0][0x228] ;  /* 0x00008a00001a7ab9 */ /* 0x000fe20000000a00 */
[----:B------:R-:W-:Y:S01]  /*a7d80*/  ISETP.LT.AND P1, PT, R60, UR42, !P0 ;  /* 0x0000002a3c007c0c */ /* 0x000fe2000c721270 */
[----:B------:R-:W-:-:S08]  /*a7d90*/  ULDC UR54, c[0x0][0x228] ;  /* 0x00008a0000367ab9 */ /* 0x000fd00000000800 */
[----:B------:R-:W-:Y:S01]  /*a7da0*/  @P3 LOP3.LUT R3, R3, 0x1000000, RZ, 0xfc, !PT ;  /* 0x0100000003033812 */ /* 0x000fe200078efcff */
[----:B0-----:R-:W-:Y:S01]  /*a7db0*/  VIADD R11, R11, UR6 ;  /* 0x000000060b0b7c36 */ /* 0x001fe20008000000 */
[----:B------:R-:W-:Y:S01]  /*a7dc0*/  ISETP.LT.AND P0, PT, R61, UR12, !P0 ;  /* 0x0000000c3d007c0c */ /* 0x000fe2000c701270 */
[----:B------:R-:W-:Y:S01]  /*a7dd0*/  ULDC UR6, c[0x0][0x248] ;  /* 0x0000920000067ab9 */ /* 0x000fe20000000800 */
[----:B------:R-:W-:Y:S01]  /*a7de0*/  LOP3.LUT R3, R3, 0xff7fffff, RZ, 0xc0, !PT ;  /* 0xff7fffff03037812 */ /* 0x000fe200078ec0ff */
        /* <DEDUP_REMOVED lines=8> */
[----:B------:R-:W-:-:S04]  /*a7e70*/  ISETP.GE.AND P0, PT, R10, UR7, PT ;  /* 0x000000070a007c0c */ /* 0x000fc8000bf06270 */
[----:B------:R-:W-:Y:S02]  /*a7e80*/  ISETP.LT.AND P3, PT, R45, UR52, !P0 ;  /* 0x000000342d007c0c */ /* 0x000fe4000c761270 */
[----:B------:R-:W-:Y:S01]  /*a7e90*/  LOP3.LUT R3, R3, 0xffefffff, RZ, 0xc0, !PT ;  /* 0xffefffff03037812 */ /* 0x000fe200078ec0ff */
[----:B------:R0:W-:Y:S01]  /*a7ea0*/  STL [R1+0x5f8], R11 ;  /* 0x0005f80b01007387 */ /* 0x0001e20000100800 */
[----:B------:R-:W-:Y:S01]  /*a7eb0*/  ISETP.LT.AND P2, PT, R59, UR40, !P0 ;  /* 0x000000283b007c0c */ /* 0x000fe2000c741270 */
[----:B------:R-:W-:Y:S01]  /*a7ec0*/  VIADD R10, R44, 0x91 ;  /* 0x000000912c0a7836 */ /* 0x000fe20000000000 */
[----:B------:R-:W-:Y:S01]  /*a7ed0*/  ISETP.LT.AND P1, PT, R60, UR41, !P0 ;  /* 0x000000293c007c0c */ /* 0x000fe2000c721270 */
[----:B------:R-:W-:-:S06]  /*a7ee0*/  ULDC UR52, c[0x0][0x228] ;  /* 0x00008a0000347ab9 */ /* 0x000fcc0000000800 */
[----:B------:R-:W-:Y:S01]  /*a7ef0*/  @P3 LOP3.LUT R3, R3, 0x100000, RZ, 0xfc, !PT ;  /* 0x0010000003033812 */ /* 0x000fe200078efcff */
[----:B0-----:R-:W-:Y:S01]  /*a7f00*/  VIADD R11, R11, UR6 ;  /* 0x000000060b0b7c36 */ /* 0x001fe20008000000 */
[----:B------:R-:W-:Y:S01]  /*a7f10*/  ISETP.LT.AND P0, PT, R61, UR26, !P0 ;  /* 0x0000001a3d007c0c */ /* 0x000fe2000c701270 */
[----:B------:R-:W-:Y:S01]  /*a7f20*/  ULDC UR6, c[0x0][0x248] ;  /* 0x0000920000067ab9 */ /* 0x000fe20000000800 */
[----:B------:R-:W-:Y:S01]  /*a7f30*/  LOP3.LUT R3, R3, 0xfff7ffff, RZ, 0xc0, !PT ;  /* 0xfff7ffff03037812 */ /* 0x000fe200078ec0ff */
[----:B------:R-:W-:Y:S01]  /*a7f40*/  ULDC UR41, c[0x0][0x228] ;  /* 0x00008a0000297ab9 */ /* 0x000fe20000000800 */
[----:B------:R0:W-:Y:S01]  /*a7f50*/  STL [R1+0x5fc], R11 ;  /* 0x0005fc0b01007387 */ /* 0x0001e20000100800 */
[----:B------:R-:W-:Y:S01]  /*a7f60*/  ULDC UR40, c[0x0][0x228] ;  /* 0x00008a0000287ab9 */ /* 0x000fe20000000800 */
[----:B------:R-:W-:Y:S01]  /*a7f70*/  @P2 LOP3.LUT R3, R3, 0x80000, RZ, 0xfc, !PT ;  /* 0x0008000003032812 */ /* 0x000fe200078efcff */
[----:B------:R-:W-:-:S03]  /*a7f80*/  ULDC UR26, c[0x0][0x228] ;  /* 0x00008a00001a7ab9 */ /* 0x000fc60000000800 */
        /* <DEDUP_REMOVED lines=9> */
[----:B------:R-:W-:Y:S01]  /*a8020*/  ISETP.LT.AND P3, PT, R45, UR49, !P0 ;  /* 0x000000312d007c0c */ /* 0x000fe2000c761270 */
[----:B------:R-:W-:Y:S01]  /*a8030*/  ULDC UR6, c[0x0][0x248] ;  /* 0x0000920000067ab9 */ /* 0x000fe20000000800 */
[----:B------:R-:W-:Y:S02]  /*a8040*/  ISETP.LT.AND P2, PT, R59, UR38, !P0 ;  /* 0x000000263b007c0c */ /* 0x000fe4000c741270 */
[----:B------:R-:W-:Y:S01]  /*a8050*/  LOP3.LUT R3, R3, 0xfffeffff, RZ, 0xc0, !PT ;  /* 0xfffeffff03037812 */ /* 0x000fe200078ec0ff */
[----:B------:R0:W-:Y:S01]  /*a8060*/  STL [R1+0x604], R11 ;  /* 0x0006040b01007387 */ /* 0x0001e20000100800 */
[----:B------:R-:W-:Y:S01]  /*a8070*/  ISETP.LT.AND P1, PT, R60, UR39, !P0 ;  /* 0x000000273c007c0c */ /* 0x000fe2000c721270 */
[----:B------:R-:W-:Y:S01]  /*a8080*/  VIADD R10, R44, 0x90 ;  /* 0x000000902c0a7836 */ /* 0x000fe20000000000 */
[----:B------:R-:W-:Y:S01]  /*a8090*/  ULDC.64 UR32, c[0x0][0x228] ;  /* 0x00008a0000207ab9 */ /* 0x000fe20000000a00 */
[----:B------:R-:W-:Y:S01]  /*a80a0*/  ULDC UR49, c[0x0][0x228] ;  /* 0x00008a0000317ab9 */ /* 0x000fe20000000800 */
[----:B------:R-:W-:Y:S01]  /*a80b0*/  ULDC UR39, c[0x0][0x228] ;  /* 0x00008a0000277ab9 */ /* 0x000fe20000000800 */
[----:B------:R-:W-:Y:S01]  /*a80c0*/  ULDC UR38, c[0x0][0x228] ;  /* 0x00008a0000267ab9 */ /* 0x000fe20000000800 */
        /* <DEDUP_REMOVED lines=26> */
[----:B------:R0:W-:Y:S01]  /*a8270*/  STL [R1+0x62c], R11 ;  /* 0x00062c0b01007387 */ /* 0x0001e20000100800 */
[----:B------:R-:W-:Y:S01]  /*a8280*/  ISETP.LT.AND P1, PT, R60, UR31, !P0 ;  /* 0x0000001f3c007c0c */ /* 0x000fe2000c721270 */
[----:B------:R-:W-:Y:S01]  /*a8290*/  ULDC.64 UR30, c[0x0][0x228] ;  /* 0x00008a00001e7ab9 */ /* 0x000fe20000000a00 */
[----:B------:R-:W-:-:S07]  /*a82a0*/  ULDC UR37, c[0x0][0x228] ;  /* 0x00008a0000257ab9 */ /* 0x000fce0000000800 */
        /* <DEDUP_REMOVED lines=13> */
[----:B------:R-:W-:Y:S01]  /*a8380*/  ULDC UR36, c[0x0][0x228] ;  /* 0x00008a0000247ab9 */ /* 0x000fe20000000800 */
[----:B------:R-:W-:Y:S01]  /*a8390*/  ISETP.LT.AND P1, PT, R60, UR34, !P0 ;  /* 0x000000223c007c0c */ /* 0x000fe2000c721270 */
[----:B0-----:R-:W-:-:S06]  /*a83a0*/  VIADD R11, R11, UR12 ;  /* 0x0000000c0b0b7c36 */ /* 0x001fcc0008000000 */
[----:B------:R-:W-:Y:S01]  /*a83b0*/  @P3 LOP3.LUT R3, R3, 0x100, RZ, 0xfc, !PT ;  /* 0x0000010003033812 */ /* 0x000fe200078efcff */
[----:B------:R-:W-:Y:S01]  /*a83c0*/  ULDC.64 UR12, c[0x0][0x228] ;  /* 0x00008a00000c7ab9 */ /* 0x000fe20000000a00 */
[----:B------:R-:W-:Y:S02]  /*a83d0*/  ULDC.64 UR34, c[0x0][0x228] ;  /* 0x00008a0000227ab9 */ /* 0x000fe40000000a00 */
        /* <DEDUP_REMOVED lines=13> */
[----:B------:R-:W-:Y:S01]  /*a84b0*/  ULDC UR36, c[0x0][0x228] ;  /* 0x00008a0000247ab9 */ /* 0x000fe20000000800 */
[----:B------:R-:W-:Y:S01]  /*a84c0*/  ISETP.LT.AND P1, PT, R60, UR28, !P0 ;  /* 0x0000001c3c007c0c */ /* 0x000fe2000c721270 */
[----:B------:R-:W-:Y:S01]  /*a84d0*/  ULDC.64 UR28, c[0x0][0x228] ;  /* 0x00008a00001c7ab9 */ /* 0x000fe20000000a00 */
[----:B------:R-:W-:-:S07]  /*a84e0*/  ULDC UR27, c[0x0][0x228] ;  /* 0x00008a00001b7ab9 */ /* 0x000fce0000000800 */
[----:B------:R-:W-:-:S04]  /*a84f0*/  @P3 LOP3.LUT R3, R3, 0x10, RZ, 0xfc, !PT ;  /* 0x0000001003033812 */ /* 0x000fc800078efcff */
        /* <DEDUP_REMOVED lines=10> */
[----:B------:R-:W-:-:S04]  /*a85a0*/  ISETP.GE.AND P0, PT, R10, UR7, PT ;  /* 0x000000070a007c0c */ /* 0x000fc8000bf06270 */
[----:B------:R-:W-:Y:S01]  /*a85b0*/  ISETP.LT.AND P2, PT, R59, UR24, !P0 ;  /* 0x000000183b007c0c */ /* 0x000fe2000c741270 */
[----:B------:R0:W-:Y:S01]  /*a85c0*/  STL [R1+0x634], R11 ;  /* 0x0006340b01007387 */ /* 0x0001e20000100800 */
[----:B------:R-:W-:Y:S01]  /*a85d0*/  ISETP.LT.AND P1, PT, R60, UR25, !P0 ;  /* 0x000000193c007c0c */ /* 0x000fe2000c721270 */
[----:B------:R-:W-:Y:S01]  /*a85e0*/  VIADD R10, R44, 0x8c ;  /* 0x0000008c2c0a7836 */ /* 0x000fe20000000000 */
[----:B------:R-:W-:Y:S01]  /*a85f0*/  ISETP.LT.AND P3, PT, R45, UR23, !P0 ;  /* 0x000000172d007c0c */ /* 0x000fe2000c761270 */
[----:B------:R-:W-:Y:S01]  /*a8600*/  ULDC UR24, c[0x0][0x228] ;  /* 0x00008a0000187ab9 */ /* 0x000fe20000000800 */
[----:B------:R-:W-:Y:S01]  /*a8610*/  ISETP.LT.AND P0, PT, R61, UR28, !P0 ;  /* 0x0000001c3d007c0c */ /* 0x000fe2000c701270 */
[----:B------:R-:W-:Y:S01]  /*a8620*/  ULDC UR25, c[0x0][0x228] ;  /* 0x00008a0000197ab9 */ /* 0x000fe20000000800 */
[----:B------:R-:W-:Y:S01]  /*a8630*/  LOP3.LUT R3, R3, 0xfffffffe, RZ, 0xc0, !PT ;  /* 0xfffffffe03037812 */ /* 0x000fe200078ec0ff */
[----:B------:R-:W-:Y:S01]  /*a8640*/  ULDC UR23, c[0x0][0x228] ;  /* 0x00008a0000177ab9 */ /* 0x000fe20000000800 */
[----:B0-----:R-:W-:Y:S01]  /*a8650*/  VIADD R11, R11, UR6 ;  /* 0x000000060b0b7c36 */ /* 0x001fe20008000000 */
[----:B------:R-:W-:-:S02]  /*a8660*/  ULDC UR6, c[0x0][0x248] ;  /* 0x0000920000067ab9 */ /* 0x000fc40000000800 */
        /* <DEDUP_REMOVED lines=10> */
[----:B0-----:R-:W-:Y:S01]  /*a8710*/  VIADD R11, R11, UR6 ;  /* 0x000000060b0b7c36 */ /* 0x001fe20008000000 */
[----:B------:R-:W-:Y:S01]  /*a8720*/  ULDC UR6, c[0x0][0x248] ;  /* 0x0000920000067ab9 */ /* 0x000fe20000000800 */
[----:B------:R-:W-:-:S02]  /*a8730*/  @P3 LOP3.LUT R3, R3, 0x1, RZ, 0xfc, !PT ;  /* 0x0000000103033812 */ /* 0x000fc400078efcff */
[----:B------:R-:W-:Y:S01]  /*a8740*/  LOP3.LUT R4, R4, 0xefffffff, RZ, 0xc0, !PT ;  /* 0xefffffff04047812 */ /* 0x000fe200078ec0ff */
[----:B------:R0:W-:Y:S01]  /*a8750*/  STL [R1+0x648], R11 ;  /* 0x0006480b01007387 */ /* 0x0001e20000100800 */
[----:B------:R-:W-:Y:S01]  /*a8760*/  ISETP.LT.AND P3, PT, R45, UR14, !P0 ;  /* 0x0000000e2d007c0c */ /* 0x000fe2000c761270 */
[----:B------:R-:W-:Y:S01]  /*a8770*/  VIADD R10, R44, 0x8b ;  /* 0x0000008b2c0a7836 */ /* 0x000fe20000000000 */
[----:B------:R-:W-:Y:S01]  /*a8780*/  ULDC.64 UR32, c[0x0][0x228] ;  /* 0x00008a0000207ab9 */ /* 0x000fe20000000a00 */
[----:B0-----:R-:W-:Y:S01]  /*a8790*/  VIADD R11, R11, UR6 ;  /* 0x000000060b0b7c36 */ /* 0x001fe20008000000 */
[----:B------:R-:W-:-:S04]  /*a87a0*/  ULDC UR6, c[0x0][0x248] ;  /* 0x0000920000067ab9 */ /* 0x000fc80000000800 */
[----:B------:R0:W-:Y:S01]  /*a87b0*/  STL [R1+0x678], R11 ;  /* 0x0006780b01007387 */ /* 0x0001e20000100800 */
[----:B------:R-:W-:Y:S01]  /*a87c0*/  ISETP.LT.AND P2, PT, R59, UR21, !P0 ;  /* 0x000000153b007c0c */ /* 0x000fe2000c741270 */
[----:B------:R-:W-:Y:S01]  /*a87d0*/  ULDC UR21, c[0x0][0x228] ;  /* 0x00008a0000157ab9 */ /* 0x000fe20000000800 */
[----:B0-----:R-:W-:Y:S01]  /*a87e0*/  VIADD R11, R11, UR6 ;  /* 0x000000060b0b7c36 */ /* 0x001fe20008000000 */
[----:B------:R-:W-:-:S04]  /*a87f0*/  ULDC UR6, c[0x0][0x248] ;  /* 0x0000920000067ab9 */ /* 0x000fc80000000800 */
[----:B------:R0:W-:Y:S01]  /*a8800*/  STL [R1+0x6a0], R11 ;  /* 0x0006a00b01007387 */ /* 0x0001e20000100800 */
[----:B------:R-:W-:Y:S02]  /*a8810*/  @P3 LOP3.LUT R4, R4, 0x10000000, RZ, 0xfc, !PT ;  /* 0x1000000004043812 */ /* 0x000fe400078efcff */
[----:B------:R-:W-:Y:S01]  /*a8820*/  ISETP.LT.AND P1, PT, R60, UR15, !P0 ;  /* 0x0000000f3c007c0c */ /* 0x000fe2000c721270 */
[----:B------:R-:W-:Y:S01]  /*a8830*/  ULDC.64 UR14, c[0x0][0x228] ;  /* 0x00008a00000e7ab9 */ /* 0x000fe20000000a00 */
[----:B0-----:R-:W-:Y:S01]  /*a8840*/  VIADD R11, R11, UR6 ;  /* 0x000000060b0b7c36 */ /* 0x001fe20008000000 */
[----:B------:R-:W-:Y:S01]  /*a8850*/  ULDC UR6, c[0x0][0x248] ;  /* 0x0000920000067ab9 */ /* 0x000fe20000000800 */
[----:B------:R-:W-:-:S03]  /*a8860*/  LOP3.LUT R4, R4, 0xf7ffffff, RZ, 0xc0, !PT ;  /* 0xf7ffffff04047812 */ /* 0x000fc600078ec0ff */
[----:B------:R0:W-:Y:S01]  /*a8870*/  STL [R1+0x6e0], R11 ;  /* 0x0006e00b01007387 */ /* 0x0001e20000100800 */
        /* <DEDUP_REMOVED lines=16> */
[----:B------:R-:W-:Y:S01]  /*a8980*/  ULDC.64 UR30, c[0x0][0x228] ;  /* 0x00008a00001e7ab9 */ /* 0x000fe20000000a00 */
[----:B------:R-:W-:Y:S01]  /*a8990*/  ISETP.LT.AND P2, PT, R59, UR17, !P0 ;  /* 0x000000113b007c0c */ /* 0x000fe2000c741270 */
[----:B------:R0:W-:Y:S01]  /*a89a0*/  STL [R1+0x760], R11 ;  /* 0x0007600b01007387 */ /* 0x0001e20000100800 */
        /* <DEDUP_REMOVED lines=8> */
[----:B---3--:R-:W-:Y:S01]  /*a8a30*/  LOP3.LUT R6, R6, 0x7fffffff, RZ, 0xc0, !PT ;  /* 0x7fffffff06067812 */ /* 0x008fe200078ec0ff */
[----:B------:R-:W-:Y:S01]  /*a8a40*/  ULDC UR17, c[0x0][0x228] ;  /* 0x00008a0000117ab9 */ /* 0x000fe20000000800 */
[----:B------:R-:W-:Y:S01]  /*a8a50*/  @P2 LOP3.LUT R4, R4, 0x800000, RZ, 0xfc, !PT ;  /* 0x0080000004042812 */ /* 0x000fe200078efcff */
[----:B------:R-:W-:-:S03]  /*a8a60*/  ULDC UR12, c[0x0][0x228] ;  /* 0x00008a00000c7ab9 */ /* 0x000fc60000000800 */
        /* <DEDUP_REMOVED lines=12> */
[----:B------:R-:W-:Y:S01]  /*a8b30*/  ULDC UR11, c[0x0][0x228] ;  /* 0x00008a00000b7ab9 */ /* 0x000fe20000000800 */
[----:B------:R-:W-:-:S07]  /*a8b40*/  ULDC UR9, c[0x0][0x228] ;  /* 0x00008a0000097ab9 */ /* 0x000fce0000000800 */
[----:B------:R-:W-:Y:S01]  /*a8b50*/  @P3 LOP3.LUT R4, R4, 0x100000, RZ, 0xfc, !PT ;  /* 0x0010000004043812 */ /* 0x000fe200078efcff */
        /* <DEDUP_REMOVED lines=19> */
[----:B------:R0:W-:Y:S08]  /*a8c90*/  STL [R1+0x7d8], R11 ;  /* 0x0007d80b01007387 */ /* 0x0001f00000100800 */
[----:B------:R-:W-:Y:S01]  /*a8ca0*/  @P3 LOP3.LUT R4, R4, 0x10000, RZ, 0xfc, !PT ;  /* 0x0001000004043812 */ /* 0x000fe200078efcff */
[----:B------:R-:W-:Y:S01]  /*a8cb0*/  ULDC UR5, c[0x0][0x248] ;  /* 0x0000920000057ab9 */ /* 0x000fe20000000800 */
[----:B------:R-:W-:-:S02]  /*a8cc0*/  ULDC UR8, c[0x0][0x228] ;  /* 0x00008a0000087ab9 */ /* 0x000fc40000000800 */
        /* <DEDUP_REMOVED lines=12> */
[----:B------:R-:W-:Y:S01]  /*a8d90*/  ULDC UR36, c[0x0][0x228] ;  /* 0x00008a0000247ab9 */ /* 0x000fe20000000800 */
[----:B------:R-:W-:Y:S01]  /*a8da0*/  ISETP.LT.AND P2, PT, R59, UR60, !P0 ;  /* 0x0000003c3b007c0c */ /* 0x000fe2000c741270 */
[----:B0-----:R-:W-:Y:S01]  /*a8db0*/  VIADD R11, R11, UR6 ;  /* 0x000000060b0b7c36 */ /* 0x001fe20008000000 */
[----:B------:R-:W-:Y:S01]  /*a8dc0*/  ISETP.LT.AND P1, PT, R60, UR59, !P0 ;  /* 0x0000003b3c007c0c */ /* 0x000fe2000c721270 */
[----:B------:R-:W-:Y:S01]  /*a8dd0*/  ULDC UR6, c[0x0][0x248] ;  /* 0x0000920000067ab9 */ /* 0x000fe20000000800 */
[----:B------:R-:W-:-:S07]  /*a8de0*/  ULDC UR7, c[0x0][0x228] ;  /* 0x00008a0000077ab9 */ /* 0x000fce0000000800 */
[----:B------:R-:W-:Y:S01]  /*a8df0*/  @P3 LOP3.LUT R4, R4, 0x1000, RZ, 0xfc, !PT ;  /* 0x0000100004043812 */ /* 0x000fe200078efcff */
[----:B------:R0:W-:Y:S01]  /*a8e00*/  STL [R1+0x820], R11 ;  /* 0x0008200b01007387 */ /* 0x0001e20000100800 */
[----:B----4-:R-:W-:Y:S01]  /*a8e10*/  LOP3.LUT R7, R7, 0x7fffffff, RZ, 0xc0, !PT ;  /* 0x7fffffff07077812 */ /* 0x010fe200078ec0ff */
[----:B------:R-:W-:Y:S01]  /*a8e20*/  ULDC UR60, c[0x0][0x228] ;  /* 0x00008a00003c7ab9 */ /* 0x000fe20000000800 */
[----:B------:R-:W-:Y:S01]  /*a8e30*/  LOP3.LUT R4, R4, 0xfffff7ff, RZ, 0xc0, !PT ;  /* 0xfffff7ff04047812 */ /* 0x000fe200078ec0ff */
[----:B------:R-:W-:-:S03]  /*a8e40*/  ULDC UR59, c[0x0][0x228] ;  /* 0x00008a00003b7ab9 */ /* 0x000fc60000000800 */
        /* <DEDUP_REMOVED lines=10> */
[----:B0-----:R-:W-:Y:S01]  /*a8ef0*/  VIADD R11, R11, UR6 ;  /* 0x000000060b0b7c36 */ /* 0x001fe20008000000 */
[----:B------:R-:W-:Y:S01]  /*a8f00*/  ISETP.LT.AND P2, PT, R59, UR37, !P0 ;  /* 0x000000253b007c0c */ /* 0x000fe2000c741270 */
[----:B------:R-:W-:Y:S01]  /*a8f10*/  ULDC UR6, c[0x0][0x248] ;  /* 0x0000920000067ab9 */ /* 0x000fe20000000800 */
[----:B------:R-:W-:Y:S01]  /*a8f20*/  ISETP.LT.AND P1, PT, R60, UR36, !P0 ;  /* 0x000000243c007c0c */ /* 0x000fe2000c721270 */
[----:B------:R-:W-:Y:S01]  /*a8f30*/  ULDC.64 UR36, c[0x0][0x228] ;  /* 0x00008a0000247ab9 */ /* 0x000fe20000000a00 */
[----:B------:R-:W-:Y:S01]  /*a8f40*/  ULDC UR15, c[0x0][0x248] ;  /* 0x00009200000f7ab9 */ /* 0x000fe20000000800 */
[----:B------:R-:W-:-:S06]  /*a8f50*/  ULDC UR14, c[0x0][0x228] ;  /* 0x00008a00000e7ab9 */ /* 0x000fcc0000000800 */
[----:B------:R-:W-:-:S04]  /*a8f60*/  @P3 LOP3.LUT R4, R4, 0x100, RZ, 0xfc, !PT ;  /* 0x0000010004043812 */ /* 0x000fc800078efcff */
[----:B------:R-:W-:-:S04]  /*a8f70*/  LOP3.LUT R4, R4, 0xffffff7f, RZ, 0xc0, !PT ;  /* 0xffffff7f04047812 */ /* 0x000fc800078ec0ff */
[----:B------:R-:W-:Y:S02]  /*a8f80*/  @P2 LOP3.LUT R4, R4, 0x80, RZ, 0xfc, !PT ;  /* 0x0000008004042812 */ /* 0x000fe400078efcff */
[----:B------:R-:W-:Y:S01]  /*a8f90*/  ISETP.LT.AND P0, PT, R61, UR28, !P0 ;  /* 0x0000001c3d007c0c */ /* 0x000fe2000c701270 */
[----:B------:R0:W-:Y:S01]  /*a8fa0*/  STL [R1+0x860], R11 ;  /* 0x0008600b01007387 */ /* 0x0001e20000100800 */
[----:B------:R-:W-:Y:S01]  /*a8fb0*/  LOP3.LUT R4, R4, 0xffffffbf, RZ, 0xc0, !PT ;  /* 0xffffffbf04047812 */ /* 0x000fe200078ec0ff */
[----:B------:R-:W-:-:S03]  /*a8fc0*/  ULDC UR28, c[0x0][0x248] ;  /* 0x00009200001c7ab9 */ /* 0x000fc60000000800 */
        /* <DEDUP_REMOVED lines=10> */
[----:B------:R-:W-:-:S06]  /*a9070*/  ULDC UR32, c[0x0][0x228] ;  /* 0x00008a0000207ab9 */ /* 0x000fcc0000000800 */
[----:B------:R-:W-:Y:S01]  /*a9080*/  @P3 LOP3.LUT R4, R4, 0x10, RZ, 0xfc, !PT ;  /* 0x0000001004043812 */ /* 0x000fe200078efcff */
[----:B------:R-:W-:-:S03]  /*a9090*/  ULDC.64 UR34, c[0x0][0x228] ;  /* 0x00008a0000227ab9 */ /* 0x000fc60000000a00 */
        /* <DEDUP_REMOVED lines=8> */
[----:B------:R-:W-:Y:S01]  /*a9120*/  ISETP.LT.AND P2, PT, R59, UR48, !P0 ;  /* 0x000000303b007c0c */ /* 0x000fe2000c741270 */
[----:B------:R-:W-:Y:S01]  /*a9130*/  VIADD R10, R44, 0x84 ;  /* 0x000000842c0a7836 */ /* 0x000fe20000000000 */
[----:B------:R-:W-:Y:S01]  /*a9140*/  ISETP.LT.AND P1, PT, R60, UR61, !P0 ;  /* 0x0000003d3c007c0c */ /* 0x000fe2000c721270 */
[----:B0-----:R-:W-:Y:S01]  /*a9150*/  VIADD R11, R11, UR6 ;  /* 0x000000060b0b7c36 */ /* 0x001fe20008000000 */
[----:B------:R-:W-:Y:S01]  /*a9160*/  ISETP.LT.AND P3, PT, R45, UR32, !P0 ;  /* 0x000000202d007c0c */ /* 0x000fe2000c761270 */
[----:B------:R-:W-:Y:S01]  /*a9170*/  ULDC UR6, c[0x0][0x248] ;  /* 0x0000920000067ab9 */ /* 0x000fe20000000800 */
[----:B------:R-:W-:Y:S01]  /*a9180*/  ISETP.LT.AND P0, PT, R61, UR34, !P0 ;  /* 0x000000223d007c0c */ /* 0x000fe2000c701270 */
[----:B------:R-:W-:Y:S01]  /*a9190*/  ULDC.64 UR32, c[0x0][0x228] ;  /* 0x00008a0000207ab9 */ /* 0x000fe20000000a00 */
[----:B------:R-:W-:Y:S01]  /*a91a0*/  LOP3.LUT R4, R4, 0xfffffffe, RZ, 0xc0, !PT ;  /* 0xfffffffe04047812 */ /* 0x000fe200078ec0ff */
[----:B------:R-:W-:Y:S01]  /*a91b0*/  ULDC UR48, c[0x0][0x228] ;  /* 0x00008a0000307ab9 */ /* 0x000fe20000000800 */
[----:B------:R-:W-:-:S03]  /*a91c0*/  ULDC UR61, c[0x0][0x228] ;  /* 0x00008a00003d7ab9 */ /* 0x000fc60000000800 */
        /* <DEDUP_REMOVED lines=8> */
[----:B------:R0:W-:Y:S01]  /*a9250*/  STL [R1+0x8a0], R11 ;  /* 0x0008a00b01007387 */ /* 0x0001e20000100800 */
[----:B------:R-:W-:Y:S01]  /*a9260*/  ISETP.LT.AND P3, PT, R45, UR58, !P0 ;  /* 0x0000003a2d007c0c */ /* 0x000fe2000c761270 */
[----:B------:R-:W-:Y:S01]  /*a9270*/  VIADD R10, R44, 0x83 ;  /* 0x000000832c0a7836 */ /* 0x000fe20000000000 */
        /* <DEDUP_REMOVED lines=10> */
[----:B------:R-:W-:Y:S02]  /*a9320*/  ULDC UR56, c[0x0][0x228] ;  /* 0x00008a0000387ab9 */ /* 0x000fe40000000800 */
[----:B------:R-:W-:Y:S01]  /*a9330*/  @P2 LOP3.LUT R5, R5, 0x8000000, RZ, 0xfc, !PT ;  /* 0x0800000005052812 */ /* 0x000fe200078efcff */
[----:B------:R0:W-:Y:S03]  /*a9340*/  STL [R1+0x8e0], R11 ;  /* 0x0008e00b01007387 */ /* 0x0001e60000100800 */
[----:B------:R-:W-:-:S04]  /*a9350*/  LOP3.LUT R5, R5, 0xfbffffff, RZ, 0xc0, !PT ;  /* 0xfbffffff05057812 */ /* 0x000fc800078ec0ff */
[----:B------:R-:W-:Y:S01]  /*a9360*/  @P1 LOP3.LUT R5, R5, 0x4000000, RZ, 0xfc, !PT ;  /* 0x0400000005051812 */ /* 0x000fe200078efcff */
[----:B0-----:R-:W-:-:S03]  /*a9370*/  VIADD R11, R11, UR6 ;  /* 0x000000060b0b7c36 */ /* 0x001fc60008000000 */
[----:B------:R-:W-:Y:S01]  /*a9380*/  LOP3.LUT R5, R5, 0xfdffffff, RZ, 0xc0, !PT ;  /* 0xfdffffff05057812 */ /* 0x000fe200078ec0ff */
[----:B------:R-:W-:Y:S01]  /*a9390*/  ULDC UR6, c[0x0][0x248] ;  /* 0x0000920000067ab9 */ /* 0x000fe20000000800 */
        /* <DEDUP_REMOVED lines=9> */
[----:B------:R-:W-:Y:S01]  /*a9430*/  ULDC UR54, c[0x0][0x228] ;  /* 0x00008a0000367ab9 */ /* 0x000fe20000000800 */
[----:B------:R-:W-:Y:S01]  /*a9440*/  ISETP.LT.AND P1, PT, R60, UR53, !P0 ;  /* 0x000000353c007c0c */ /* 0x000fe2000c721270 */
[----:B------:R-:W-:Y:S01]  /*a9450*/  ULDC UR5, c[0x0][0x228] ;  /* 0x00008a0000057ab9 */ /* 0x000fe20000000800 */
[----:B------:R-:W-:Y:S01]  /*a9460*/  ULDC UR55, c[0x0][0x228] ;  /* 0x00008a0000377ab9 */ /* 0x000fe20000000800 */
[----:B0-----:R-:W-:Y:S01]  /*a9470*/  VIADD R11, R11, UR6 ;  /* 0x000000060b0b7c36 */ /* 0x001fe20008000000 */
[----:B------:R-:W-:-:S02]  /*a9480*/  ULDC UR6, c[0x0][0x248] ;  /* 0x0000920000067ab9 */ /* 0x000fc40000000800 */
[----:B------:R-:W-:Y:S01]  /*a9490*/  @P3 LOP3.LUT R5, R5, 0x1000000, RZ, 0xfc, !PT ;  /* 0x0100000005053812 */ /* 0x000fe200078efcff */
[----:B------:R-:W-:Y:S01]  /*a94a0*/  ULDC UR53, c[0x0][0x228] ;  /* 0x00008a0000357ab9 */ /* 0x000fe20000000800 */
[----:B------:R0:W-:Y:S02]  /*a94b0*/  STL [R1+0x9b8], R11 ;  /* 0x0009b80b01007387 */ /* 0x0001e40000100800 */
[----:B0-----:R-:W-:Y:S01]  /*a94c0*/  VIADD R11, R11, UR6 ;  /* 0x000000060b0b7c36 */ /* 0x001fe20008000000 */
[----:B------:R-:W-:Y:S01]  /*a94d0*/  LOP3.LUT R5, R5, 0xff7fffff, RZ, 0xc0, !PT ;  /* 0xff7fffff05057812 */ /* 0x000fe200078ec0ff */
[----:B------:R-:W-:-:S03]  /*a94e0*/  ULDC UR6, c[0x0][0x228] ;  /* 0x00008a0000067ab9 */ /* 0x000fc60000000800 */
[----:B------:R0:W-:Y:S02]  /*a94f0*/  STL [R1+0x9f8], R11 ;  /* 0x0009f80b01007387 */ /* 0x0001e40000100800 */
[----:B0-----:R-:W-:Y:S01]  /*a9500*/  VIADD R11, R11, UR19 ;  /* 0x000000130b0b7c36 */ /* 0x001fe20008000000 */
[----:B------:R-:W-:Y:S01]  /*a9510*/  @P2 LOP3.LUT R5, R5, 0x800000, RZ, 0xfc, !PT ;  /* 0x0080000005052812 */ /* 0x000fe200078efcff */
[----:B------:R-:W-:-:S03]  /*a9520*/  ULDC UR19, c[0x0][0x228] ;  /* 0x00008a0000137ab9 */ /* 0x000fc60000000800 */
[----:B------:R0:W-:Y:S01]  /*a9530*/  STL [R1+0xa38], R11 ;  /* 0x000a380b01007387 */ /* 0x0001e20000100800 */
[----:B------:R-:W-:Y:S01]  /*a9540*/  ISETP.LT.AND P0, PT, R61, UR30, !P0 ;  /* 0x0000001e3d007c0c */ /* 0x000fe2000c701270 */
[----:B------:R-:W-:Y:S01]  /*a9550*/  ULDC UR30, c[0x0][0x248] ;  /* 0x00009200001e7ab9 */ /* 0x000fe20000000800 */
[----:B0-----:R-:W-:Y:S01]  /*a9560*/  VIADD R11, R11, UR15 ;  /* 0x0000000f0b0b7c36 */ /* 0x001fe20008000000 */
[----:B------:R-:W-:Y:S01]  /*a9570*/  LOP3.LUT R5, R5, 0xffbfffff, RZ, 0xc0, !PT ;  /* 0xffbfffff05057812 */ /* 0x000fe200078ec0ff */
[----:B------:R-:W-:-:S03]  /*a9580*/  ULDC UR15, c[0x0][0x228] ;  /* 0x00008a00000f7ab9 */ /* 0x000fc60000000800 */
[----:B------:R0:W-:Y:S01]  /*a9590*/  STL [R1+0xa78], R11 ;  /* 0x000a780b01007387 */ /* 0x0001e20000100800 */
[----:B------:R-:W-:Y:S01]  /*a95a0*/  @P1 LOP3.LUT R5, R5, 0x400000, RZ, 0xfc, !PT ;  /* 0x0040000005051812 */ /* 0x000fe200078efcff */
[----:B0-----:R-:W-:Y:S01]  /*a95b0*/  VIADD R11, R11, UR28 ;  /* 0x0000001c0b0b7c36 */ /* 0x001fe20008000000 */
[----:B------:R-:W-:-:S04]  /*a95c0*/  ULDC UR28, c[0x0][0x248] ;  /* 0x00009200001c7ab9 */ /* 0x000fc80000000800 */
[----:B------:R0:W-:Y:S01]  /*a95d0*/  STL [R1+0xab8], R11 ;  /* 0x000ab80b01007387 */ /* 0x0001e20000100800 */
[----:B------:R-:W-:Y:S01]  /*a95e0*/  LOP3.LUT R5, R5, 0xffdfffff, RZ, 0xc0, !PT ;  /* 0xffdfffff05057812 */ /* 0x000fe200078ec0ff */
[----:B0-----:R-:W-:Y:S01]  /*a95f0*/  VIADD R11, R11, UR28 ;  /* 0x0000001c0b0b7c36 */ /* 0x001fe20008000000 */
[----:B------:R-:W-:-:S04]  /*a9600*/  ULDC UR28, c[0x0][0x248] ;  /* 0x00009200001c7ab9 */ /* 0x000fc80000000800 */
[----:B------:R0:W-:Y:S01]  /*a9610*/  STL [R1+0xaf8], R11 ;  /* 0x000af80b01007387 */ /* 0x0001e20000100800 */
[----:B------:R-:W-:Y:S02]  /*a9620*/  @P0 LOP3.LUT R5, R5, 0x200000, RZ, 0xfc, !PT ;  /* 0x0020000005050812 */ /* 0x000fe400078efcff */
[----:B------:R-:W-:Y:S01]  /*a9630*/  ISETP.GE.AND P0, PT, R10, UR37, PT ;  /* 0x000000250a007c0c */ /* 0x000fe2000bf06270 */
[----:B0-----:R-:W-:Y:S01]  /*a9640*/  VIADD R11, R11, UR28 ;  /* 0x0000001c0b0b7c36 */ /* 0x001fe20008000000 */
[----:B------:R-:W-:Y:S01]  /*a9650*/  ULDC UR28, c[0x0][0x248] ;  /* 0x00009200001c7ab9 */ /* 0x000fe20000000800 */
[----:B------:R-:W-:Y:S01]  /*a9660*/  LOP3.LUT R5, R5, 0xffefffff, RZ, 0xc0, !PT ;  /* 0xffefffff05057812 */ /* 0x000fe200078ec0ff */
[----:B------:R-:W-:Y:S01]  /*a9670*/  VIADD R10, R44, 0x81 ;  /* 0x000000812c0a7836 */ /* 0x000fe20000000000 */
[----:B------:R-:W-:Y:S01]  /*a9680*/  ULDC.64 UR36, c[0x0][0x228] ;  /* 0x00008a0000247ab9 */ /* 0x000fe20000000a00 */
[----:B------:R0:W-:Y:S01]  /*a9690*/  STL [R1+0xb38], R11 ;  /* 0x000b380b01007387 */ /* 0x0001e20000100800 */
[----:B------:R-:W-:Y:S01]  /*a96a0*/  ISETP.LT.AND P3, PT, R45, UR52, !P0 ;  /* 0x000000342d007c0c */ /* 0x000fe2000c761270 */
[----:B------:R-:W-:Y:S01]  /*a96b0*/  ULDC UR52, c[0x0][0x228] ;  /* 0x00008a0000347ab9 */ /* 0x000fe20000000800 */
        /* <DEDUP_REMOVED lines=10> */
[----:B------:R-:W-:Y:S01]  /*a9760*/  ULDC UR50, c[0x0][0x228] ;  /* 0x00008a0000327ab9 */ /* 0x000fe20000000800 */
        /* <DEDUP_REMOVED lines=24> */
[----:B------:R-:W-:Y:S01]  /*a98f0*/  ULDC UR47, c[0x0][0x228] ;  /* 0x00008a00002f7ab9 */ /* 0x000fe20000000800 */
[----:B------:R-:W-:-:S07]  /*a9900*/  ULDC UR49, c[0x0][0x228] ;  /* 0x00008a0000317ab9 */ /* 0x000fce0000000800 */
[----:B------:R-:W-:Y:S01]  /*a9910*/  @P3 LOP3.LUT R5, R5, 0x10000, RZ, 0xfc, !PT ;  /* 0x0001000005053812 */ /* 0x000fe200078efcff */
[----:B0-----:R-:W-:Y:S01]  /*a9920*/  VIADD R11, R11, UR30 ;  /* 0x0000001e0b0b7c36 */ /* 0x001fe20008000000 */
        /* <DEDUP_REMOVED lines=17> */
[----:B------:R-:W-:Y:S01]  /*a9a40*/  LOP3.LUT R8, R8, 0x7fffffff, RZ, 0xc0, !PT ;  /* 0x7fffffff08087812 */ /* 0x000fe200078ec0ff */
        /* <DEDUP_REMOVED lines=19> */
[----:B------:R-:W-:-:S07]  /*a9b80*/  ULDC UR40, c[0x0][0x228] ;  /* 0x00008a0000287ab9 */ /* 0x000fce0000000800 */
[----:B------:R-:W-:Y:S01]  /*a9b90*/  @P3 LOP3.LUT R5, R5, 0x100, RZ, 0xfc, !PT ;  /* 0x0000010005053812 */ /* 0x000fe200078efcff */
[----:B------:R0:W-:Y:S01]  /*a9ba0*/  STL [R1+0xd00], R11 ;  /* 0x000d000b01007387 */ /* 0x0001e20000100800 */
[----:B------:R-:W-:Y:S01]  /*a9bb0*/  ULDC UR38, c[0x0][0x228] ;  /* 0x00008a0000267ab9 */ /* 0x000fe20000000800 */
[----:B------:R-:W-:Y:S01]  /*a9bc0*/  ULDC UR39, c[0x0][0x228] ;  /* 0x00008a0000277ab9 */ /* 0x000fe20000000800 */
        /* <DEDUP_REMOVED lines=10> */
[----:B0-----:R-:W-:Y:S01]  /*a9c70*/  VIADD R11, R11, UR28 ;  /* 0x0000001c0b0b7c36 */ /* 0x001fe20008000000 */
[----:B------:R-:W-:Y:S01]  /*a9c80*/  ISETP.LT.AND P2, PT, R59, UR26, !P0 ;  /* 0x0000001a3b007c0c */ /* 0x000fe2000c741270 */
[----:B------:R-:W-:Y:S01]  /*a9c90*/  ULDC UR28, c[0x0][0x248] ;  /* 0x00009200001c7ab9 */ /* 0x000fe20000000800 */
[----:B------:R-:W-:Y:S01]  /*a9ca0*/  ISETP.LT.AND P1, PT, R60, UR27, !P0 ;  /* 0x0000001b3c007c0c */ /* 0x000fe2000c721270 */
[----:B------:R-:W-:Y:S01]  /*a9cb0*/  VIADD R10, R44, 0x7d ;  /* 0x0000007d2c0a7836 */ /* 0x000fe20000000000 */
[----:B------:R-:W-:-:S05]  /*a9cc0*/  ULDC UR54, c[0x0][0x228] ;  /* 0x00008a0000367ab9 */ /* 0x000fca0000000800 */
[----:B------:R-:W-:Y:S01]  /*a9cd0*/  @P3 LOP3.LUT R5, R5, 0x10, RZ, 0xfc, !PT ;  /* 0x0000001005053812 */ /* 0x000fe200078efcff */
[----:B------:R0:W-:Y:S01]  /*a9ce0*/  STL [R1+0xd58], R11 ;  /* 0x000d580b01007387 */ /* 0x0001e20000100800 */
[----:B------:R-:W-:Y:S02]  /*a9cf0*/  ULDC UR26, c[0x0][0x248] ;  /* 0x00009200001a7ab9 */ /* 0x000fe40000000800 */
[----:B------:R-:W-:-:S04]  /*a9d00*/  LOP3.LUT R5, R5, 0xfffffff7, RZ, 0xc0, !PT ;  /* 0xfffffff705057812 */ /* 0x000fc800078ec0ff */
[----:B------:R-:W-:Y:S02]  /*a9d10*/  @P2 LOP3.LUT R5, R5, 0x8, RZ, 0xfc, !PT ;  /* 0x0000000805052812 */ /* 0x000fe400078efcff */
[----:B------:R-:W-:Y:S01]  /*a9d20*/  ISETP.LT.AND P0, PT, R61, UR30, !P0 ;  /* 0x0000001e3d007c0c */ /* 0x000fe2000c701270 */
[----:B0-----:R-:W-:Y:S01]  /*a9d30*/  VIADD R11, R11, UR28 ;  /* 0x0000001c0b0b7c36 */ /* 0x001fe20008000000 */
[----:B------:R-:W-:Y:S01]  /*a9d40*/  LOP3.LUT R5, R5, 0xfffffffb, RZ, 0xc0, !PT ;  /* 0xfffffffb05057812 */ /* 0x000fe200078ec0ff */
[----:B------:R-:W-:-:S03]  /*a9d50*/  ULDC UR28, c[0x0][0x248] ;  /* 0x00009200001c7ab9 */ /* 0x000fc60000000800 */
[----:B------:R-:W-:Y:S01]  /*a9d60*/  @P1 LOP3.LUT R5, R5, 0x4, RZ, 0xfc, !PT ;  /* 0x0000000405051812 */ /* 0x000fe200078efcff */
[----:B------:R0:W-:Y:S03]  /*a9d70*/  STL [R1+0xd80], R11 ;  /* 0x000d800b01007387 */ /* 0x0001e60000100800 */
[----:B------:R-:W-:Y:S01]  /*a9d80*/  LOP3.LUT R5, R5, 0xfffffffd, RZ, 0xc0, !PT ;  /* 0xfffffffd05057812 */ /* 0x000fe200078ec0ff */
[----:B0-----:R-:W-:Y:S01]  /*a9d90*/  VIADD R11, R11, UR28 ;  /* 0x0000001c0b0b7c36 */ /* 0x001fe20008000000 */
[----:B------:R-:W-:Y:S02]  /*a9da0*/  ULDC UR28, c[0x0][0x248] ;  /* 0x00009200001c7ab9 */ /* 0x000fe40000000800 */
[----:B------:R-:W-:Y:S02]  /*a9db0*/  @P0 LOP3.LUT R5, R5, 0x2, RZ, 0xfc, !PT ;  /* 0x0000000205050812 */ /* 0x000fe400078efcff */
[----:B------:R0:W-:Y:S01]  /*a9dc0*/  STL [R1+0xdc0], R11 ;  /* 0x000dc00b01007387 */ /* 0x0001e20000100800 */
[----:B------:R-:W-:Y:S01]  /*a9dd0*/  ISETP.GE.AND P0, PT, R10, UR37, PT ;  /* 0x000000250a007c0c */ /* 0x000fe2000bf06270 */
[----:B0-----:R-:W-:Y:S01]  /*a9de0*/  VIADD R11, R11, UR28 ;  /* 0x0000001c0b0b7c36 */ /* 0x001fe20008000000 */
[----:B------:R-:W-:-:S02]  /*a9df0*/  ULDC UR28, c[0x0][0x248] ;  /* 0x00009200001c7ab9 */ /* 0x000fc40000000800 */
[----:B------:R-:W-:Y:S01]  /*a9e00*/  ISETP.LT.AND P2, PT, R59, UR24, !P0 ;  /* 0x000000183b007c0c */ /* 0x000fe2000c741270 */
[----:B------:R-:W-:Y:S01]  /*a9e10*/  VIADD R10, R44, 0x7c ;  /* 0x0000007c2c0a7836 */ /* 0x000fe20000000000 */
[----:B------:R-:W-:Y:S01]  /*a9e20*/  ISETP.LT.AND P1, PT, R60, UR25, !P0 ;  /* 0x000000193c007c0c */ /* 0x000fe2000c721270 */
[----:B------:R0:W-:Y:S01]  /*a9e30*/  STL [R1+0xdf8], R11 ;  /* 0x000df80b01007387 */ /* 0x0001e20000100800 */
[----:B------:R-:W-:Y:S01]  /*a9e40*/  ISETP.LT.AND P3, PT, R45, UR51, !P0 ;  /* 0x000000332d007c0c */ /* 0x000fe2000c761270 */
[----:B------:R-:W-:Y:S01]  /*a9e50*/  ULDC UR24, c[0x0][0x248] ;  /* 0x0000920000187ab9 */ /* 0x000fe20000000800 */
[----:B------:R-:W-:Y:S01]  /*a9e60*/  LOP3.LUT R5, R5, 0xfffffffe, RZ, 0xc0, !PT ;  /* 0xfffffffe05057812 */ /* 0x000fe200078ec0ff */
[----:B------:R-:W-:Y:S01]  /*a9e70*/  ULDC.64 UR36, c[0x0][0x228] ;  /* 0x00008a0000247ab9 */ /* 0x000fe20000000a00 */
[----:B------:R-:W-:Y:S01]  /*a9e80*/  ULDC UR51, c[0x0][0x228] ;  /* 0x00008a0000337ab9 */ /* 0x000fe20000000800 */
[----:B0-----:R-:W-:Y:S01]  /*a9e90*/  VIADD R11, R11, UR28 ;  /* 0x0000001c0b0b7c36 */ /* 0x001fe20008000000 */
[----:B------:R-:W-:-:S04]  /*a9ea0*/  ULDC UR28, c[0x0][0x248] ;  /* 0x00009200001c7ab9 */ /* 0x000fc80000000800 */
        /* <DEDUP_REMOVED lines=8> */
[----:B------:R-:W-:Y:S02]  /*a9f30*/  ISETP.LT.AND P0, PT, R61, UR28, !P0 ;  /* 0x0000001c3d007c0c */ /* 0x000fe4000c701270 */
[----:B------:R-:W-:-:S04]  /*a9f40*/  @P1 LOP3.LUT R6, R6, 0x40000000, RZ, 0xfc, !PT ;  /* 0x4000000006061812 */ /* 0x000fc800078efcff */
[----:B------:R-:W-:Y:S02]  /*a9f50*/  LOP3.LUT R6, R6, 0xdfffffff, RZ, 0xc0, !PT ;  /* 0xdfffffff06067812 */ /* 0x000fe400078ec0ff */
[----:B------:R-:W-:-:S05]  /*a9f60*/  @P3 LOP3.LUT R5, R5, 0x1, RZ, 0xfc, !PT ;  /* 0x0000000105053812 */ /* 0x000fca00078efcff */
[----:B------:R-:W-:Y:S02]  /*a9f70*/  @P0 LOP3.LUT R6, R6, 0x20000000, RZ, 0xfc, !PT ;  /* 0x2000000006060812 */ /* 0x000fe400078efcff */
[----:B------:R-:W-:Y:S02]  /*a9f80*/  ISETP.GE.AND P0, PT, R10, UR35, PT ;  /* 0x000000230a007c0c */ /* 0x000fe4000bf06270 */
[----:B------:R-:W-:Y:S01]  /*a9f90*/  LOP3.LUT R6, R6, 0xefffffff, RZ, 0xc0, !PT ;  /* 0xefffffff06067812 */ /* 0x000fe200078ec0ff */
[----:B------:R0:W-:Y:S01]  /*a9fa0*/  STL [R1+0xe80], R11 ;  /* 0x000e800b01007387 */ /* 0x0001e20000100800 */
[----:B------:R-:W-:Y:S01]  /*a9fb0*/  ISETP.LT.AND P3, PT, R45, UR50, !P0 ;  /* 0x000000322d007c0c */ /* 0x000fe2000c761270 */
[----:B------:R-:W-:Y:S01]  /*a9fc0*/  VIADD R10, R44, 0x7b ;  /* 0x0000007b2c0a7836 */ /* 0x000fe20000000000 */
[----:B------:R-:W-:Y:S01]  /*a9fd0*/  ISETP.LT.AND P2, PT, R59, UR21, !P0 ;  /* 0x000000153b007c0c */ /* 0x000fe2000c741270 */
[----:B------:R-:W-:Y:S01]  /*a9fe0*/  ULDC UR50, c[0x0][0x228] ;  /* 0x00008a0000327ab9 */ /* 0x000fe20000000800 */
[----:B------:R-:W-:Y:S01]  /*a9ff0*/  ISETP.LT.AND P1, PT, R60, UR23, !P0 ;  /* 0x000000173c007c0c */ /* 0x000fe2000c721270 */
[----:B------:R-:W-:Y:S01]  /*aa000*/  ULDC UR21, c[0x0][0x248] ;  /* 0x0000920000157ab9 */ /* 0x000fe20000000800 */
[----:B------:R-:W-:Y:S01]  /*aa010*/  ULDC.64 UR34, c[0x0][0x228] ;  /* 0x00008a0000227ab9 */ /* 0x000fe20000000a00 */
[----:B------:R-:W-:Y:S01]  /*aa020*/  ULDC UR23, c[0x0][0x228] ;  /* 0x00008a0000177ab9 */ /* 0x000fe20000000800 */
[----:B0-----:R-:W-:Y:S01]  /*aa030*/  VIADD R11, R11, UR26 ;  /* 0x0000001a0b0b7c36 */ /* 0x001fe20008000000 */
[----:B------:R-:W-:-:S04]  /*aa040*/  ULDC UR26, c[0x0][0x248] ;  /* 0x00009200001a7ab9 */ /* 0x000fc80000000800 */
[----:B------:R-:W-:Y:S01]  /*aa050*/  @P3 LOP3.LUT R6, R6, 0x10000000, RZ, 0xfc, !PT ;  /* 0x1000000006063812 */ /* 0x000fe200078efcff */
[----:B------:R0:W-:Y:S03]  /*aa060*/  STL [R1+0xec0], R11 ;  /* 0x000ec00b01007387 */ /* 0x0001e60000100800 */
[----:B------:R-:W-:-:S04]  /*aa070*/  LOP3.LUT R6, R6, 0xf7ffffff, RZ, 0xc0, !PT ;  /* 0xf7ffffff06067812 */ /* 0x000fc800078ec0ff */
[----:B------:R-:W-:Y:S01]  /*aa080*/  @P2 LOP3.LUT R6, R6, 0x8000000, RZ, 0xfc, !PT ;  /* 0x0800000006062812 */ /* 0x000fe200078efcff */
[----:B0-----:R-:W-:Y:S01]  /*aa090*/  VIADD R11, R11, UR26 ;  /* 0x0000001a0b0b7c36 */ /* 0x001fe20008000000 */
[----:B------:R-:W-:Y:S02]  /*aa0a0*/  ULDC.64 UR26, c[0x0][0x228] ;  /* 0x00008a00001a7ab9 */ /* 0x000fe40000000a00 */
[----:B------:R-:W-:Y:S02]  /*aa0b0*/  LOP3.LUT R6, R6, 0xfbffffff, RZ, 0xc0, !PT ;  /* 0xfbffffff06067812 */ /* 0x000fe400078ec0ff */
[----:B------:R-:W-:Y:S02]  /*aa0c0*/  ISETP.LT.AND P0, PT, R61, UR26, !P0 ;  /* 0x0000001a3d007c0c */ /* 0x000fe4000c701270 */
[----:B------:R-:W-:-:S04]  /*aa0d0*/  @P1 LOP3.LUT R6, R6, 0x4000000, RZ, 0xfc, !PT ;  /* 0x0400000006061812 */ /* 0x000fc800078efcff */
[----:B------:R-:W-:-:S07]  /*aa0e0*/  LOP3.LUT R6, R6, 0xfdffffff, RZ, 0xc0, !PT ;  /* 0xfdffffff06067812 */ /* 0x000fce00078ec0ff */
        /* <DEDUP_REMOVED lines=9> */
[----:B------:R-:W-:Y:S01]  /*aa180*/  ULDC.64 UR32, c[0x0][0x228] ;  /* 0x00008a0000207ab9 */ /* 0x000fe20000000a00 */
[----:B------:R-:W-:Y:S01]  /*aa190*/  ULDC UR50, c[0x0][0x228] ;  /* 0x00008a0000327ab9 */ /* 0x000fe20000000800 */
[----:B0-----:R-:W-:Y:S01]  /*aa1a0*/  VIADD R11, R11, UR24 ;  /* 0x000000180b0b7c36 */ /* 0x001fe20008000000 */
[----:B------:R-:W-:-:S05]  /*aa1b0*/  ULDC UR24, c[0x0][0x248] ;  /* 0x0000920000187ab9 */ /* 0x000fca0000000800 */
[----:B------:R-:W-:Y:S01]  /*aa1c0*/  @P3 LOP3.LUT R6, R6, 0x1000000, RZ, 0xfc, !PT ;  /* 0x0100000006063812 */ /* 0x000fe200078efcff */
[----:B------:R0:W-:Y:S03]  /*aa1d0*/  STL [R1+0xf20], R11 ;  /* 0x000f200b01007387 */ /* 0x0001e60000100800 */
[----:B------:R-:W-:-:S04]  /*aa1e0*/  LOP3.LUT R6, R6, 0xff7fffff, RZ, 0xc0, !PT ;  /* 0xff7fffff06067812 */ /* 0x000fc800078ec0ff */
[----:B------:R-:W-:Y:S01]  /*aa1f0*/  @P2 LOP3.LUT R6, R6, 0x800000, RZ, 0xfc, !PT ;  /* 0x0080000006062812 */ /* 0x000fe200078efcff */
[----:B0-----:R-:W-:Y:S01]  /*aa200*/  VIADD R11, R11, UR24 ;  /* 0x000000180b0b7c36 */ /* 0x001fe20008000000 */
[----:B------:R-:W-:Y:S02]  /*aa210*/  ULDC.64 UR24, c[0x0][0x228] ;  /* 0x00008a0000187ab9 */ /* 0x000fe40000000a00 */
[----:B------:R-:W-:Y:S02]  /*aa220*/  LOP3.LUT R6, R6, 0xffbfffff, RZ, 0xc0, !PT ;  /* 0xffbfffff06067812 */ /* 0x000fe400078ec0ff */
[----:B------:R-:W-:Y:S01]  /*aa230*/  ISETP.LT.AND P0, PT, R61, UR24, !P0 ;  /* 0x000000183d007c0c */ /* 0x000fe2000c701270 */
[----:B------:R0:W-:Y:S01]  /*aa240*/  STL [R1+0xf58], R11 ;  /* 0x000f580b01007387 */ /* 0x0001e20000100800 */
[----:B------:R-:W-:Y:S01]  /*aa250*/  @P1 LOP3.LUT R6, R6, 0x400000, RZ, 0xfc, !PT ;  /* 0x0040000006061812 */ /* 0x000fe200078efcff */
[----:B------:R-:W-:-:S03]  /*aa260*/  ULDC UR24, c[0x0][0x228] ;  /* 0x00008a0000187ab9 */ /* 0x000fc60000000800 */
[----:B------:R-:W-:-:S07]  /*aa270*/  LOP3.LUT R6, R6, 0xffdfffff, RZ, 0xc0, !PT ;  /* 0xffdfffff06067812 */ /* 0x000fce00078ec0ff */
[----:B------:R-:W-:Y:S02]  /*aa280*/  @P0 LOP3.LUT R6, R6, 0x200000, RZ, 0xfc, !PT ;  /* 0x0020000006060812 */ /* 0x000fe400078efcff */
[----:B------:R-:W-:Y:S01]  /*aa290*/  ISETP.GE.AND P0, PT, R10, UR31, PT ;  /* 0x0000001f0a007c0c */ /* 0x000fe2000bf06270 */
[----:B0-----:R-:W-:Y:S01]  /*aa2a0*/  VIADD R11, R11, UR21 ;  /* 0x000000150b0b7c36 */ /* 0x001fe20008000000 */
[----:B------:R-:W-:Y:S01]  /*aa2b0*/  LOP3.LUT R6, R6, 0xffefffff, RZ, 0xc0, !PT ;  /* 0xffefffff06067812 */ /* 0x000fe200078ec0ff */
[----:B------:R-:W-:Y:S01]  /*aa2c0*/  ULDC UR21, c[0x0][0x248] ;  /* 0x0000920000157ab9 */ /* 0x000fe20000000800 */
[----:B------:R-:W-:Y:S01]  /*aa2d0*/  ISETP.LT.AND P3, PT, R45, UR12, !P0 ;  /* 0x0000000c2d007c0c */ /* 0x000fe2000c761270 */
[----:B------:R-:W-:Y:S01]  /*aa2e0*/  VIADD R10, R44, 0x79 ;  /* 0x000000792c0a7836 */ /* 0x000fe20000000000 */
[----:B------:R-:W-:Y:S01]  /*aa2f0*/  ISETP.LT.AND P2, PT, R59, UR11, !P0 ;  /* 0x0000000b3b007c0c */ /* 0x000fe2000c741270 */
[----:B------:R0:W-:Y:S01]  /*aa300*/  STL [R1+0xf78], R11 ;  /* 0x000f780b01007387 */ /* 0x0001e20000100800 */
[----:B------:R-:W-:Y:S01]  /*aa310*/  ISETP.LT.AND P1, PT, R60, UR13, !P0 ;  /* 0x0000000d3c007c0c */ /* 0x000fe2000c721270 */
[----:B------:R-:W-:Y:S01]  /*aa320*/  ULDC.64 UR30, c[0x0][0x228] ;  /* 0x00008a00001e7ab9 */ /* 0x000fe20000000a00 */
[----:B------:R-:W-:Y:S01]  /*aa330*/  ULDC UR13, c[0x0][0x248] ;  /* 0x00009200000d7ab9 */ /* 0x000fe20000000800 */
[----:B------:R-:W-:Y:S01]  /*aa340*/  ULDC UR11, c[0x0][0x228] ;  /* 0x00008a00000b7ab9 */ /* 0x000fe20000000800 */
[----:B------:R-:W-:-:S05]  /*aa350*/  ULDC UR12, c[0x0][0x228] ;  /* 0x00008a00000c7ab9 */ /* 0x000fca0000000800 */
[----:B------:R-:W-:Y:S01]  /*aa360*/  @P3 LOP3.LUT R6, R6, 0x100000, RZ, 0xfc, !PT ;  /* 0x0010000006063812 */ /* 0x000fe200078efcff */
[----:B0-----:R-:W-:Y:S01]  /*aa370*/  VIADD R11, R11, UR21 ;  /* 0x000000150b0b7c36 */ /* 0x001fe20008000000 */
[----:B------:R-:W-:Y:S02]  /*aa380*/  ULDC UR21, c[0x0][0x248] ;  /* 0x0000920000157ab9 */ /* 0x000fe40000000800 */
[----:B------:R-:W-:Y:S02]  /*aa390*/  LOP3.LUT R6, R6, 0xfff7ffff, RZ, 0xc0, !PT ;  /* 0xfff7ffff06067812 */ /* 0x000fe400078ec0ff */
[----:B------:R0:W-:Y:S02]  /*aa3a0*/  STL [R1+0xf98], R11 ;  /* 0x000f980b01007387 */ /* 0x0001e40000100800 */
[----:B------:R-:W-:-:S04]  /*aa3b0*/  @P2 LOP3.LUT R6, R6, 0x80000, RZ, 0xfc, !PT ;  /* 0x0008000006062812 */ /* 0x000fc800078efcff */
        /* <DEDUP_REMOVED lines=19> */
[----:B------:R-:W-:-:S03]  /*aa4f0*/  ULDC UR9, c[0x0][0x228] ;  /* 0x00008a0000097ab9 */ /* 0x000fc60000000800 */
        /* <DEDUP_REMOVED lines=37> */
[----:B------:R-:W-:Y:S01]  /*aa750*/  ULDC UR15, c[0x0][0x248] ;  /* 0x00009200000f7ab9 */ /* 0x000fe20000000800 */
[----:B------:R-:W-:Y:S01]  /*aa760*/  ULDC UR14, c[0x0][0x228] ;  /* 0x00008a00000e7ab9 */ /* 0x000fe20000000800 */
[----:B------:R-:W-:-:S06]  /*aa770*/  ULDC UR25, c[0x0][0x228] ;  /* 0x00008a0000197ab9 */ /* 0x000fcc0000000800 */
[----:B------:R-:W-:Y:S01]  /*aa780*/  @P3 LOP3.LUT R6, R6, 0x100, RZ, 0xfc, !PT ;  /* 0x0000010006063812 */ /* 0x000fe200078efcff */
[----:B------:R-:W-:-:S03]  /*aa790*/  ULDC UR13, c[0x0][0x228] ;  /* 0x00008a00000d7ab9 */ /* 0x000fc60000000800 */
        /* <DEDUP_REMOVED lines=39> */
[----:B------:R-:W-:Y:S01]  /*aaa10*/  ULDC UR28, c[0x0][0x248] ;  /* 0x00009200001c7ab9 */ /* 0x000fe20000000800 */
[----:B------:R-:W-:Y:S01]  /*aaa20*/  LOP3.LUT R6, R6, 0xfffffffe, RZ, 0xc0, !PT ;  /* 0xfffffffe06067812 */ /* 0x000fe200078ec0ff */
[----:B------:R-:W-:-:S04]  /*aaa30*/  ULDC UR50, c[0x0][0x228] ;  /* 0x00008a0000327ab9 */ /* 0x000fc80000000800 */
[----:B------:R-:W-:Y:S01]  /*aaa40*/  @P2 LOP3.LUT R7, R7, 0x80000000, RZ, 0xfc, !PT ;  /* 0x8000000007072812 */ /* 0x000fe200078efcff */
[----:B------:R0:W-:Y:S01]  /*aaa50*/  STL [R1+0x1018], R11 ;  /* 0x0010180b01007387 */ /* 0x0001e20000100800 */
[----:B------:R-:W-:Y:S01]  /*aaa60*/  ULDC UR49, c[0x0][0x228] ;  /* 0x00008a0000317ab9 */ /* 0x000fe20000000800 */
[----:B------:R-:W-:Y:S01]  /*aaa70*/  ULDC UR48, c[0x0][0x228] ;  /* 0x00008a0000307ab9 */ /* 0x000fe20000000800 */
[----:B------:R-:W-:-:S04]  /*aaa80*/  LOP3.LUT R7, R7, 0xbfffffff, RZ, 0xc0, !PT ;  /* 0xbfffffff07077812 */ /* 0x000fc800078ec0ff */
[----:B------:R-:W-:-:S04]  /*aaa90*/  @P1 LOP3.LUT R7, R7, 0x40000000, RZ, 0xfc, !PT ;  /* 0x4000000007071812 */ /* 0x000fc800078efcff */
[----:B------:R-:W-:-:S04]  /*aaaa0*/  LOP3.LUT R7, R7, 0xdfffffff, RZ, 0xc0, !PT ;  /* 0xdfffffff07077812 */ /* 0x000fc800078ec0ff */
[----:B------:R-:W-:Y:S02]  /*aaab0*/  @P0 LOP3.LUT R7, R7, 0x20000000, RZ, 0xfc, !PT ;  /* 0x2000000007070812 */ /* 0x000fe400078efcff */
[----:B------:R-:W-:Y:S02]  /*aaac0*/  ISETP.GE.AND P0, PT, R10, UR33, PT ;  /* 0x000000210a007c0c */ /* 0x000fe4000bf06270 */
[----:B------:R-:W-:Y:S02]  /*aaad0*/  @P3 LOP3.LUT R6, R6, 0x1, RZ, 0xfc, !PT ;  /* 0x0000000106063812 */ /* 0x000fe400078efcff */
[----:B------:R-:W-:Y:S01]  /*aaae0*/  LOP3.LUT R7, R7, 0xefffffff, RZ, 0xc0, !PT ;  /* 0xefffffff07077812 */ /* 0x000fe200078ec0ff */
[----:B0-----:R-:W-:Y:S01]  /*aaaf0*/  VIADD R11, R11, UR16 ;  /* 0x000000100b0b7c36 */ /* 0x001fe20008000000 */
[----:B------:R-:W-:Y:S01]  /*aab00*/  ISETP.LT.AND P3, PT, R45, UR24, !P0 ;  /* 0x000000182d007c0c */ /* 0x000fe2000c761270 */
[----:B------:R-:W-:Y:S01]  /*aab10*/  VIADD R10, R44, 0x73 ;  /* 0x000000732c0a7836 */ /* 0x000fe20000000000 */
[----:B------:R-:W-:Y:S01]  /*aab20*/  ISETP.LT.AND P2, PT, R59, UR23, !P0 ;  /* 0x000000173b007c0c */ /* 0x000fe2000c741270 */
[----:B------:R-:W-:Y:S01]  /*aab30*/  ULDC.64 UR32, c[0x0][0x228] ;  /* 0x00008a0000207ab9 */ /* 0x000fe20000000a00 */
[----:B------:R-:W-:Y:S01]  /*aab40*/  ISETP.LT.AND P1, PT, R60, UR47, !P0 ;  /* 0x0000002f3c007c0c */ /* 0x000fe2000c721270 */
[----:B------:R0:W-:Y:S01]  /*aab50*/  STL [R1+0x1014], R11 ;  /* 0x0010140b01007387 */ /* 0x0001e20000100800 */
[----:B------:R-:W-:Y:S01]  /*aab60*/  ULDC UR16, c[0x0][0x228] ;  /* 0x00008a0000107ab9 */ /* 0x000fe20000000800 */
[----:B------:R-:W-:Y:S01]  /*aab70*/  LOP3.LUT R9, R9, 0x7fffffff, RZ, 0xc0, !PT ;  /* 0x7fffffff09097812 */ /* 0x000fe200078ec0ff */
[----:B------:R-:W-:Y:S01]  /*aab80*/  ULDC UR47, c[0x0][0x228] ;  /* 0x00008a00002f7ab9 */ /* 0x000fe20000000800 */
[----:B------:R-:W-:-:S04]  /*aab90*/  ULDC UR24, c[0x0][0x228] ;  /* 0x00008a0000187ab9 */ /* 0x000fc80000000800 */
        /* <DEDUP_REMOVED lines=10> */
[----:B------:R-:W-:Y:S01]  /*aac40*/  LOP3.LUT R7, R7, 0xfdffffff, RZ, 0xc0, !PT ;  /* 0xfdffffff07077812 */ /* 0x000fe200078ec0ff */
[----:B------:R0:W-:Y:S03]  /*aac50*/  STL [R1+0x1020], R11 ;  /* 0x0010200b01007387 */ /* 0x0001e60000100800 */
[----:B------:R-:W-:Y:S02]  /*aac60*/  @P0 LOP3.LUT R7, R7, 0x2000000, RZ, 0xfc, !PT ;  /* 0x0200000007070812 */ /* 0x000fe400078efcff */
[----:B------:R-:W-:Y:S01]  /*aac70*/  ISETP.GE.AND P0, PT, R10, UR31, PT ;  /* 0x0000001f0a007c0c */ /* 0x000fe2000bf06270 */
[----:B0-----:R-:W-:Y:S01]  /*aac80*/  VIADD R11, R11, UR21 ;  /* 0x000000150b0b7c36 */ /* 0x001fe20008000000 */
[----:B------:R-:W-:Y:S01]  /*aac90*/  ULDC UR21, c[0x0][0x228] ;  /* 0x00008a0000157ab9 */ /* 0x000fe20000000800 */
[----:B------:R-:W-:Y:S01]  /*aaca0*/  LOP3.LUT R7, R7, 0xfeffffff, RZ, 0xc0, !PT ;  /* 0xfeffffff07077812 */ /* 0x000fe200078ec0ff */
[----:B------:R-:W-:Y:S01]  /*aacb0*/  VIADD R10, R44, 0x72 ;  /* 0x000000722c0a7836 */ /* 0x000fe20000000000 */
[----:B------:R-:W-:Y:S01]  /*aacc0*/  ISETP.LT.AND P3, PT, R45, UR21, !P0 ;  /* 0x000000152d007c0c */ /* 0x000fe2000c761270 */
[----:B------:R-:W-:Y:S01]  /*aacd0*/  ULDC UR31, c[0x0][0x228] ;  /* 0x00008a00001f7ab9 */ /* 0x000fe20000000800 */
[----:B------:R-:W-:Y:S01]  /*aace0*/  ISETP.LT.AND P2, PT, R59, UR30, !P0 ;  /* 0x0000001e3b007c0c */ /* 0x000fe2000c741270 */
[----:B------:R-:W-:Y:S01]  /*aacf0*/  ULDC UR30, c[0x0][0x228] ;  /* 0x00008a00001e7ab9 */ /* 0x000fe20000000800 */
[----:B------:R-:W-:Y:S01]  /*aad00*/  ISETP.LT.AND P1, PT, R60, UR34, !P0 ;  /* 0x000000223c007c0c */ /* 0x000fe2000c721270 */
[----:B------:R-:W-:Y:S01]  /*aad10*/  ULDC.64 UR34, c[0x0][0x228] ;  /* 0x00008a0000227ab9 */ /* 0x000fe20000000a00 */
        /* <DEDUP_REMOVED lines=36> */
[----:B------:R-:W-:-:S06]  /*aaf60*/  VIADD R10, R44, 0x70 ;  /* 0x000000702c0a7836 */ /* 0x000fcc0000000000 */
[----:B------:R-:W-:Y:S01]  /*aaf70*/  @P3 LOP3.LUT R7, R7, 0x10000, RZ, 0xfc, !PT ;  /* 0x0001000007073812 */ /* 0x000fe200078efcff */
[----:B------:R-:W-:Y:S01]  /*aaf80*/  VIADD R12, R44, 0x61 ;  /* 0x000000612c0c7836 */ /* 0x000fe20000000000 */
[----:B------:R-:W-:Y:S01]  /*aaf90*/  PRMT R56, R56, 0x5410, R26 ;  /* 0x0000541038387816 */ /* 0x000fe2000000001a */
[----:B0-----:R-:W-:Y:S01]  /*aafa0*/  VIADD R11, R11, UR19 ;  /* 0x000000130b0b7c36 */ /* 0x001fe20008000000 */
[----:B------:R-:W-:Y:S01]  /*aafb0*/  LOP3.LUT R7, R7, 0xffff7fff, RZ, 0xc0, !PT ;  /* 0xffff7fff07077812 */ /* 0x000fe200078ec0ff */
[----:B------:R-:W-:Y:S01]  /*aafc0*/  ULDC UR19, c[0x0][0x248] ;  /* 0x0000920000137ab9 */ /* 0x000fe20000000800 */
[----:B------:R-:W-:Y:S01]  /*aafd0*/  VIADD R13, R44, 0x60 ;  /* 0x000000602c0d7836 */ /* 0x000fe20000000000 */
[----:B------:R-:W-:Y:S01]  /*aafe0*/  ULDC UR61, c[0x0][0x228] ;  /* 0x00008a00003d7ab9 */ /* 0x000fe20000000800 */
[----:B------:R0:W-:Y:S01]  /*aaff0*/  STL [R1+0x1024], R11 ;  /* 0x0010240b01007387 */ /* 0x0001e20000100800 */
[----:B------:R-:W-:Y:S02]  /*ab000*/  @P2 LOP3.LUT R7, R7, 0x8000, RZ, 0xfc, !PT ;  /* 0x0000800007072812 */ /* 0x000fe400078efcff */
[----:B------:R-:W-:-:S02]  /*ab010*/  ISETP.LT.AND P0, PT, R61, UR30, !P0 ;  /* 0x0000001e3d007c0c */ /* 0x000fc4000c701270 */
[----:B------:R-:W-:Y:S01]  /*ab020*/  LOP3.LUT R7, R7, 0xffffbfff, RZ, 0xc0, !PT ;  /* 0xffffbfff07077812 */ /* 0x000fe200078ec0ff */
[----:B0-----:R-:W-:Y:S01]  /*ab030*/  VIADD R11, R11, UR19 ;  /* 0x000000130b0b7c36 */ /* 0x001fe20008000000 */
[----:B------:R-:W-:Y:S02]  /*ab040*/  ULDC UR19, c[0x0][0x248] ;  /* 0x0000920000137ab9 */ /* 0x000fe40000000800 */
[----:B------:R-:W-:Y:S02]  /*ab050*/  @P1 LOP3.LUT R7, R7, 0x4000, RZ, 0xfc, !PT ;  /* 0x0000400007071812 */ /* 0x000fe400078efcff */
[----:B------:R0:W-:Y:S02]  /*ab060*/  STL [R1+0x1030], R11 ;  /* 0x0010300b01007387 */ /* 0x0001e40000100800 */
        /* <DEDUP_REMOVED lines=9> */
[C---:B------:R-:W-:Y:S01]  /*ab100*/  VIADD R10, R44.reuse, 0x6f ;  /* 0x0000006f2c0a7836 */ /* 0x040fe20000000000 */
[----:B------:R-:W-:Y:S01]  /*ab110*/  ULDC.64 UR36, c[0x0][0x228] ;  /* 0x00008a0000247ab9 */ /* 0x000fe20000000a00 */
[----:B------:R0:W-:Y:S01]  /*ab120*/  STL [R1+0x1038], R11 ;  /* 0x0010380b01007387 */ /* 0x0001e20000100800 */
[----:B------:R-:W-:Y:S01]  /*ab130*/  ISETP.LT.AND P3, PT, R45, UR60, !P0 ;  /* 0x0000003c2d007c0c */ /* 0x000fe2000c761270 */
[----:B------:R-:W-:Y:S01]  /*ab140*/  VIADD R14, R44, 0x5f ;  /* 0x0000005f2c0e7836 */ /* 0x000fe20000000000 */
[----:B------:R-:W-:Y:S01]  /*ab150*/  ISETP.LT.AND P2, PT, R59, UR59, !P0 ;  /* 0x0000003b3b007c0c */ /* 0x000fe2000c741270 */
[----:B------:R-:W-:Y:S01]  /*ab160*/  ULDC UR59, c[0x0][0x228] ;  /* 0x00008a00003b7ab9 */ /* 0x000fe20000000800 */
[----:B------:R-:W-:Y:S01]  /*ab170*/  ISETP.LT.AND P1, PT, R60, UR58, !P0 ;  /* 0x0000003a3c007c0c */ /* 0x000fe2000c721270 */
[C---:B------:R-:W-:Y:S01]  /*ab180*/  VIADD R15, R44.reuse, 0x5e ;  /* 0x0000005e2c0f7836 */ /* 0x040fe20000000000 */
[----:B------:R-:W-:Y:S01]  /*ab190*/  ULDC UR60, c[0x0][0x228] ;  /* 0x00008a00003c7ab9 */ /* 0x000fe20000000800 */
[----:B------:R-:W-:Y:S01]  /*ab1a0*/  VIADD R16, R44, 0x5d ;  /* 0x0000005d2c107836 */ /* 0x000fe20000000000 */
        /* <DEDUP_REMOVED lines=8> */
[----:B0-----:R-:W-:-:S03]  /*ab230*/  VIADD R11, R11, UR19 ;  /* 0x000000130b0b7c36 */ /* 0x001fc60008000000 */
[----:B------:R-:W-:Y:S01]  /*ab240*/  LOP3.LUT R7, R7, 0xfffff7ff, RZ, 0xc0, !PT ;  /* 0xfffff7ff07077812 */ /* 0x000fe200078ec0ff */
[----:B------:R-:W-:Y:S01]  /*ab250*/  ULDC UR19, c[0x0][0x228] ;  /* 0x00008a0000137ab9 */ /* 0x000fe20000000800 */
[----:B------:R0:W-:Y:S02]  /*ab260*/  STL [R1+0x103c], R11 ;  /* 0x00103c0b01007387 */ /* 0x0001e40000100800 */
[----:B------:R-:W-:Y:S01]  /*ab270*/  @P2 LOP3.LUT R7, R7, 0x800, RZ, 0xfc, !PT ;  /* 0x0000080007072812 */ /* 0x000fe200078efcff */
[----:B0-----:R-:W-:-:S03]  /*ab280*/  VIADD R11, R11, UR21 ;  /* 0x000000150b0b7c36 */ /* 0x001fc60008000000 */
[----:B------:R-:W-:Y:S01]  /*ab290*/  LOP3.LUT R7, R7, 0xfffffbff, RZ, 0xc0, !PT ;  /* 0xfffffbff07077812 */ /* 0x000fe200078ec0ff */
[----:B------:R-:W-:Y:S01]  /*ab2a0*/  ULDC UR21, c[0x0][0x228] ;  /* 0x00008a0000157ab9 */ /* 0x000fe20000000800 */
[----:B------:R0:W-:Y:S02]  /*ab2b0*/  STL [R1+0x1048], R11 ;  /* 0x0010480b01007387 */ /* 0x0001e40000100800 */
[----:B------:R-:W-:Y:S01]  /*ab2c0*/  @P1 LOP3.LUT R7, R7, 0x400, RZ, 0xfc, !PT ;  /* 0x0000040007071812 */ /* 0x000fe200078efcff */
[----:B0-----:R-:W-:Y:S01]  /*ab2d0*/  VIADD R11, R11, UR28 ;  /* 0x0000001c0b0b7c36 */ /* 0x001fe20008000000 */
[----:B------:R-:W-:Y:S02]  /*ab2e0*/  ULDC.64 UR28, c[0x0][0x228] ;  /* 0x00008a00001c7ab9 */ /* 0x000fe40000000a00 */
[----:B------:R-:W-:Y:S02]  /*ab2f0*/  ISETP.LT.AND P0, PT, R61, UR28, !P0 ;  /* 0x0000001c3d007c0c */ /* 0x000fe4000c701270 */
[----:B------:R-:W-:-:S11]  /*ab300*/  LOP3.LUT R7, R7, 0xfffffdff, RZ, 0xc0, !PT ;  /* 0xfffffdff07077812 */ /* 0x000fd600078ec0ff */
        /* <DEDUP_REMOVED lines=15> */
[C---:B------:R-:W-:Y:S01]  /*ab400*/  VIADD R17, R44.reuse, 0x5c ;  /* 0x0000005c2c117836 */ /* 0x040fe20000000000 */
[----:B------:R-:W-:Y:S01]  /*ab410*/  ULDC UR56, c[0x0][0x228] ;  /* 0x00008a0000387ab9 */ /* 0x000fe20000000800 */
[C---:B------:R-:W-:Y:S01]  /*ab420*/  VIADD R18, R44.reuse, 0x5b ;  /* 0x0000005b2c127836 */ /* 0x040fe20000000000 */
[----:B------:R-:W-:Y:S01]  /*ab430*/  @P2 LOP3.LUT R7, R7, 0x80, RZ, 0xfc, !PT ;  /* 0x0000008007072812 */ /* 0x000fe200078efcff */
[----:B------:R-:W-:Y:S01]  /*ab440*/  VIADD R19, R44, 0x5a ;  /* 0x0000005a2c137836 */ /* 0x000fe20000000000 */
[----:B------:R-:W-:-:S02]  /*ab450*/  ULDC UR55, c[0x0][0x228] ;  /* 0x00008a0000377ab9 */ /* 0x000fc40000000800 */
        /* <DEDUP_REMOVED lines=12> */
[----:B------:R-:W-:Y:S01]  /*ab520*/  VIADD R20, R44, 0x59 ;  /* 0x000000592c147836 */ /* 0x000fe20000000000 */
[----:B------:R-:W-:-:S07]  /*ab530*/  ULDC UR54, c[0x0][0x228] ;  /* 0x00008a0000367ab9 */ /* 0x000fce0000000800 */
[----:B------:R-:W-:Y:S01]  /*ab540*/  @P3 LOP3.LUT R7, R7, 0x10, RZ, 0xfc, !PT ;  /* 0x0000001007073812 */ /* 0x000fe200078efcff */
[----:B0-----:R-:W-:Y:S01]  /*ab550*/  VIADD R11, R11, UR27 ;  /* 0x0000001b0b0b7c36 */ /* 0x001fe20008000000 */
[----:B------:R-:W-:Y:S01]  /*ab560*/  ISETP.LT.AND P0, PT, R61, UR32, !P0 ;  /* 0x000000203d007c0c */ /* 0x000fe2000c701270 */
[----:B------:R-:W-:Y:S01]  /*ab570*/  ULDC UR27, c[0x0][0x248] ;  /* 0x00009200001b7ab9 */ /* 0x000fe20000000800 */
[----:B------:R-:W-:Y:S01]  /*ab580*/  LOP3.LUT R7, R7, 0xfffffff7, RZ, 0xc0, !PT ;  /* 0xfffffff707077812 */ /* 0x000fe200078ec0ff */
[C---:B------:R-:W-:Y:S01]  /*ab590*/  VIADD R21, R44.reuse, 0x58 ;  /* 0x000000582c157836 */ /* 0x040fe20000000000 */
[----:B------:R-:W-:Y:S01]  /*ab5a0*/  ULDC UR53, c[0x0][0x248] ;  /* 0x0000920000357ab9 */ /* 0x000fe20000000800 */
[----:B------:R-:W-:Y:S01]  /*ab5b0*/  VIADD R22, R44, 0x57 ;  /* 0x000000572c167836 */ /* 0x000fe20000000000 */
[----:B------:R-:W-:Y:S01]  /*ab5c0*/  @P2 LOP3.LUT R7, R7, 0x8, RZ, 0xfc, !PT ;  /* 0x0000000807072812 */ /* 0x000fe200078efcff */
[----:B------:R-:W-:-:S03]  /*ab5d0*/  ULDC UR52, c[0x0][0x248] ;  /* 0x0000920000347ab9 */ /* 0x000fc60000000800 */
        /* <DEDUP_REMOVED lines=28> */
[----:B0-----:R-:W-:Y:S01]  /*ab7a0*/  VIADD R11, R11, UR27 ;  /* 0x0000001b0b0b7c36 */ /* 0x001fe20008000000 */
[----:B------:R-:W-:Y:S01]  /*ab7b0*/  ISETP.LT.AND P1, PT, R60, UR42, !P0 ;  /* 0x0000002a3c007c0c */ /* 0x000fe2000c721270 */
[----:B------:R-:W-:-:S08]  /*ab7c0*/  ULDC UR27, c[0x0][0x248] ;  /* 0x00009200001b7ab9 */ /* 0x000fd00000000800 */
[----:B------:R-:W-:Y:S01]  /*ab7d0*/  @P3 LOP3.LUT R8, R8, 0x10000000, RZ, 0xfc, !PT ;  /* 0x1000000008083812 */ /* 0x000fe200078efcff */
[----:B------:R0:W-:Y:S01]  /*ab7e0*/  STL [R1+0x1058], R11 ;  /* 0x0010580b01007387 */ /* 0x0001e20000100800 */
[----:B------:R-:W-:Y:S01]  /*ab7f0*/  ULDC.64 UR40, c[0x0][0x228] ;  /* 0x00008a0000287ab9 */ /* 0x000fe20000000a00 */
        /* <DEDUP_REMOVED lines=14> */
[----:B0-----:R-:W-:Y:S01]  /*ab8e0*/  VIADD R11, R11, UR27 ;  /* 0x0000001b0b0b7c36 */ /* 0x001fe20008000000 */
[----:B------:R-:W-:Y:S01]  /*ab8f0*/  ISETP.LT.AND P1, PT, R60, UR39, !P0 ;  /* 0x000000273c007c0c */ /* 0x000fe2000c721270 */
[----:B------:R-:W-:Y:S01]  /*ab900*/  ULDC UR27, c[0x0][0x248] ;  /* 0x00009200001b7ab9 */ /* 0x000fe20000000800 */
[----:B------:R-:W-:-:S07]  /*ab910*/  ULDC UR59, c[0x0][0x228] ;  /* 0x00008a00003b7ab9 */ /* 0x000fce0000000800 */
[----:B------:R-:W-:Y:S01]  /*ab920*/  @P3 LOP3.LUT R8, R8, 0x1000000, RZ, 0xfc, !PT ;  /* 0x0100000008083812 */ /* 0x000fe200078efcff */
[----:B------:R0:W-:Y:S01]  /*ab930*/  STL [R1+0x1054], R11 ;  /* 0x0010540b01007387 */ /* 0x0001e20000100800 */
        /* <DEDUP_REMOVED lines=86> */
[----:B------:R-:W-:Y:S01]  /*abea0*/  ULDC UR27, c[0x0][0x248] ;  /* 0x00009200001b7ab9 */ /* 0x000fe20000000800 */
[----:B------:R-:W-:-:S03]  /*abeb0*/  ULDC UR15, c[0x0][0x228] ;  /* 0x00008a00000f7ab9 */ /* 0x000fc60000000800 */
[----:B------:R0:W-:Y:S02]  /*abec0*/  STL [R1+0x1070], R11 ;  /* 0x0010700b01007387 */ /* 0x0001e40000100800 */
[----:B------:R-:W-:-:S04]  /*abed0*/  @P3 LOP3.LUT R8, R8, 0x100, RZ, 0xfc, !PT ;  /* 0x0000010008083812 */ /* 0x000fc800078efcff */
[----:B------:R-:W-:Y:S01]  /*abee0*/  LOP3.LUT R8, R8, 0xffffff7f, RZ, 0xc0, !PT ;  /* 0xffffff7f08087812 */ /* 0x000fe200078ec0ff */
[----:B0-----:R-:W-:Y:S01]  /*abef0*/  VIADD R11, R11, UR27 ;  /* 0x0000001b0b0b7c36 */ /* 0x001fe20008000000 */
[----:B------:R-:W-:Y:S02]  /*abf00*/  ULDC UR27, c[0x0][0x248] ;  /* 0x00009200001b7ab9 */ /* 0x000fe40000000800 */
[----:B------:R-:W-:Y:S02]  /*abf10*/  @P2 LOP3.LUT R8, R8, 0x80, RZ, 0xfc, !PT ;  /* 0x0000008008082812 */ /* 0x000fe400078efcff */
[----:B------:R0:W-:Y:S01]  /*abf20*/  STL [R1+0x106c], R11 ;  /* 0x00106c0b01007387 */ /* 0x0001e20000100800 */
[----:B------:R-:W-:Y:S01]  /*abf30*/  ISETP.LT.AND P0, PT, R61, UR30, !P0 ;  /* 0x0000001e3d007c0c */ /* 0x000fe2000c701270 */
[----:B------:R-:W-:Y:S01]  /*abf40*/  ULDC UR30, c[0x0][0x248] ;  /* 0x00009200001e7ab9 */ /* 0x000fe20000000800 */
[----:B------:R-:W-:Y:S01]  /*abf50*/  LOP3.LUT R8, R8, 0xffffffbf, RZ, 0xc0, !PT ;  /* 0xffffffbf08087812 */ /* 0x000fe200078ec0ff */
        /* <DEDUP_REMOVED lines=12> */
[----:B------:R-:W-:Y:S01]  /*ac020*/  LOP3.LUT R8, R8, 0xffffffef, RZ, 0xc0, !PT ;  /* 0xffffffef08087812 */ /* 0x000fe200078ec0ff */
[----:B------:R-:W-:Y:S01]  /*ac030*/  VIADD R10, R44, 0x65 ;  /* 0x000000652c0a7836 */ /* 0x000fe20000000000 */
[----:B------:R-:W-:Y:S01]  /*ac040*/  ULDC UR37, c[0x0][0x248] ;  /* 0x0000920000257ab9 */ /* 0x000fe20000000800 */
[----:B------:R0:W-:Y:S01]  /*ac050*/  STL [R1+0x1080], R11 ;  /* 0x0010800b01007387 */ /* 0x0001e20000100800 */
[----:B------:R-:W-:Y:S01]  /*ac060*/  ISETP.LT.AND P3, PT, R45, UR26, !P0 ;  /* 0x0000001a2d007c0c */ /* 0x000fe2000c761270 */
        /* <DEDUP_REMOVED lines=8> */
[----:B------:R-:W-:Y:S01]  /*ac0f0*/  @P3 LOP3.LUT R8, R8, 0x10, RZ, 0xfc, !PT ;  /* 0x0000001008083812 */ /* 0x000fe200078efcff */
[----:B0-----:R-:W-:Y:S01]  /*ac100*/  VIADD R11, R11, UR27 ;  /* 0x0000001b0b0b7c36 */ /* 0x001fe20008000000 */
[----:B------:R-:W-:Y:S01]  /*ac110*/  ISETP.LT.AND P1, PT, R60, UR25, !P0 ;  /* 0x000000193c007c0c */ /* 0x000fe2000c721270 */
[----:B------:R-:W-:-:S03]  /*ac120*/  ULDC UR27, c[0x0][0x248] ;  /* 0x00009200001b7ab9 */ /* 0x000fc60000000800 */
[----:B------:R0:W-:Y:S01]  /*ac130*/  STL [R1+0x1084], R11 ;  /* 0x0010840b01007387 */ /* 0x0001e20000100800 */
[----:B------:R-:W-:Y:S01]  /*ac140*/  LOP3.LUT R8, R8, 0xfffffff7, RZ, 0xc0, !PT ;  /* 0xfffffff708087812 */ /* 0x000fe200078ec0ff */
[----:B------:R-:W-:Y:S01]  /*ac150*/  ULDC UR25, c[0x0][0x248] ;  /* 0x0000920000197ab9 */ /* 0x000fe20000000800 */
[----:B0-----:R-:W-:Y:S02]  /*ac160*/  VIADD R11, R11, UR11 ;  /* 0x0000000b0b0b7c36 */ /* 0x001fe40008000000 */
[----:B------:R-:W-:Y:S01]  /*ac170*/  @P2 LOP3.LUT R8, R8, 0x8, RZ, 0xfc, !PT ;  /* 0x0000000808082812 */ /* 0x000fe200078efcff */
[----:B------:R-:W-:Y:S02]  /*ac180*/  ULDC UR11, c[0x0][0x228] ;  /* 0x00008a00000b7ab9 */ /* 0x000fe40000000800 */
        /* <DEDUP_REMOVED lines=12> */
[----:B------:R-:W-:Y:S02]  /*ac250*/  @P0 LOP3.LUT R8, R8, 0x2, RZ, 0xfc, !PT ;  /* 0x0000000208080812 */ /* 0x000fe400078efcff */
[----:B------:R-:W-:Y:S01]  /*ac260*/  ISETP.GE.AND P0, PT, R10, UR33, PT ;  /* 0x000000210a007c0c */ /* 0x000fe2000bf06270 */
[----:B0-----:R-:W-:Y:S01]  /*ac270*/  VIADD R11, R11, UR27 ;  /* 0x0000001b0b0b7c36 */ /* 0x001fe20008000000 */
[----:B------:R-:W-:Y:S01]  /*ac280*/  ULDC UR27, c[0x0][0x248] ;  /* 0x00009200001b7ab9 */ /* 0x000fe20000000800 */
[----:B------:R-:W-:Y:S01]  /*ac290*/  VIADD R10, R44, 0x64 ;  /* 0x000000642c0a7836 */ /* 0x000fe20000000000 */
[----:B------:R-:W-:Y:S01]  /*ac2a0*/  LOP3.LUT R8, R8, 0xfffffffe, RZ, 0xc0, !PT ;  /* 0xfffffffe08087812 */ /* 0x000fe200078ec0ff */
[----:B------:R-:W-:Y:S01]  /*ac2b0*/  ULDC.64 UR32, c[0x0][0x228] ;  /* 0x00008a0000207ab9 */ /* 0x000fe20000000a00 */
[----:B------:R0:W-:Y:S01]  /*ac2c0*/  STL [R1+0x1094], R11 ;  /* 0x0010940b01007387 */ /* 0x0001e20000100800 */
[----:B------:R-:W-:Y:S01]  /*ac2d0*/  ISETP.LT.AND P2, PT, R59, UR49, !P0 ;  /* 0x000000313b007c0c */ /* 0x000fe2000c741270 */
[----:B------:R-:W-:Y:S01]  /*ac2e0*/  ULDC UR49, c[0x0][0x248] ;  /* 0x0000920000317ab9 */ /* 0x000fe20000000800 */
[----:B0-----:R-:W-:Y:S01]  /*ac2f0*/  VIADD R11, R11, UR5 ;  /* 0x000000050b0b7c36 */ /* 0x001fe20008000000 */
[----:B------:R-:W-:Y:S01]  /*ac300*/  ISETP.LT.AND P1, PT, R60, UR48, !P0 ;  /* 0x000000303c007c0c */ /* 0x000fe2000c721270 */
[----:B------:R-:W-:Y:S01]  /*ac310*/  ULDC UR5, c[0x0][0x228] ;  /* 0x00008a0000057ab9 */ /* 0x000fe20000000800 */
[----:B------:R-:W-:Y:S01]  /*ac320*/  ISETP.LT.AND P3, PT, R45, UR50, !P0 ;  /* 0x000000322d007c0c */ /* 0x000fe2000c761270 */
[----:B------:R-:W-:Y:S01]  /*ac330*/  ULDC UR48, c[0x0][0x248] ;  /* 0x0000920000307ab9 */ /* 0x000fe20000000800 */
[----:B------:R0:W-:Y:S06]  /*ac340*/  STL [R1+0x10a0], R11 ;  /* 0x0010a00b01007387 */ /* 0x0001ec0000100800 */
[----:B------:R-:W-:Y:S01]  /*ac350*/  @P2 LOP3.LUT R9, R9, 0x80000000, RZ, 0xfc, !PT ;  /* 0x8000000009092812 */ /* 0x000fe200078efcff */
[----:B------:R-:W-:Y:S01]  /*ac360*/  ULDC UR50, c[0x0][0x248] ;  /* 0x0000920000327ab9 */ /* 0x000fe20000000800 */
[----:B0-----:R-:W-:Y:S01]  /*ac370*/  VIADD R11, R11, UR27 ;  /* 0x0000001b0b0b7c36 */ /* 0x001fe20008000000 */
[----:B------:R-:W-:-:S04]  /*ac380*/  ULDC UR27, c[0x0][0x248] ;  /* 0x00009200001b7ab9 */ /* 0x000fc80000000800 */
[----:B------:R0:W-:Y:S02]  /*ac390*/  STL [R1+0x109c], R11 ;  /* 0x00109c0b01007387 */ /* 0x0001e40000100800 */
[----:B0-----:R-:W-:Y:S01]  /*ac3a0*/  VIADD R11, R11, UR16 ;  /* 0x000000100b0b7c36 */ /* 0x001fe20008000000 */
[----:B------:R-:W-:Y:S01]  /*ac3b0*/  LOP3.LUT R9, R9, 0xbfffffff, RZ, 0xc0, !PT ;  /* 0xbfffffff09097812 */ /* 0x000fe200078ec0ff */
[----:B------:R-:W-:-:S03]  /*ac3c0*/  ULDC UR16, c[0x0][0x228] ;  /* 0x00008a0000107ab9 */ /* 0x000fc60000000800 */
[----:B------:R0:W-:Y:S01]  /*ac3d0*/  STL [R1+0x10a8], R11 ;  /* 0x0010a80b01007387 */ /* 0x0001e20000100800 */
[----:B------:R-:W-:Y:S01]  /*ac3e0*/  @P1 LOP3.LUT R9, R9, 0x40000000, RZ, 0xfc, !PT ;  /* 0x4000000009091812 */ /* 0x000fe200078efcff */
[----:B0-----:R-:W-:Y:S01]  /*ac3f0*/  VIADD R11, R11, UR27 ;  /* 0x0000001b0b0b7c36 */ /* 0x001fe20008000000 */
[----:B------:R-:W-:Y:S02]  /*ac400*/  ULDC.64 UR26, c[0x0][0x228] ;  /* 0x00008a00001a7ab9 */ /* 0x000fe40000000a00 */
[----:B------:R-:W-:Y:S01]  /*ac410*/  ISETP.LT.AND P0, PT, R61, UR26, !P0 ;  /* 0x0000001a3d007c0c */ /* 0x000fe2000c701270 */
[----:B------:R-:W-:Y:S01]  /*ac420*/  ULDC UR26, c[0x0][0x248] ;  /* 0x00009200001a7ab9 */ /* 0x000fe20000000800 */
[----:B------:R-:W-:Y:S02]  /*ac430*/  LOP3.LUT R9, R9, 0xdfffffff, RZ, 0xc0, !PT ;  /* 0xdfffffff09097812 */ /* 0x000fe400078ec0ff */
[----:B------:R-:W-:-:S09]  /*ac440*/  @P3 LOP3.LUT R8, R8, 0x1, RZ, 0xfc, !PT ;  /* 0x0000000108083812 */ /* 0x000fd200078efcff */
        /* <DEDUP_REMOVED lines=9> */
[----:B------:R-:W-:-:S08]  /*ac4e0*/  ULDC UR23, c[0x0][0x248] ;  /* 0x0000920000177ab9 */ /* 0x000fd00000000800 */
[----:B------:R-:W-:-:S04]  /*ac4f0*/  @P3 LOP3.LUT R9, R9, 0x10000000, RZ, 0xfc, !PT ;  /* 0x1000000009093812 */ /* 0x000fc800078efcff */
[----:B------:R-:W-:-:S04]  /*ac500*/  LOP3.LUT R9, R9, 0xf7ffffff, RZ, 0xc0, !PT ;  /* 0xf7ffffff09097812 */ /* 0x000fc800078ec0ff */
[----:B------:R-:W-:Y:S02]  /*ac510*/  @P2 LOP3.LUT R9, R9, 0x8000000, RZ, 0xfc, !PT ;  /* 0x0800000009092812 */ /* 0x000fe400078efcff */
[----:B------:R-:W-:Y:S02]  /*ac520*/  ISETP.LT.AND P0, PT, R61, UR32, !P0 ;  /* 0x000000203d007c0c */ /* 0x000fe4000c701270 */
[----:B------:R-:W-:-:S04]  /*ac530*/  LOP3.LUT R9, R9, 0xfbffffff, RZ, 0xc0, !PT ;  /* 0xfbffffff09097812 */ /* 0x000fc800078ec0ff */
[----:B------:R-:W-:Y:S01]  /*ac540*/  @P1 LOP3.LUT R9, R9, 0x4000000, RZ, 0xfc, !PT ;  /* 0x0400000009091812 */ /* 0x000fe200078efcff */
[----:B0-----:R-:W-:Y:S01]  /*ac550*/  VIADD R11, R11, UR25 ;  /* 0x000000190b0b7c36 */ /* 0x001fe20008000000 */
[----:B------:R-:W-:Y:S02]  /*ac560*/  ULDC UR25, c[0x0][0x248] ;  /* 0x0000920000197ab9 */ /* 0x000fe40000000800 */
[----:B------:R-:W-:-:S04]  /*ac570*/  LOP3.LUT R9, R9, 0xfdffffff, RZ, 0xc0, !PT ;  /* 0xfdffffff09097812 */ /* 0x000fc800078ec0ff */
[----:B------:R-:W-:Y:S02]  /*ac580*/  @P0 LOP3.LUT R9, R9, 0x2000000, RZ, 0xfc, !PT ;  /* 0x0200000009090812 */ /* 0x000fe400078efcff */
[----:B------:R-:W-:Y:S01]  /*ac590*/  ISETP.GE.AND P0, PT, R10, UR31, PT ;  /* 0x0000001f0a007c0c */ /* 0x000fe2000bf06270 */
[----:B------:R0:W-:Y:S03]  /*ac5a0*/  STL [R1+0x10b0], R11 ;  /* 0x0010b00b01007387 */ /* 0x0001e60000100800 */
        /* <DEDUP_REMOVED lines=8> */
[----:B------:R0:W-:Y:S01]  /*ac630*/  STL [R1+0x10ac], R11 ;  /* 0x0010ac0b01007387 */ /* 0x0001e20000100800 */
[----:B------:R-:W-:Y:S01]  /*ac640*/  ISETP.LT.AND P0, PT, R61, UR40, !P0 ;  /* 0x000000283d007c0c */ /* 0x000fe2000c701270 */
[----:B------:R-:W-:Y:S01]  /*ac650*/  ULDC UR28, c[0x0][0x248] ;  /* 0x00009200001c7ab9 */ /* 0x000fe20000000800 */
[----:B------:R-:W-:Y:S01]  /*ac660*/  ULDC UR21, c[0x0][0x248] ;  /* 0x0000920000157ab9 */ /* 0x000fe20000000800 */
[----:B------:R-:W-:Y:S01]  /*ac670*/  ULDC UR19, c[0x0][0x248] ;  /* 0x0000920000137ab9 */ /* 0x000fe20000000800 */
[----:B0-----:R-:W-:Y:S01]  /*ac680*/  VIADD R11, R11, UR25 ;  /* 0x000000190b0b7c36 */ /* 0x001fe20008000000 */
[----:B------:R-:W-:Y:S01]  /*ac690*/  LOP3.LUT R9, R9, 0xff7fffff, RZ, 0xc0, !PT ;  /* 0xff7fffff09097812 */ /* 0x000fe200078ec0ff */
[----:B------:R-:W-:-:S03]  /*ac6a0*/  ULDC UR25, c[0x0][0x248] ;  /* 0x0000920000197ab9 */ /* 0x000fc60000000800 */
[----:B------:R0:W-:Y:S01]  /*ac6b0*/  STL [R1+0x10b8], R11 ;  /* 0x0010b80b01007387 */ /* 0x0001e20000100800 */
[----:B------:R-:W-:Y:S01]  /*ac6c0*/  @P2 LOP3.LUT R9, R9, 0x800000, RZ, 0xfc, !PT ;  /* 0x0080000009092812 */ /* 0x000fe200078efcff */
[----:B0-----:R-:W-:-:S05]  /*ac6d0*/  VIADD R11, R11, UR36 ;  /* 0x000000240b0b7c36 */ /* 0x001fca0008000000 */
[----:B------:R0:W-:Y:S01]  /*ac6e0*/  STL [R1+0x10b4], R11 ;  /* 0x0010b40b01007387 */ /* 0x0001e20000100800 */
[----:B------:R-:W-:Y:S01]  /*ac6f0*/  LOP3.LUT R9, R9, 0xffbfffff, RZ, 0xc0, !PT ;  /* 0xffbfffff09097812 */ /* 0x000fe200078ec0ff */
[----:B0-----:R-:W-:-:S03]  /*ac700*/  VIADD R11, R11, UR37 ;  /* 0x000000250b0b7c36 */ /* 0x001fc60008000000 */
[----:B------:R-:W-:Y:S01]  /*ac710*/  @P1 LOP3.LUT R9, R9, 0x400000, RZ, 0xfc, !PT ;  /* 0x0040000009091812 */ /* 0x000fe200078efcff */
[----:B------:R-:W-:Y:S01]  /*ac720*/  ULDC.64 UR36, c[0x0][0x228] ;  /* 0x00008a0000247ab9 */ /* 0x000fe20000000a00 */
[----:B------:R0:W-:Y:S02]  /*ac730*/  STL [R1+0x10c0], R11 ;  /* 0x0010c00b01007387 */ /* 0x0001e40000100800 */
[----:B------:R-:W-:Y:S01]  /*ac740*/  LOP3.LUT R9, R9, 0xffdfffff, RZ, 0xc0, !PT ;  /* 0xffdfffff09097812 */ /* 0x000fe200078ec0ff */
[----:B0-----:R-:W-:-:S03]  /*ac750*/  VIADD R11, R11, UR30 ;  /* 0x0000001e0b0b7c36 */ /* 0x001fc60008000000 */
[----:B------:R-:W-:Y:S01]  /*ac760*/  @P0 LOP3.LUT R9, R9, 0x200000, RZ, 0xfc, !PT ;  /* 0x0020000009090812 */ /* 0x000fe200078efcff */
[----:B------:R-:W-:Y:S01]  /*ac770*/  ULDC.64 UR30, c[0x0][0x228] ;  /* 0x00008a00001e7ab9 */ /* 0x000fe20000000a00 */
[----:B------:R0:W-:Y:S01]  /*ac780*/  STL [R1+0x10bc], R11 ;  /* 0x0010bc0b01007387 */ /* 0x0001e20000100800 */
[----:B------:R-:W-:Y:S01]  /*ac790*/  ISETP.GE.AND P0, PT, R10, UR29, PT ;  /* 0x0000001d0a007c0c */ /* 0x000fe2000bf06270 */
[----:B0-----:R-:W-:-:S04]  /*ac7a0*/  VIADD R11, R11, UR26 ;  /* 0x0000001a0b0b7c36 */ /* 0x001fc80008000000 */
[----:B------:R-:W-:Y:S01]  /*ac7b0*/  VIADD R23, R11, UR25 ;  /* 0x000000190b177c36 */ /* 0x000fe20008000000 */
[----:B------:R0:W-:Y:S01]  /*ac7c0*/  STL [R1+0x10d8], R11 ;  /* 0x0010d80b01007387 */ /* 0x0001e20000100800 */
[C---:B------:R-:W-:Y:S01]  /*ac7d0*/  VIADD R10, R44.reuse, 0xac ;  /* 0x000000ac2c0a7836 */ /* 0x040fe20000000000 */
[----:B------:R-:W-:Y:S01]  /*ac7e0*/  ISETP.LT.AND P3, PT, R45, UR43, !P0 ;  /* 0x0000002b2d007c0c */ /* 0x000fe2000c761270 */
[----:B------:R-:W-:Y:S01]  /*ac7f0*/  ULDC UR43, c[0x0][0x228] ;  /* 0x00008a00002b7ab9 */ /* 0x000fe20000000800 */
[----:B------:R1:W-:Y:S01]  /*ac800*/  STL [R1+0x10d4], R23 ;  /* 0x0010d41701007387 */ /* 0x0003e20000100800 */
[----:B------:R-:W-:Y:S01]  /*ac810*/  ISETP.LT.AND P2, PT, R59, UR56, !P0 ;  /* 0x000000383b007c0c */ /* 0x000fe2000c741270 */
[----:B------:R-:W-:Y:S01]  /*ac820*/  ULDC.64 UR24, c[0x0][0x228] ;  /* 0x00008a0000187ab9 */ /* 0x000fe20000000a00 */
[----:B------:R-:W-:Y:S01]  /*ac830*/  LOP3.LUT R9, R9, 0xffefffff, RZ, 0xc0, !PT ;  /* 0xffefffff09097812 */ /* 0x000fe200078ec0ff */
[----:B------:R-:W-:Y:S01]  /*ac840*/  ULDC UR56, c[0x0][0x248] ;  /* 0x0000920000387ab9 */ /* 0x000fe20000000800 */
[----:B0-----:R-:W-:-:S02]  /*ac850*/  VIADD R11, R44, 0x56 ;  /* 0x000000562c0b7836 */ /* 0x001fc40000000000 */
[----:B------:R-:W2:Y:S04]  /*ac860*/  LDL.LU R44, [R1+0x3b3c] ;  /* 0x003b3c00012c7983 */ /* 0x000ea80000300800 */
[----:B------:R-:W-:Y:S02]  /*ac870*/  @P3 LOP3.LUT R9, R9, 0x100000, RZ, 0xfc, !PT ;  /* 0x0010000009093812 */ /* 0x000fe400078efcff */
[----:B------:R-:W-:Y:S01]  /*ac880*/  ISETP.LT.AND P1, PT, R60, UR57, !P0 ;  /* 0x000000393c007c0c */ /* 0x000fe2000c721270 */
[----:B-1----:R-:W-:Y:S01]  /*ac890*/  VIADD R23, R23, UR28 ;  /* 0x0000001c17177c36 */ /* 0x002fe20008000000 */
[----:B------:R-:W-:Y:S01]  /*ac8a0*/  LOP3.LUT R9, R9, 0xfff7ffff, RZ, 0xc0, !PT ;  /* 0xfff7ffff09097812 */ /* 0x000fe200078ec0ff */
[----:B------:R-:W-:Y:S01]  /*ac8b0*/  ULDC.64 UR28, c[0x0][0x228] ;  /* 0x00008a00001c7ab9 */ /* 0x000fe20000000a00 */
[----:B------:R-:W-:-:S02]  /*ac8c0*/  ULDC UR57, c[0x0][0x248] ;  /* 0x0000920000397ab9 */ /* 0x000fc40000000800 */
        /* <DEDUP_REMOVED lines=8> */
[----:B------:R-:W-:Y:S01]  /*ac950*/  ISETP.GE.AND P0, PT, R12, UR27, PT ;  /* 0x0000001b0c007c0c */ /* 0x000fe2000bf06270 */
[----:B------:R-:W-:Y:S01]  /*ac960*/  VIADD R12, R23, UR34 ;  /* 0x00000022170c7c36 */ /* 0x000fe20008000000 */
[----:B------:R-:W-:Y:S01]  /*ac970*/  LOP3.LUT R9, R9, 0xfffeffff, RZ, 0xc0, !PT ;  /* 0xfffeffff09097812 */ /* 0x000fe200078ec0ff */
[----:B0-----:R-:W3:Y:S01]  /*ac980*/  LDL.LU R23, [R1+0x888] ;  /* 0x0008880001177983 */ /* 0x001ee20000300800 */
[----:B------:R-:W-:-:S03]  /*ac990*/  ULDC.64 UR26, c[0x0][0x228] ;  /* 0x00008a00001a7ab9 */ /* 0x000fc60000000a00 */
[----:B------:R-:W4:Y:S04]  /*ac9a0*/  LDL.LU R24, [R1+0x884] ;  /* 0x0008840001187983 */ /* 0x000f280000300800 */
[----:B------:R-:W4:Y:S04]  /*ac9b0*/  LDL.LU R25, [R1+0x824] ;  /* 0x0008240001197983 */ /* 0x000f280000300800 */
[----:B------:R0:W-:Y:S02]  /*ac9c0*/  STL [R1+0x10cc], R12 ;  /* 0x0010cc0c01007387 */ /* 0x0001e40000100800 */
[----:B0-----:R-:W-:-:S05]  /*ac9d0*/  VIADD R12, R12, UR42 ;  /* 0x0000002a0c0c7c36 */ /* 0x001fca0008000000 */
[----:B------:R0:W-:Y:S02]  /*ac9e0*/  STL [R1+0x10c8], R12 ;  /* 0x0010c80c01007387 */ /* 0x0001e40000100800 */
[----:B0-----:R-:W-:-:S05]  /*ac9f0*/  VIADD R12, R12, UR49 ;  /* 0x000000310c0c7c36 */ /* 0x001fca0008000000 */
[----:B------:R0:W-:Y:S01]  /*aca00*/  STL [R1+0x10c4], R12 ;  /* 0x0010c40c01007387 */ /* 0x0001e20000100800 */
[----:B------:R-:W-:Y:S01]  /*aca10*/  ISETP.LT.AND P3, PT, R45, UR35, !P0 ;  /* 0x000000232d007c0c */ /* 0x000fe2000c761270 */
[----:B------:R-:W-:Y:S01]  /*aca20*/  ULDC UR35, c[0x0][0x228] ;  /* 0x00008a0000237ab9 */ /* 0x000fe20000000800 */
[----:B------:R-:W-:Y:S01]  /*aca30*/  ISETP.LT.AND P2, PT, R59, UR46, !P0 ;  /* 0x0000002e3b007c0c */ /* 0x000fe2000c741270 */
[----:B------:R-:W-:Y:S01]  /*aca40*/  ULDC UR46, c[0x0][0x228] ;  /* 0x00008a00002e7ab9 */ /* 0x000fe20000000800 */
[----:B------:R-:W-:Y:S01]  /*aca50*/  ISETP.LT.AND P1, PT, R60, UR43, !P0 ;  /* 0x0000002b3c007c0c */ /* 0x000fe2000c721270 */
[----:B------:R-:W-:-:S08]  /*aca60*/  ULDC UR43, c[0x0][0x228] ;  /* 0x00008a00002b7ab9 */ /* 0x000fd00000000800 */
        /* <DEDUP_REMOVED lines=12> */
[----:B------:R-:W-:Y:S01]  /*acb30*/  ULDC.64 UR34, c[0x0][0x228] ;  /* 0x00008a0000227ab9 */ /* 0x000fe20000000a00 */
[----:B------:R-:W-:Y:S01]  /*acb40*/  ISETP.LT.AND P2, PT, R59, UR46, !P0 ;  /* 0x0000002e3b007c0c */ /* 0x000fe2000c741270 */
[----:B------:R-:W-:Y:S01]  /*acb50*/  ULDC UR46, c[0x0][0x228] ;  /* 0x00008a00002e7ab9 */ /* 0x000fe20000000800 */
[----:B------:R-:W-:Y:S02]  /*acb60*/  LOP3.LUT R9, R9, 0xffffefff, RZ, 0xc0, !PT ;  /* 0xffffefff09097812 */ /* 0x000fe400078ec0ff */
[----:B--2---:R-:W-:Y:S02]  /*acb70*/  LOP3.LUT R26, R44, 0xffff, RZ, 0xc0, !PT ;  /* 0x0000ffff2c1a7812 */ /* 0x004fe400078ec0ff */
[----:B------:R-:W2:Y:S05]  /*acb80*/  LDL.LU R44, [R1+0x3b38] ;  /* 0x003b3800012c7983 */ /* 0x000eaa0000300800 */
[----:B------:R-:W-:-:S02]  /*acb90*/  @P3 LOP3.LUT R9, R9, 0x1000, RZ, 0xfc, !PT ;  /* 0x0000100009093812 */ /* 0x000fc400078efcff */
[----:B------:R-:W-:Y:S01]  /*acba0*/  ISETP.LT.AND P1, PT, R60, UR43, !P0 ;  /* 0x0000002b3c007c0c */ /* 0x000fe2000c721270 */
[----:B------:R-:W-:Y:S01]  /*acbb0*/  ULDC UR43, c[0x0][0x228] ;  /* 0x00008a00002b7ab9 */ /* 0x000fe20000000800 */
        /* <DEDUP_REMOVED lines=13> */
[----:B------:R-:W-:Y:S01]  /*acc90*/  ULDC.64 UR42, c[0x0][0x228] ;  /* 0x00008a00002a7ab9 */ /* 0x000fe20000000a00 */
[----:B------:R-:W-:Y:S02]  /*acca0*/  LOP3.LUT R9, R9, 0xfffffeff, RZ, 0xc0, !PT ;  /* 0xfffffeff09097812 */ /* 0x000fe400078ec0ff */
[----:B------:R-:W-:-:S07]  /*accb0*/  ISETP.LT.AND P1, PT, R60, UR55, !P0 ;  /* 0x000000373c007c0c */ /* 0x000fce000c721270 */
        /* <DEDUP_REMOVED lines=9> */
[----:B------:R-:W-:-:S04]  /*acd50*/  ISETP.GE.AND P0, PT, R15, UR39, PT ;  /* 0x000000270f007c0c */ /* 0x000fc8000bf06270 */
[----:B------:R-:W-:Y:S01]  /*acd60*/  ISETP.LT.AND P3, PT, R45, UR24, !P0 ;  /* 0x000000182d007c0c */ /* 0x000fe2000c761270 */
[----:B------:R-:W-:Y:S01]  /*acd70*/  ULDC UR24, c[0x0][0x228] ;  /* 0x00008a0000187ab9 */ /* 0x000fe20000000800 */
[----:B------:R-:W-:Y:S01]  /*acd80*/  ISETP.LT.AND P2, PT, R59, UR38, !P0 ;  /* 0x000000263b007c0c */ /* 0x000fe2000c741270 */
[----:B0-----:R-:W-:Y:S01]  /*acd90*/  VIADD R12, R12, UR23 ;  /* 0x000000170c0c7c36 */ /* 0x001fe20008000000 */
[----:B------:R-:W-:Y:S01]  /*acda0*/  LOP3.LUT R9, R9, 0xffffffef, RZ, 0xc0, !PT ;  /* 0xffffffef09097812 */ /* 0x000fe200078ec0ff */
[----:B------:R-:W-:Y:S01]  /*acdb0*/  ULDC.64 UR38, c[0x0][0x228] ;  /* 0x00008a0000267ab9 */ /* 0x000fe20000000a00 */
[----:B------:R-:W-:Y:S01]  /*acdc0*/  ISETP.LT.AND P1, PT, R60, UR54, !P0 ;  /* 0x000000363c007c0c */ /* 0x000fe2000c721270 */
[----:B------:R-:W-:-:S06]  /*acdd0*/  ULDC.64 UR54, c[0x0][0x228] ;  /* 0x00008a0000367ab9 */ /* 0x000fcc0000000a00 */
        /* <DEDUP_REMOVED lines=10> */
[----:B------:R-:W-:Y:S01]  /*ace80*/  ISETP.LT.AND P2, PT, R60, UR24, !P0 ;  /* 0x000000183c007c0c */ /* 0x000fe2000c741270 */
[----:B------:R-:W-:Y:S01]  /*ace90*/  ULDC UR24, c[0x0][0x228] ;  /* 0x00008a0000187ab9 */ /* 0x000fe20000000800 */
[----:B------:R-:W-:Y:S02]  /*acea0*/  ISETP.LT.AND P3, PT, R45, UR30, !P0 ;  /* 0x0000001e2d007c0c */ /* 0x000fe4000c761270 */
[----:B------:R-:W-:-:S11]  /*aceb0*/  LOP3.LUT R9, R9, 0xfffffffe, RZ, 0xc0, !PT ;  /* 0xfffffffe09097812 */ /* 0x000fd600078ec0ff */
[----:B------:R-:W-:Y:S02]  /*acec0*/  @P3 LOP3.LUT R9, R9, 0x1, RZ, 0xfc, !PT ;  /* 0x0000000109093812 */ /* 0x000fe400078efcff */
[----:B--2---:R-:W-:-:S04]  /*aced0*/  LOP3.LUT R44, R44, 0x7fffffff, RZ, 0xc0, !PT ;  /* 0x7fffffff2c2c7812 */ /* 0x004fc800078ec0ff */
[----:B------:R-:W-:Y:S02]  /*acee0*/  @P1 LOP3.LUT R44, R44, 0x80000000, RZ, 0xfc, !PT ;  /* 0x800000002c2c1812 */ /* 0x000fe400078efcff */
[----:B------:R-:W-:Y:S02]  /*acef0*/  ISETP.LT.AND P1, PT, R61, UR34, !P0 ;  /* 0x000000223d007c0c */ /* 0x000fe4000c721270 */
[----:B------:R-:W-:-:S04]  /*acf00*/  LOP3.LUT R44, R44, 0xbfffffff, RZ, 0xc0, !PT ;  /* 0xbfffffff2c2c7812 */ /* 0x000fc800078ec0ff */
[----:B------:R-:W-:Y:S02]  /*acf10*/  @P2 LOP3.LUT R44, R44, 0x40000000, RZ, 0xfc, !PT ;  /* 0x400000002c2c2812 */ /* 0x000fe400078efcff */
[----:B------:R-:W-:Y:S02]  /*acf20*/  ISETP.GE.AND P0, PT, R17, UR29, PT ;  /* 0x0000001d11007c0c */ /* 0x000fe4000bf06270 */
[----:B------:R-:W-:-:S04]  /*acf30*/  LOP3.LUT R44, R44, 0xdfffffff, RZ, 0xc0, !PT ;  /* 0xdfffffff2c2c7812 */ /* 0x000fc800078ec0ff */
[----:B------:R-:W-:Y:S02]  /*acf40*/  @P1 LOP3.LUT R44, R44, 0x20000000, RZ, 0xfc, !PT ;  /* 0x200000002c2c1812 */ /* 0x000fe400078efcff */
[----:B------:R-:W-:Y:S02]  /*acf50*/  ISETP.LT.AND P1, PT, R45, UR24, !P0 ;  /* 0x000000182d007c0c */ /* 0x000fe4000c721270 */
[----:B------:R-:W-:Y:S02]  /*acf60*/  ISETP.LT.AND P3, PT, R59, UR61, !P0 ;  /* 0x0000003d3b007c0c */ /* 0x000fe4000c761270 */
[----:B------:R-:W-:Y:S02]  /*acf70*/  LOP3.LUT R44, R44, 0xefffffff, RZ, 0xc0, !PT ;  /* 0xefffffff2c2c7812 */ /* 0x000fe400078ec0ff */
[----:B------:R-:W-:-:S07]  /*acf80*/  ISETP.LT.AND P2, PT, R60, UR60, !P0 ;  /* 0x0000003c3c007c0c */ /* 0x000fce000c741270 */
[----:B------:R-:W-:-:S04]  /*acf90*/  @P1 LOP3.LUT R44, R44, 0x10000000, RZ, 0xfc, !PT ;  /* 0x100000002c2c1812 */ /* 0x000fc800078efcff */
[----:B------:R-:W-:-:S04]  /*acfa0*/  LOP3.LUT R44, R44, 0xf7ffffff, RZ, 0xc0, !PT ;  /* 0xf7ffffff2c2c7812 */ /* 0x000fc800078ec0ff */
        /* <DEDUP_REMOVED lines=51> */
[----:B------:R-:W-:Y:S01]  /*ad2e0*/  LOP3.LUT R44, R44, 0xfffffdff, RZ, 0xc0, !PT ;  /* 0xfffffdff2c2c7812 */ /* 0x000fe200078ec0ff */
[----:B------:R0:W-:Y:S03]  /*ad2f0*/  STL [R1+0x10f0], R12 ;  /* 0x0010f00c01007387 */ /* 0x0001e60000100800 */
[----:B------:R-:W-:Y:S02]  /*ad300*/  @P3 LOP3.LUT R44, R44, 0x200, RZ, 0xfc, !PT ;  /* 0x000002002c2c3812 */ /* 0x000fe400078efcff */
[----:B------:R-:W-:Y:S02]  /*ad310*/  ISETP.LT.AND P1, PT, R61, UR14, !P0 ;  /* 0x0000000e3d007c0c */ /* 0x000fe4000c721270 */
[----:B------:R-:W-:Y:S01]  /*ad320*/  LOP3.LUT R44, R44, 0xfffffeff, RZ, 0xc0, !PT ;  /* 0xfffffeff2c2c7812 */ /* 0x000fe200078ec0ff */
[----:B0-----:R-:W-:Y:S01]  /*ad330*/  VIADD R12, R12, UR48 ;  /* 0x000000300c0c7c36 */ /* 0x001fe20008000000 */
[----:B------:R-:W-:-:S02]  /*ad340*/  ISETP.GE.AND P0, PT, R22, UR41, PT ;  /* 0x0000002916007c0c */ /* 0x000fc4000bf06270 */
[----:B------:R-:W-:Y:S02]  /*ad350*/  @P2 LOP3.LUT R44, R44, 0x100, RZ, 0xfc, !PT ;  /* 0x000001002c2c2812 */ /* 0x000fe400078efcff */
[----:B------:R0:W-:Y:S01]  /*ad360*/  STL [R1+0x10ec], R12 ;  /* 0x0010ec0c01007387 */ /* 0x0001e20000100800 */
[----:B------:R-:W-:Y:S02]  /*ad370*/  ISETP.LT.AND P3, PT, R45, UR54, !P0 ;  /* 0x000000362d007c0c */ /* 0x000fe4000c761270 */
[----:B------:R-:W-:Y:S01]  /*ad380*/  LOP3.LUT R44, R44, 0xffffff7f, RZ, 0xc0, !PT ;  /* 0xffffff7f2c2c7812 */ /* 0x000fe200078ec0ff */
[----:B0-----:R-:W-:-:S03]  /*ad390*/  VIADD R12, R12, UR53 ;  /* 0x000000350c0c7c36 */ /* 0x001fc60008000000 */
        /* <DEDUP_REMOVED lines=9> */
[----:B0-----:R-:W-:-:S04]  /*ad430*/  VIADD R12, R12, UR50 ;  /* 0x000000320c0c7c36 */ /* 0x001fc80008000000 */
[----:B------:R-:W-:Y:S01]  /*ad440*/  VIADD R16, R12, UR21 ;  /* 0x000000150c107c36 */ /* 0x000fe20008000000 */
[----:B------:R0:W-:Y:S01]  /*ad450*/  STL [R1+0x10e0], R12 ;  /* 0x0010e00c01007387 */ /* 0x0001e20000100800 */
[----:B------:R-:W-:Y:S02]  /*ad460*/  @P2 LOP3.LUT R44, R44, 0x20, RZ, 0xfc, !PT ;  /* 0x000000202c2c2812 */ /* 0x000fe400078efcff */
[----:B------:R-:W-:Y:S01]  /*ad470*/  ISETP.LT.AND P0, PT, R61, UR17, !P0 ;  /* 0x000000113d007c0c */ /* 0x000fe2000c701270 */
[----:B0-----:R-:W2:Y:S04]  /*ad480*/  LDL.LU R12, [R1+0x7b8] ;  /* 0x0007b800010c7983 */ /* 0x001ea80000300800 */
[----:B------:R-:W2:Y:S04]  /*ad490*/  LDL.LU R13, [R1+0x7b4] ;  /* 0x0007b400010d7983 */ /* 0x000ea80000300800 */
[----:B------:R-:W2:Y:S04]  /*ad4a0*/  LDL.LU R14, [R1+0x7b0] ;  /* 0x0007b000010e7983 */ /* 0x000ea80000300800 */
[----:B------:R0:W-:Y:S01]  /*ad4b0*/  STL [R1+0x10dc], R16 ;  /* 0x0010dc1001007387 */ /* 0x0001e20000100800 */
[----:B------:R-:W-:-:S03]  /*ad4c0*/  LOP3.LUT R44, R44, 0xffffffef, RZ, 0xc0, !PT ;  /* 0xffffffef2c2c7812 */ /* 0x000fc600078ec0ff */
[----:B------:R-:W2:Y:S01]  /*ad4d0*/  LDL.LU R15, [R1+0x5f4] ;  /* 0x0005f400010f7983 */ /* 0x000ea20000300800 */
[----:B0-----:R-:W-:Y:S01]  /*ad4e0*/  VIADD R16, R16, UR19 ;  /* 0x0000001310107c36 */ /* 0x001fe20008000000 */
[----:B------:R-:W-:-:S04]  /*ad4f0*/  @P1 LOP3.LUT R44, R44, 0x10, RZ, 0xfc, !PT ;  /* 0x000000102c2c1812 */ /* 0x000fc800078efcff */
[----:B------:R0:W-:Y:S01]  /*ad500*/  STL [R1+0x10f4], R16 ;  /* 0x0010f41001007387 */ /* 0x0001e20000100800 */
[----:B------:R-:W-:-:S03]  /*ad510*/  LOP3.LUT R44, R44, 0xfffffff7, RZ, 0xc0, !PT ;  /* 0xfffffff72c2c7812 */ /* 0x000fc600078ec0ff */
[----:B------:R-:W2:Y:S01]  /*ad520*/  LDL.LU R59, [R1+0x3b34] ;  /* 0x003b3400013b7983 */ /* 0x000ea20000300800 */
[----:B0-----:R-:W-:Y:S01]  /*ad530*/  VIADD R16, R16, UR56 ;  /* 0x0000003810107c36 */ /* 0x001fe20008000000 */
[----:B------:R-:W-:-:S04]  /*ad540*/  ISETP.GE.AND P2, PT, R10, UR27, PT ;  /* 0x0000001b0a007c0c */ /* 0x000fc8000bf46270 */
[----:B------:R0:W-:Y:S01]  /*ad550*/  STL [R1+0x1170], R16 ;  /* 0x0011701001007387 */ /* 0x0001e20000100800 */
[----:B------:R-:W-:Y:S02]  /*ad560*/  @P0 LOP3.LUT R44, R44, 0x8, RZ, 0xfc, !PT ;  /* 0x000000082c2c0812 */ /* 0x000fe400078efcff */
[C---:B------:R-:W-:Y:S02]  /*ad570*/  ISETP.GE.AND P0, PT, R60.reuse, UR26, PT ;  /* 0x0000001a3c007c0c */ /* 0x040fe4000bf06270 */
[----:B------:R-:W-:Y:S01]  /*ad580*/  ISETP.LT.AND P5, PT, R60, UR20, !P2 ;  /* 0x000000143c007c0c */ /* 0x000fe2000d7a1270 */
[----:B0-----:R-:W-:Y:S01]  /*ad590*/  VIADD R16, R16, UR57 ;  /* 0x0000003910107c36 */ /* 0x001fe20008000000 */
[C---:B------:R-:W-:Y:S02]  /*ad5a0*/  ISETP.GE.AND P6, PT, R61.reuse, UR22, PT ;  /* 0x000000163d007c0c */ /* 0x040fe4000bfc6270 */
[----:B------:R-:W-:Y:S02]  /*ad5b0*/  ISETP.LT.AND P4, PT, R61, UR18, !P2 ;  /* 0x000000123d007c0c */ /* 0x000fe4000d781270 */
[----:B------:R0:W-:Y:S04]  /*ad5c0*/  STL [R1+0x1174], R16 ;  /* 0x0011741001007387 */ /* 0x0001e80000100800 */
[----:B------:R-:W2:Y:S04]  /*ad5d0*/  LDL.LU R60, [R1+0x3b30] ;  /* 0x003b3000013c7983 */ /* 0x000ea80000300800 */
[----:B------:R-:W2:Y:S01]  /*ad5e0*/  LDL.LU R61, [R1+0x3b2c] ;  /* 0x003b2c00013d7983 */ /* 0x000ea20000300800 */
[----:B------:R-:W-:-:S02]  /*ad5f0*/  LOP3.LUT R44, R44, 0xfffff7ff, RZ, 0xc0, !PT ;  /* 0xfffff7ff2c2c7812 */ /* 0x000fc400078ec0ff */
[----:B------:R-:W-:Y:S02]  /*ad600*/  ISETP.GE.AND P1, PT, R11, UR47, PT ;  /* 0x0000002f0b007c0c */ /* 0x000fe4000bf26270 */
[----:B------:R-:W-:Y:S02]  /*ad610*/  @P5 LOP3.LUT R44, R44, 0x800, RZ, 0xfc, !PT ;  /* 0x000008002c2c5812 */ /* 0x000fe400078efcff */
[----:B------:R-:W-:Y:S02]  /*ad620*/  ISETP.LT.AND P3, PT, R45, UR38, !P1 ;  /* 0x000000262d007c0c */ /* 0x000fe4000cf61270 */
[----:B------:R-:W-:-:S04]  /*ad630*/  LOP3.LUT R44, R44, 0xfffffffb, RZ, 0xc0, !PT ;  /* 0xfffffffb2c2c7812 */ /* 0x000fc800078ec0ff */
[----:B------:R-:W-:Y:S02]  /*ad640*/  LOP3.LUT R44, R44, 0xfffffbff, RZ, 0xc0, !PT ;  /* 0xfffffbff2c2c7812 */ /* 0x000fe400078ec0ff */
[----:B---3--:R-:W-:Y:S02]  /*ad650*/  LOP3.LUT R23, R23, 0xffff, RZ, 0xc0, !PT ;  /* 0x0000ffff17177812 */ /* 0x008fe400078ec0ff */
[----:B----4-:R-:W-:Y:S02]  /*ad660*/  LOP3.LUT R24, R24, 0xffff, RZ, 0xc0, !PT ;  /* 0x0000ffff18187812 */ /* 0x010fe400078ec0ff */
[----:B------:R-:W-:Y:S02]  /*ad670*/  LOP3.LUT R25, R25, 0xffff, RZ, 0xc0, !PT ;  /* 0x0000ffff19197812 */ /* 0x000fe400078ec0ff */
[----:B------:R-:W-:-:S04]  /*ad680*/  @P4 LOP3.LUT R44, R44, 0x400, RZ, 0xfc, !PT ;  /* 0x000004002c2c4812 */ /* 0x000fc800078efcff */
[----:B------:R-:W-:Y:S02]  /*ad690*/  @P3 LOP3.LUT R44, R44, 0x4, RZ, 0xfc, !PT ;  /* 0x000000042c2c3812 */ /* 0x000fe400078efcff */
[----:B--2---:R-:W-:Y:S02]  /*ad6a0*/  PRMT R12, R12, 0x4210, R23 ;  /* 0x000042100c0c7816 */ /* 0x004fe40000000017 */
[----:B------:R-:W-:Y:S02]  /*ad6b0*/  PRMT R13, R13, 0x4210, R24 ;  /* 0x000042100d0d7816 */ /* 0x000fe40000000018 */
[----:B------:R-:W-:Y:S02]  /*ad6c0*/  PRMT R14, R14, 0x4210, R25 ;  /* 0x000042100e0e7816 */ /* 0x000fe40000000019 */
[----:B------:R-:W-:Y:S01]  /*ad6d0*/  PRMT R15, R15, 0x4210, R26 ;  /* 0x000042100f0f7816 */ /* 0x000fe2000000001a */
[----:B------:R-:W2:Y:S01]  /*ad6e0*/  LDL.LU R21, [R1+0x5f0] ;  /* 0x0005f00001157983 */ /* 0x000ea20000300800 */
[----:B------:R-:W-:Y:S01]  /*ad6f0*/  ULDC.64 UR52, c[0x0][0x228] ;  /* 0x00008a0000347ab9 */ /* 0x000fe20000000a00 */
[----:B------:R-:W-:Y:S01]  /*ad700*/  ULDC.64 UR40, c[0x0][0x228] ;  /* 0x00008a0000287ab9 */ /* 0x000fe20000000a00 */
[----:B------:R-:W1:Y:S01]  /*ad710*/  S2R R45, SR_TID.X ;  /* 0x00000000002d7919 */ /* 0x000e620000002100 */
[----:B------:R-:W-:Y:S01]  /*ad720*/  BAR.SYNC.DEFER_BLOCKING 0x0 ;  /* 0x0000000000007b1d */ /* 0x000fe20000010000 */
[----:B------:R-:W-:-:S05]  /*ad730*/  LOP3.LUT R44, R44, 0xfffffffd, RZ, 0xc0, !PT ;  /* 0xfffffffd2c2c7812 */ /* 0x000fca00078ec0ff */
[----:B------:R-:W-:Y:S01]  /*ad740*/  ULDC.64 UR30, c[0x0][0x228] ;  /* 0x00008a00001e7ab9 */ /* 0x000fe20000000a00 */
[----:B------:R-:W-:Y:S01]  /*ad750*/  ULDC.64 UR32, c[0x0][0x228] ;  /* 0x00008a0000207ab9 */ /* 0x000fe20000000a00 */
[----:B------:R-:W3:Y:S01]  /*ad760*/  LDL.LU R22, [R1+0x830] ;  /* 0x0008300001167983 */ /* 0x000ee20000300800 */
[----:B------:R-:W-:Y:S01]  /*ad770*/  ULDC.64 UR26, c[0x0][0x228] ;  /* 0x00008a00001a7ab9 */ /* 0x000fe20000000a00 */
[----:B------:R-:W-:Y:S01]  /*ad780*/  ULDC.64 UR48, c[0x0][0x228] ;  /* 0x00008a0000307ab9 */ /* 0x000fe20000000a00 */
[----:B------:R-:W-:Y:S01]  /*ad790*/  ULDC.64 UR24, c[0x0][0x228] ;  /* 0x00008a0000187ab9 */ /* 0x000fe20000000a00 */
[----:B------:R-:W4:Y:S01]  /*ad7a0*/  LDL.LU R20, [R1+0x82c] ;  /* 0x00082c0001147983 */ /* 0x000f220000300800 */
[----:B------:R-:W-:Y:S01]  /*ad7b0*/  ULDC.64 UR36, c[0x0][0x228] ;  /* 0x00008a0000247ab9 */ /* 0x000fe20000000a00 */
[----:B------:R-:W-:Y:S01]  /*ad7c0*/  ULDC.64 UR34, c[0x0][0x228] ;  /* 0x00008a0000227ab9 */ /* 0x000fe20000000a00 */
[----:B------:R-:W-:Y:S01]  /*ad7d0*/  ULDC.64 UR28, c[0x0][0x228] ;  /* 0x00008a00001c7ab9 */ /* 0x000fe20000000a00 */
[----:B0-----:R-:W3:Y:S01]  /*ad7e0*/  LDL.LU R16, [R1+0x7c8] ;  /* 0x0007c80001107983 */ /* 0x001ee20000300800 */
[----:B------:R-:W-:Y:S01]  /*ad7f0*/  ULDC.64 UR22, c[0x0][0x228] ;  /* 0x00008a0000167ab9 */ /* 0x000fe20000000a00 */
[----:B------:R-:W-:Y:S01]  /*ad800*/  ULDC.64 UR20, c[0x0][0x228] ;  /* 0x00008a0000147ab9 */ /* 0x000fe20000000a00 */
[----:B------:R-:W-:Y:S01]  /*ad810*/  ULDC.64 UR50, c[0x0][0x228] ;  /* 0x00008a0000327ab9 */ /* 0x000fe20000000a00 */
[----:B------:R-:W3:Y:S01]  /*ad820*/  LDL.LU R17, [R1+0x7c4] ;  /* 0x0007c40001117983 */ /* 0x000ee20000300800 */
[----:B------:R-:W-:Y:S01]  /*ad830*/  ULDC.64 UR18, c[0x0][0x228] ;  /* 0x00008a0000127ab9 */ /* 0x000fe20000000a00 */
[----:B------:R-:W-:Y:S01]  /*ad840*/  ULDC.64 UR16, c[0x0][0x228] ;  /* 0x00008a0000107ab9 */ /* 0x000fe20000000a00 */
[----:B------:R-:W-:Y:S01]  /*ad850*/  ULDC.64 UR14, c[0x0][0x228] ;  /* 0x00008a00000e7ab9 */ /* 0x000fe20000000a00 */
[----:B------:R0:W-:Y:S01]  /*ad860*/  STL [R1+0x3c7c], R10 ;  /* 0x003c7c0a01007387 */ /* 0x0001e20000100800 */
[----:B------:R-:W-:Y:S01]  /*ad870*/  ULDC.64 UR12, c[0x0][0x228] ;  /* 0x00008a00000c7ab9 */ /* 0x000fe20000000a00 */
[----:B------:R-:W-:Y:S01]  /*ad880*/  ULDC.64 UR10, c[0x0][0x228] ;  /* 0x00008a00000a7ab9 */ /* 0x000fe20000000a00 */
[----:B------:R-:W-:Y:S01]  /*ad890*/  ULDC.64 UR8, c[0x0][0x228] ;  /* 0x00008a0000087ab9 */ /* 0x000fe20000000a00 */
[----:B------:R-:W-:Y:S01]  /*ad8a0*/  ULDC.64 UR6, c[0x0][0x228] ;  /* 0x00008a0000067ab9 */ /* 0x000fe20000000a00 */
[----:B------:R-:W-:Y:S01]  /*ad8b0*/  ULDC UR61, c[0x0][0x228] ;  /* 0x00008a00003d7ab9 */ /* 0x000fe20000000800 */
[----:B------:R-:W-:Y:S01]  /*ad8c0*/  ULDC UR60, c[0x0][0x228] ;  /* 0x00008a00003c7ab9 */ /* 0x000fe20000000800 */
[----:B------:R-:W-:Y:S01]  /*ad8d0*/  ULDC UR42, c[0x0][0x228] ;  /* 0x00008a00002a7ab9 */ /* 0x000fe20000000800 */
[----:B------:R-:W-:Y:S01]  /*ad8e0*/  ULDC UR58, c[0x0][0x228] ;  /* 0x00008a00003a7ab9 */ /* 0x000fe20000000800 */
[----:B------:R-:W-:Y:S01]  /*ad8f0*/  ULDC UR59, c[0x0][0x228] ;  /* 0x00008a00003b7ab9 */ /* 0x000fe20000000800 */
[----:B0-----:R-:W3:Y:S01]  /*ad900*/  LDL.LU R10, [R1+0x898] ;  /* 0x00089800010a7983 */ /* 0x001ee20000300800 */
[----:B------:R-:W-:Y:S01]  /*ad910*/  ULDC UR56, c[0x0][0x228] ;  /* 0x00008a0000387ab9 */ /* 0x000fe20000000800 */
[----:B------:R-:W-:Y:S01]  /*ad920*/  ULDC UR54, c[0x0][0x228] ;  /* 0x00008a0000367ab9 */ /* 0x000fe20000000800 */
[----:B------:R-:W-:Y:S01]  /*ad930*/  ULDC UR57, c[0x0][0x228] ;  /* 0x00008a0000397ab9 */ /* 0x000fe20000000800 */
[----:B------:R0:W-:Y:S01]  /*ad940*/  STL [R1+0x3c64], R11 ;  /* 0x003c640b01007387 */ /* 0x0001e20000100800 */
[----:B------:R-:W-:Y:S01]  /*ad950*/  ULDC UR38, c[0x0][0x228] ;  /* 0x00008a0000267ab9 */ /* 0x000fe20000000800 */
[----:B------:R-:W-:-:S02]  /*ad960*/  ULDC.64 UR46, c[0x0][0x228] ;  /* 0x00008a00002e7ab9 */ /* 0x000fc40000000a00 */
[----:B0-----:R-:W3:Y:S04]  /*ad970*/  LDL.LU R11, [R1+0x89c] ;  /* 0x00089c00010b7983 */ /* 0x001ee80000300800 */
[----:B------:R0:W-:Y:S04]  /*ad980*/  STL [R1+0x3b78], R55 ;  /* 0x003b783701007387 */ /* 0x0001e80000100800 */
[----:B0-----:R-:W2:Y:S04]  /*ad990*/  LDL.LU R55, [R1+0x30] ;  /* 0x0000300001377983 */ /* 0x001ea80000300800 */
[----:B------:R0:W-:Y:S04]  /*ad9a0*/  STL [R1+0x3b74], R54 ;  /* 0x003b743601007387 */ /* 0x0001e80000100800 */
[----:B0-----:R-:W4:Y:S04]  /*ad9b0*/  LDL.LU R54, [R1+0x5d8] ;  /* 0x0005d80001367983 */ /* 0x001f280000300800 */
[----:B------:R0:W-:Y:S04]  /*ad9c0*/  STL [R1+0x3b70], R53 ;  /* 0x003b703501007387 */ /* 0x0001e80000100800 */
[----:B0-----:R-:W4:Y:S04]  /*ad9d0*/  LDL.LU R53, [R1+0x34] ;  /* 0x0000340001357983 */ /* 0x001f280000300800 */
[----:B------:R0:W-:Y:S04]  /*ad9e0*/  STL [R1+0x3b6c], R52 ;  /* 0x003b6c3401007387 */ /* 0x0001e80000100800 */
[----:B0-----:R-:W3:Y:S04]  /*ad9f0*/  LDL.LU R52, [R1+0x370] ;  /* 0x0003700001347983 */ /* 0x001ee80000300800 */
[----:B------:R0:W-:Y:S04]  /*ada00*/  STL [R1+0x3b68], R51 ;  /* 0x003b683301007387 */ /* 0x0001e80000100800 */
[----:B0-----:R-:W3:Y:S01]  /*ada10*/  LDL.LU R51, [R1+0xd4] ;  /* 0x0000d40001337983 */ /* 0x001ee20000300800 */
[----:B-1----:R-:W-:-:S03]  /*ada20*/  LOP3.LUT R45, R45, 0x1f, RZ, 0xc0, !PT ;  /* 0x0000001f2d2d7812 */ /* 0x002fc600078ec0ff */
[----:B------:R-:W-:Y:S01]  /*ada30*/  STL [R1+0x3b64], R50 ;  /* 0x003b643201007387 */ /* 0x000fe20000100800 */
[----:B------:R-:W-:Y:S01]  /*ada40*/  LEA R45, R45, UR4, 0x4 ;  /* 0x000000042d2d7c11 */ /* 0x000fe2000f8e20ff */
[----:B------:R-:W-:Y:S02]  /*ada50*/  ULDC.64 UR4, c[0x0][0x228] ;  /* 0x00008a0000047ab9 */ /* 0x000fe40000000a00 */
        /* <DEDUP_REMOVED lines=14> */
[----:B------:R-:W3:Y:S04]  /*adb40*/  LDL.LU R18, [R1+0x7c0] ;  /* 0x0007c00001127983 */ /* 0x000ee80000300800 */
[----:B------:R-:W3:Y:S04]  /*adb50*/  LDL.LU R19, [R1+0x7bc] ;  /* 0x0007bc0001137983 */ /* 0x000ee80000300800 */
[----:B------:R0:W-:Y:S01]  /*adb60*/  STSM.16.M88.4 [R45], R12 ;  /* 0x0000000c2d007844 */ /* 0x0001e20000000200 */
[----:B------:R-:W-:-:S03]  /*adb70*/  NOP ;  /* 0x0000000000007918 */ /* 0x000fc60000000000 */
[----:B------:R-:W1:Y:S01]  /*adb80*/  LDS.128 R4, [R45] ;  /* 0x000000002d047984 */ /* 0x000e620000000c00 */
[----:B0-----:R-:W-:Y:S02]  /*adb90*/  PRMT R12, R30, 0x5210, R23 ;  /* 0x000052101e0c7816 */ /* 0x001fe40000000017 */
[----:B------:R-:W-:Y:S02]  /*adba0*/  PRMT R13, R31, 0x5210, R24 ;  /* 0x000052101f0d7816 */ /* 0x000fe40000000018 */
[----:B------:R-:W-:Y:S02]  /*adbb0*/  PRMT R14, R33, 0x5210, R25 ;  /* 0x00005210210e7816 */ /* 0x000fe40000000019 */
[----:B------:R-:W-:Y:S01]  /*adbc0*/  PRMT R15, R32, 0x5210, R26 ;  /* 0x00005210200f7816 */ /* 0x000fe2000000001a */
[----:B------:R-:W-:-:S04]  /*adbd0*/  NOP ;  /* 0x0000000000007918 */ /* 0x000fc80000000000 */
[----:B------:R0:W-:Y:S01]  /*adbe0*/  STSM.16.M88.4 [R45], R12 ;  /* 0x0000000c2d007844 */ /* 0x0001e20000000200 */
[----:B--2---:R-:W-:Y:S02]  /*adbf0*/  PRMT R0, R21, 0x5410, R55 ;  /* 0x0000541015007816 */ /* 0x004fe40000000037 */
[----:B----4-:R-:W-:Y:S02]  /*adc00*/  PRMT R2, R54, 0x5410, R53 ;  /* 0x0000541036027816 */ /* 0x010fe40000000035 */
[----:B---3--:R-:W-:-:S05]  /*adc10*/  PRMT R3, R52, 0x5410, R51 ;  /* 0x0000541034037816 */ /* 0x008fca0000000033 */
[----:B------:R-:W-:Y:S04]  /*adc20*/  STL [R1+0x6cc], R3 ;  /* 0x0006cc0301007387 */ /* 0x000fe80000100800 */
[----:B------:R-:W-:Y:S04]  /*adc30*/  STL [R1+0x6dc], R2 ;  /* 0x0006dc0201007387 */ /* 0x000fe80000100800 */
[----:B------:R-:W-:Y:S04]  /*adc40*/  STL [R1+0x6f8], R0 ;  /* 0x0006f80001007387 */ /* 0x000fe80000100800 */
[----:B------:R-:W-:Y:S04]  /*adc50*/  STL [R1+0x3c2c], R33 ;  /* 0x003c2c2101007387 */ /* 0x000fe80000100800 */
[----:B------:R-:W-:Y:S04]  /*adc60*/  STL [R1+0x3c48], R32 ;  /* 0x003c482001007387 */ /* 0x000fe80000100800 */
[----:B------:R-:W2:Y:S01]  /*adc70*/  LDL.LU R21, [R1+0x8b8] ;  /* 0x0008b80001157983 */ /* 0x000ea20000300800 */
[----:B0-----:R-:W-:-:S02]  /*adc80*/  LOP3.LUT R15, R20, 0xffff, RZ, 0xc0, !PT ;  /* 0x0000ffff140f7812 */ /* 0x001fc400078ec0ff */
[----:B------:R-:W-:Y:S01]  /*adc90*/  LOP3.LUT R12, R11, 0xffff, RZ, 0xc0, !PT ;  /* 0x0000ffff0b0c7812 */ /* 0x000fe200078ec0ff */
[----:B-1----:R-:W-:Y:S01]  /*adca0*/  STL.64 [R1+0x60], R4 ;  /* 0x0000600401007387 */ /* 0x002fe20000100a00 */
[----:B------:R-:W-:Y:S02]  /*adcb0*/  LOP3.LUT R13, R10, 0xffff, RZ, 0xc0, !PT ;  /* 0x0000ffff0a0d7812 */ /* 0x000fe400078ec0ff */
[----:B------:R-:W-:Y:S01]  /*adcc0*/  LOP3.LUT R14, R22, 0xffff, RZ, 0xc0, !PT ;  /* 0x0000ffff160e7812 */ /* 0x000fe200078ec0ff */
[----:B------:R-:W-:Y:S01]  /*adcd0*/  STL.64 [R1+0x68], R6 ;  /* 0x0000680601007387 */ /* 0x000fe20000100a00 */
[----:B------:R-:W-:-:S03]  /*adce0*/  NOP ;  /* 0x0000000000007918 */ /* 0x000fc60000000000 */
[----:B------:R-:W3:Y:S01]  /*adcf0*/  LDL.LU R20, [R1+0x8b4] ;  /* 0x0008b40001147983 */ /* 0x000ee20000300800 */
[----:B------:R-:W-:Y:S02]  /*add00*/  PRMT R16, R16, 0x4210, R12 ;  /* 0x0000421010107816 */ /* 0x000fe4000000000c */
[----:B------:R-:W-:Y:S01]  /*add10*/  PRMT R17, R17, 0x4210, R13 ;  /* 0x0000421011117816 */ /* 0x000fe2000000000d */
[----:B------:R-:W4:Y:S04]  /*add20*/  LDL.LU R47, [R1+0x83c] ;  /* 0x00083c00012f7983 */ /* 0x000f280000300800 */
[----:B------:R-:W4:Y:S04]  /*add30*/  LDL.LU R48, [R1+0x834] ;  /* 0x0008340001307983 */ /* 0x000f280000300800 */
[----:B------:R-:W0:Y:S04]  /*add40*/  LDS.128 R4, [R45] ;  /* 0x000000002d047984 */ /* 0x000e280000000c00 */
[----:B------:R-:W4:Y:S04]  /*add50*/  LDL.LU R49, [R1+0x7e4] ;  /* 0x0007e40001317983 */ /* 0x000f280000300800 */
[----:B------:R-:W4:Y:S04]  /*add60*/  LDL.LU R50, [R1+0x7e0] ;  /* 0x0007e00001327983 */ /* 0x000f280000300800 */
[----:B------:R-:W4:Y:S04]  /*add70*/  LDL.LU R51, [R1+0x7dc] ;  /* 0x0007dc0001337983 */ /* 0x000f280000300800 */
[----:B------:R-:W4:Y:S01]  /*add80*/  LDL.LU R52, [R1+0x7d4] ;  /* 0x0007d40001347983 */ /* 0x000f220000300800 */
[----:B------:R-:W-:-:S02]  /*add90*/  PRMT R18, R18, 0x4210, R14 ;  /* 0x0000421012127816 */ /* 0x000fc4000000000e */
[----:B------:R-:W-:Y:S01]  /*adda0*/  PRMT R19, R19, 0x4210, R15 ;  /* 0x0000421013137816 */ /* 0x000fe2000000000f */
[----:B------:R-:W-:-:S04]  /*addb0*/  NOP ;  /* 0x0000000000007918 */ /* 0x000fc80000000000 */
[----:B------:R-:W-:Y:S01]  /*addc0*/  STSM.16.M88.4 [R45], R16 ;  /* 0x000000102d007844 */ /* 0x000fe20000000200 */
[----:B------:R-:W-:Y:S02]  /*addd0*/  PRMT R12, R27, 0x5210, R12 ;  /* 0x000052101b0c7816 */ /* 0x000fe4000000000c */
[----:B------:R-:W-:Y:S02]  /*adde0*/  PRMT R13, R28, 0x5210, R13 ;  /* 0x000052101c0d7816 */ /* 0x000fe4000000000d */
[----:B------:R-:W-:Y:S02]  /*addf0*/  PRMT R14, R29, 0x5210, R14 ;  /* 0x000052101d0e7816 */ /* 0x000fe4000000000e */
[----:B------:R-:W-:Y:S01]  /*ade00*/  PRMT R15, R34, 0x5210, R15 ;  /* 0x00005210220f7816 */ /* 0x000fe2000000000f */
[----:B------:R-:W-:Y:S01]  /*ade10*/  NOP ;  /* 0x0000000000007918 */ /* 0x000fe20000000000 */
[----:B0-----:R-:W-:Y:S04]  /*ade20*/  STL.64 [R1+0x50], R4 ;  /* 0x0000500401007387 */ /* 0x001fe80000100a00 */
[----:B------:R-:W-:Y:S04]  /*ade30*/  STL.64 [R1+0x58], R6 ;  /* 0x0000580601007387 */ /* 0x000fe80000100a00 */
[----:B------:R-:W0:Y:S01]  /*ade40*/  LDS.128 R4, [R45] ;  /* 0x000000002d047984 */ /* 0x000e220000000c00 */
[----:B------:R-:W-:-:S03]  /*ade50*/  NOP ;  /* 0x0000000000007918 */ /* 0x000fc60000000000 */
[----:B------:R-:W-:Y:S04]  /*ade60*/  STL [R1+0x3c10], R34 ;  /* 0x003c102201007387 */ /* 0x000fe80000100800 */
[----:B------:R2:W-:Y:S04]  /*ade70*/  STSM.16.M88.4 [R45], R12 ;  /* 0x0000000c2d007844 */ /* 0x0005e80000000200 */
[----:B0-----:R-:W-:Y:S04]  /*ade80*/  STL.64 [R1+0x40], R4 ;  /* 0x0000400401007387 */ /* 0x001fe80000100a00 */
[----:B------:R-:W-:Y:S01]  /*ade90*/  STL.64 [R1+0x48], R6 ;  /* 0x0000480601007387 */ /* 0x000fe20000100a00 */
[----:B------:R-:W-:-:S03]  /*adea0*/  NOP ;  /* 0x0000000000007918 */ /* 0x000fc60000000000 */
[----:B------:R-:W4:Y:S04]  /*adeb0*/  LDL.LU R53, [R1+0x8c8] ;  /* 0x0008c80001357983 */ /* 0x000f280000300800 */
[----:B------:R-:W4:Y:S04]  /*adec0*/  LDL.LU R54, [R1+0x8c4] ;  /* 0x0008c40001367983 */ /* 0x000f280000300800 */
[----:B------:R-:W4:Y:S04]  /*aded0*/  LDL.LU R55, [R1+0x84c] ;  /* 0x00084c0001377983 */ /* 0x000f280000300800 */
[----:B------:R-:W4:Y:S04]  /*adee0*/  LDL.LU R11, [R1+0x848] ;  /* 0x00084800010b7983 */ /* 0x000f280000300800 */
[----:B------:R-:W4:Y:S04]  /*adef0*/  LDL.LU R10, [R1+0x7f8] ;  /* 0x0007f800010a7983 */ /* 0x000f280000300800 */
[----:B------:R-:W4:Y:S04]  /*adf00*/  LDL.LU R22, [R1+0x7f0] ;  /* 0x0007f00001167983 */ /* 0x000f280000300800 */
[----:B------:R-:W0:Y:S01]  /*adf10*/  LDS.128 R4, [R45] ;  /* 0x000000002d047984 */ /* 0x000e220000000c00 */
[----:B--2---:R-:W-:-:S03]  /*adf20*/  LOP3.LUT R12, R21, 0xffff, RZ, 0xc0, !PT ;  /* 0x0000ffff150c7812 */ /* 0x004fc600078ec0ff */
[----:B------:R-:W2:Y:S01]  /*adf30*/  LDL.LU R21, [R1+0x7ec] ;  /* 0x0007ec0001157983 */ /* 0x000ea20000300800 */
[----:B---3--:R-:W-:-:S03]  /*adf40*/  LOP3.LUT R13, R20, 0xffff, RZ, 0xc0, !PT ;  /* 0x0000ffff140d7812 */ /* 0x008fc600078ec0ff */
[----:B------:R-:W3:Y:S01]  /*adf50*/  LDL.LU R20, [R1+0x7e8] ;  /* 0x0007e80001147983 */ /* 0x000ee20000300800 */
[----:B----4-:R-:W-:Y:S02]  /*adf60*/  LOP3.LUT R14, R47, 0xffff, RZ, 0xc0, !PT ;  /* 0x0000ffff2f0e7812 */ /* 0x010fe400078ec0ff */
[----:B------:R-:W-:Y:S01]  /*adf70*/  LOP3.LUT R15, R48, 0xffff, RZ, 0xc0, !PT ;  /* 0x0000ffff300f7812 */ /* 0x000fe200078ec0ff */
[----:B0-----:R-:W-:Y:S01]  /*adf80*/  STL.64 [R1+0x20], R4 ;  /* 0x0000200401007387 */ /* 0x001fe20000100a00 */
[----:B------:R-:W-:Y:S02]  /*adf90*/  PRMT R16, R49, 0x4210, R12 ;  /* 0x0000421031107816 */ /* 0x000fe4000000000c */
[----:B------:R-:W-:Y:S02]  /*adfa0*/  PRMT R17, R50, 0x4210, R13 ;  /* 0x0000421032117816 */ /* 0x000fe4000000000d */
[----:B------:R-:W-:Y:S02]  /*adfb0*/  PRMT R18, R51, 0x4210, R14 ;  /* 0x0000421033127816 */ /* 0x000fe4000000000e */
[----:B------:R-:W-:Y:S01]  /*adfc0*/  PRMT R19, R52, 0x4210, R15 ;  /* 0x0000421034137816 */ /* 0x000fe2000000000f */
[----:B------:R-:W-:-:S04]  /*adfd0*/  NOP ;  /* 0x0000000000007918 */ /* 0x000fc80000000000 */
[----:B------:R-:W-:Y:S04]  /*adfe0*/  STSM.16.M88.4 [R45], R16 ;  /* 0x000000102d007844 */ /* 0x000fe80000000200 */
[----:B------:R-:W-:Y:S01]  /*adff0*/  STL.64 [R1+0x28], R6 ;  /* 0x0000280601007387 */ /* 0x000fe20000100a00 */
[----:B------:R-:W-:-:S03]  /*ae000*/  NOP ;  /* 0x0000000000007918 */ /* 0x000fc60000000000 */
[----:B------:R-:W0:Y:S01]  /*ae010*/  LDS.128 R4, [R45] ;  /* 0x000000002d047984 */ /* 0x000e220000000c00 */
[----:B------:R-:W-:Y:S02]  /*ae020*/  PRMT R12, R58, 0x5210, R12 ;  /* 0x000052103a0c7816 */ /* 0x000fe4000000000c */
[----:B------:R-:W-:Y:S01]  /*ae030*/  PRMT R13, R57, 0x5210, R13 ;  /* 0x00005210390d7816 */ /* 0x000fe2000000000d */
[----:B------:R-:W-:Y:S01]  /*ae040*/  STL [R1+0x3ba0], R58 ;  /* 0x003ba03a01007387 */ /* 0x000fe20000100800 */
[----:B------:R-:W-:Y:S02]  /*ae050*/  PRMT R14, R56, 0x5210, R14 ;  /* 0x00005210380e7816 */ /* 0x000fe4000000000e */
[----:B------:R-:W-:Y:S01]  /*ae060*/  PRMT R15, R35, 0x5210, R15 ;  /* 0x00005210230f7816 */ /* 0x000fe2000000000f */
[----:B------:R-:W-:Y:S01]  /*ae070*/  STL [R1+0x3b9c], R57 ;  /* 0x003b9c3901007387 */ /* 0x000fe20000100800 */
[----:B------:R-:W-:-:S03]  /*ae080*/  NOP ;  /* 0x0000000000007918 */ /* 0x000fc60000000000 */
[----:B------:R-:W-:Y:S04]  /*ae090*/  STL [R1+0x3b98], R56 ;  /* 0x003b983801007387 */ /* 0x000fe80000100800 */
[----:B------:R-:W-:Y:S04]  /*ae0a0*/  STL [R1+0x3bf8], R35 ;  /* 0x003bf82301007387 */ /* 0x000fe80000100800 */
[----:B------:R1:W-:Y:S04]  /*ae0b0*/  STSM.16.M88.4 [R45], R12 ;  /* 0x0000000c2d007844 */ /* 0x0003e80000000200 */
[----:B0-----:R-:W-:Y:S04]  /*ae0c0*/  STL.64 [R1+0xa0], R4 ;  /* 0x0000a00401007387 */ /* 0x001fe80000100a00 */
[----:B------:R-:W-:Y:S01]  /*ae0d0*/  STL.64 [R1+0xa8], R6 ;  /* 0x0000a80601007387 */ /* 0x000fe20000100a00 */
[----:B------:R-:W-:-:S03]  /*ae0e0*/  NOP ;  /* 0x0000000000007918 */ /* 0x000fc60000000000 */
[----:B------:R-:W0:Y:S01]  /*ae0f0*/  LDS.128 R4, [R45] ;  /* 0x000000002d047984 */ /* 0x000e220000000c00 */
[----:B-1----:R-:W-:Y:S02]  /*ae100*/  LOP3.LUT R13, R54, 0xffff, RZ, 0xc0, !PT ;  /* 0x0000ffff360d7812 */ /* 0x002fe400078ec0ff */
[----:B------:R-:W-:Y:S02]  /*ae110*/  LOP3.LUT R14, R55, 0xffff, RZ, 0xc0, !PT ;  /* 0x0000ffff370e7812 */ /* 0x000fe400078ec0ff */
[----:B------:R-:W-:Y:S02]  /*ae120*/  PRMT R17, R22, 0x4210, R13 ;  /* 0x0000421016117816 */ /* 0x000fe4000000000d */
[----:B------:R-:W4:Y:S04]  /*ae130*/  LDL.LU R22, [R1+0x8e4] ;  /* 0x0008e40001167983 */ /* 0x000f280000300800 */
[----:B------:R-:W4:Y:S04]  /*ae140*/  LDL.LU R9, [R1+0x8dc] ;  /* 0x0008dc0001097983 */ /* 0x000f280000300800 */
[----:B------:R-:W4:Y:S04]  /*ae150*/  LDL.LU R43, [R1+0x854] ;  /* 0x00085400012b7983 */ /* 0x000f280000300800 */
[----:B0-----:R-:W-:Y:S04]  /*ae160*/  STL.64 [R1+0x90], R4 ;  /* 0x0000900401007387 */ /* 0x001fe80000100a00 */
[----:B------:R-:W-:Y:S01]  /*ae170*/  STL.64 [R1+0x98], R6 ;  /* 0x0000980601007387 */ /* 0x000fe20000100a00 */
[----:B------:R-:W-:Y:S01]  /*ae180*/  LOP3.LUT R12, R53, 0xffff, RZ, 0xc0, !PT ;  /* 0x0000ffff350c7812 */ /* 0x000fe200078ec0ff */
[----:B------:R-:W-:-:S02]  /*ae190*/  NOP ;  /* 0x0000000000007918 */ /* 0x000fc40000000000 */
[----:B------:R-:W4:Y:S04]  /*ae1a0*/  LDL.LU R46, [R1+0x850] ;  /* 0x00085000012e7983 */ /* 0x000f280000300800 */
[----:B------:R-:W4:Y:S04]  /*ae1b0*/  LDL.LU R50, [R1+0x808] ;  /* 0x0008080001327983 */ /* 0x000f280000300800 */
[----:B------:R-:W4:Y:S04]  /*ae1c0*/  LDL.LU R51, [R1+0x804] ;  /* 0x0008040001337983 */ /* 0x000f280000300800 */
[----:B------:R-:W4:Y:S01]  /*ae1d0*/  LDL.LU R52, [R1+0x800] ;  /* 0x0008000001347983 */ /* 0x000f220000300800 */
[----:B------:R-:W-:-:S02]  /*ae1e0*/  LOP3.LUT R15, R11, 0xffff, RZ, 0xc0, !PT ;  /* 0x0000ffff0b0f7812 */ /* 0x000fc400078ec0ff */
[----:B--2---:R-:W-:Y:S02]  /*ae1f0*/  PRMT R18, R21, 0x4210, R14 ;  /* 0x0000421015127816 */ /* 0x004fe4000000000e */
[----:B------:R-:W2:Y:S04]  /*ae200*/  LDL.LU R21, [R1+0x7cc] ;  /* 0x0007cc0001157983 */ /* 0x000ea80000300800 */
[----:B------:R-:W2:Y:S04]  /*ae210*/  LDL.LU R53, [R1+0xc] ;  /* 0x00000c0001357983 */ /* 0x000ea80000300800 */
[----:B------:R-:W2:Y:S04]  /*ae220*/  LDL.LU R47, [R1+0x8] ;  /* 0x00000800012f7983 */ /* 0x000ea80000300800 */
[----:B------:R-:W2:Y:S04]  /*ae230*/  LDL.LU R48, [R1+0x4] ;  /* 0x0000040001307983 */ /* 0x000ea80000300800 */
[----:B------:R-:W2:Y:S01]  /*ae240*/  LDL.LU R49, [R1] ;  /* 0x0000000001317983 */ /* 0x000ea20000300800 */
[----:B---3--:R-:W-:-:S03]  /*ae250*/  PRMT R19, R20, 0x4210, R15 ;  /* 0x0000421014137816 */ /* 0x008fc6000000000f */
[----:B------:R-:W-:Y:S04]  /*ae260*/  STL [R1+0x3bac], R61 ;  /* 0x003bac3d01007387 */ /* 0x000fe80000100800 */
[----:B------:R-:W-:Y:S04]  /*ae270*/  STL [R1+0x3ba4], R59 ;  /* 0x003ba43b01007387 */ /* 0x000fe80000100800 */
[----:B------:R-:W-:Y:S04]  /*ae280*/  STL [R1+0x3ba8], R60 ;  /* 0x003ba83c01007387 */ /* 0x000fe80000100800 */
[----:B------:R-:W-:Y:S04]  /*ae290*/  STL [R1+0x3be0], R36 ;  /* 0x003be02401007387 */ /* 0x000fe80000100800 */
[----:B------:R-:W3:Y:S01]  /*ae2a0*/  LDL.LU R20, [R1+0x8f4] ;  /* 0x0008f40001147983 */ /* 0x000ee20000300800 */
[----:B------:R-:W-:-:S05]  /*ae2b0*/  PRMT R16, R10, 0x4210, R12 ;  /* 0x000042100a107816 */ /* 0x000fca000000000c */
[----:B------:R-:W-:Y:S01]  /*ae2c0*/  STSM.16.M88.4 [R45], R16 ;  /* 0x000000102d007844 */ /* 0x000fe20000000200 */
[----:B------:R-:W-:-:S03]  /*ae2d0*/  NOP ;  /* 0x0000000000007918 */ /* 0x000fc60000000000 */
[----:B------:R-:W0:Y:S01]  /*ae2e0*/  LDS.128 R4, [R45] ;  /* 0x000000002d047984 */ /* 0x000e220000000c00 */
[----:B------:R-:W-:Y:S02]  /*ae2f0*/  PRMT R12, R61, 0x5210, R12 ;  /* 0x000052103d0c7816 */ /* 0x000fe4000000000c */
[----:B------:R-:W-:Y:S02]  /*ae300*/  PRMT R13, R59, 0x5210, R13 ;  /* 0x000052103b0d7816 */ /* 0x000fe4000000000d */
[----:B------:R-:W-:Y:S02]  /*ae310*/  PRMT R14, R60, 0x5210, R14 ;  /* 0x000052103c0e7816 */ /* 0x000fe4000000000e */
[----:B------:R-:W-:Y:S01]  /*ae320*/  PRMT R15, R36, 0x5210, R15 ;  /* 0x00005210240f7816 */ /* 0x000fe2000000000f */
[----:B------:R-:W-:-:S04]  /*ae330*/  NOP ;  /* 0x0000000000007918 */ /* 0x000fc80000000000 */
[----:B------:R4:W-:Y:S04]  /*ae340*/  STSM.16.M88.4 [R45], R12 ;  /* 0x0000000c2d007844 */ /* 0x0009e80000000200 */
[----:B0-----:R-:W-:Y:S04]  /*ae350*/  STL.64 [R1+0x80], R4 ;  /* 0x0000800401007387 */ /* 0x001fe80000100a00 */
[----:B------:R-:W-:Y:S01]  /*ae360*/  STL.64 [R1+0x88], R6 ;  /* 0x0000880601007387 */ /* 0x000fe20000100a00 */
[----:B------:R-:W-:-:S03]  /*ae370*/  NOP ;  /* 0x0000000000007918 */ /* 0x000fc60000000000 */
[----:B------:R-:W0:Y:S04]  /*ae380*/  LDS.128 R4, [R45] ;  /* 0x000000002d047984 */ /* 0x000e280000000c00 */
[----:B------:R-:W3:Y:S04]  /*ae390*/  LDL.LU R54, [R1+0x8f0] ;  /* 0x0008f00001367983 */ /* 0x000ee80000300800 */
[----:B------:R-:W3:Y:S04]  /*ae3a0*/  LDL.LU R55, [R1+0x864] ;  /* 0x0008640001377983 */ /* 0x000ee80000300800 */
[----:B------:R-:W3:Y:S04]  /*ae3b0*/  LDL.LU R11, [R1+0x85c] ;  /* 0x00085c00010b7983 */ /* 0x000ee80000300800 */
[----:B------:R-:W3:Y:S01]  /*ae3c0*/  LDL.LU R10, [R1+0x818] ;  /* 0x00081800010a7983 */ /* 0x000ee20000300800 */
[----:B----4-:R-:W-:-:S03]  /*ae3d0*/  LOP3.LUT R12, R22, 0xffff, RZ, 0xc0, !PT ;  /* 0x0000ffff160c7812 */ /* 0x010fc600078ec0ff */
[----:B------:R-:W4:Y:S01]  /*ae3e0*/  LDL.LU R22, [R1+0x814] ;  /* 0x0008140001167983 */ /* 0x000f220000300800 */
[----:B------:R-:W-:Y:S02]  /*ae3f0*/  LOP3.LUT R13, R9, 0xffff, RZ, 0xc0, !PT ;  /* 0x0000ffff090d7812 */ /* 0x000fe400078ec0ff */
[----:B------:R-:W-:Y:S02]  /*ae400*/  LOP3.LUT R14, R43, 0xffff, RZ, 0xc0, !PT ;  /* 0x0000ffff2b0e7812 */ /* 0x000fe400078ec0ff */
[----:B------:R-:W-:Y:S02]  /*ae410*/  LOP3.LUT R15, R46, 0xffff, RZ, 0xc0, !PT ;  /* 0x0000ffff2e0f7812 */ /* 0x000fe400078ec0ff */
[----:B------:R-:W-:Y:S02]  /*ae420*/  PRMT R16, R50, 0x4210, R12 ;  /* 0x0000421032107816 */ /* 0x000fe4000000000c */
[----:B------:R-:W4:Y:S01]  /*ae430*/  LDL.LU R50, [R1+0x810] ;  /* 0x0008100001327983 */ /* 0x000f220000300800 */
[----:B------:R-:W-:-:S03]  /*ae440*/  PRMT R17, R51, 0x4210, R13 ;  /* 0x0000421033117816 */ /* 0x000fc6000000000d */
[----:B------:R-:W4:Y:S01]  /*ae450*/  LDL.LU R51, [R1+0x7d0] ;  /* 0x0007d00001337983 */ /* 0x000f220000300800 */
[----:B------:R-:W-:Y:S02]  /*ae460*/  PRMT R18, R52, 0x4210, R14 ;  /* 0x0000421034127816 */ /* 0x000fe4000000000e */
[----:B--2---:R-:W-:Y:S01]  /*ae470*/  PRMT R19, R21, 0x4210, R15 ;  /* 0x0000421015137816 */ /* 0x004fe2000000000f */
[----:B------:R-:W-:Y:S01]  /*ae480*/  NOP ;  /* 0x0000000000007918 */ /* 0x000fe20000000000 */
[----:B------:R-:W2:Y:S04]  /*ae490*/  LDL.LU R21, [R1+0x14] ;  /* 0x0000140001157983 */ /* 0x000ea80000300800 */
[----:B0-----:R-:W-:Y:S04]  /*ae4a0*/  STL.64 [R1+0x70], R4 ;  /* 0x0000700401007387 */ /* 0x001fe80000100a00 */
[----:B------:R-:W-:Y:S04]  /*ae4b0*/  STSM.16.M88.4 [R45], R16 ;  /* 0x000000102d007844 */ /* 0x000fe80000000200 */
[----:B------:R-:W-:Y:S01]  /*ae4c0*/  STL.64 [R1+0x78], R6 ;  /* 0x0000780601007387 */ /* 0x000fe20000100a00 */
[----:B------:R-:W-:-:S03]  /*ae4d0*/  NOP ;  /* 0x0000000000007918 */ /* 0x000fc60000000000 */
[----:B------:R-:W0:Y:S01]  /*ae4e0*/  LDS.128 R4, [R45] ;  /* 0x000000002d047984 */ /* 0x000e220000000c00 */
[----:B------:R-:W-:Y:S02]  /*ae4f0*/  PRMT R12, R53, 0x5210, R12 ;  /* 0x00005210350c7816 */ /* 0x000fe4000000000c */
[----:B------:R-:W-:Y:S01]  /*ae500*/  PRMT R13, R47, 0x5210, R13 ;  /* 0x000052102f0d7816 */ /* 0x000fe2000000000d */
[----:B------:R-:W2:Y:S01]  /*ae510*/  LDL.LU R52, [R1+0x18] ;  /* 0x0000180001347983 */ /* 0x000ea20000300800 */
[----:B------:R-:W-:Y:S02]  /*ae520*/  PRMT R14, R48, 0x5210, R14 ;  /* 0x00005210300e7816 */ /* 0x000fe4000000000e */
[----:B------:R-:W-:Y:S01]  /*ae530*/  PRMT R15, R49, 0x5210, R15 ;  /* 0x00005210310f7816 */ /* 0x000fe2000000000f */
[----:B------:R-:W2:Y:S01]  /*ae540*/  LDL.LU R53, [R1+0x10] ;  /* 0x0000100001357983 */ /* 0x000ea20000300800 */
[----:B------:R-:W-:-:S03]  /*ae550*/  NOP ;  /* 0x0000000000007918 */ /* 0x000fc60000000000 */
[----:B------:R3:W-:Y:S02]  /*ae560*/  STSM.16.M88.4 [R45], R12 ;  /* 0x0000000c2d007844 */ /* 0x0007e40000000200 */
[----:B---3--:R-:W-:Y:S02]  /*ae570*/  LOP3.LUT R12, R20, 0xffff, RZ, 0xc0, !PT ;  /* 0x0000ffff140c7812 */ /* 0x008fe400078ec0ff */
[----:B0-----:R-:W-:Y:S04]  /*ae580*/  STL.64 [R1+0xf0], R4 ;  /* 0x0000f00401007387 */ /* 0x001fe80000100a00 */
[----:B------:R-:W-:Y:S01]  /*ae590*/  STL.64 [R1+0xf8], R6 ;  /* 0x0000f80601007387 */ /* 0x000fe20000100a00 */
[----:B------:R-:W-:-:S03]  /*ae5a0*/  NOP ;  /* 0x0000000000007918 */ /* 0x000fc60000000000 */
[----:B------:R-:W3:Y:S04]  /*ae5b0*/  LDL.LU R20, [R1+0x900] ;  /* 0x0009000001147983 */ /* 0x000ee80000300800 */
[----:B------:R-:W0:Y:S04]  /*ae5c0*/  LDS.128 R4, [R45] ;  /* 0x000000002d047984 */ /* 0x000e280000000c00 */
[----:B------:R-:W3:Y:S04]  /*ae5d0*/  LDL.LU R46, [R1+0x8fc] ;  /* 0x0008fc00012e7983 */ /* 0x000ee80000300800 */
[----:B------:R-:W3:Y:S01]  /*ae5e0*/  LDL.LU R47, [R1+0x878] ;  /* 0x00087800012f7983 */ /* 0x000ee20000300800 */
[----:B------:R-:W-:-:S03]  /*ae5f0*/  LOP3.LUT R13, R54, 0xffff, RZ, 0xc0, !PT ;  /* 0x0000ffff360d7812 */ /* 0x000fc600078ec0ff */
[----:B------:R-:W3:Y:S01]  /*ae600*/  LDL.LU R54, [R1+0x874] ;  /* 0x0008740001367983 */ /* 0x000ee20000300800 */
[----:B------:R-:W-:-:S03]  /*ae610*/  LOP3.LUT R14, R55, 0xffff, RZ, 0xc0, !PT ;  /* 0x0000ffff370e7812 */ /* 0x000fc600078ec0ff */
[----:B------:R-:W3:Y:S01]  /*ae620*/  LDL.LU R55, [R1+0x844] ;  /* 0x0008440001377983 */ /* 0x000ee20000300800 */
[----:B------:R-:W-:-:S03]  /*ae630*/  LOP3.LUT R15, R11, 0xffff, RZ, 0xc0, !PT ;  /* 0x0000ffff0b0f7812 */ /* 0x000fc600078ec0ff */
[----:B------:R-:W3:Y:S01]  /*ae640*/  LDL.LU R11, [R1+0x840] ;  /* 0x00084000010b7983 */ /* 0x000ee20000300800 */
[----:B------:R-:W-:-:S03]  /*ae650*/  PRMT R16, R10, 0x4210, R12 ;  /* 0x000042100a107816 */ /* 0x000fc6000000000c */
[----:B------:R-:W3:Y:S01]  /*ae660*/  LDL.LU R10, [R1+0x838] ;  /* 0x00083800010a7983 */ /* 0x000ee20000300800 */
[----:B----4-:R-:W-:-:S03]  /*ae670*/  PRMT R17, R22, 0x4210, R13 ;  /* 0x0000421016117816 */ /* 0x010fc6000000000d */
[----:B------:R-:W4:Y:S04]  /*ae680*/  LDL.LU R22, [R1+0x828] ;  /* 0x0008280001167983 */ /* 0x000f280000300800 */
[----:B0-----:R-:W-:Y:S04]  /*ae690*/  STL.64 [R1+0xe0], R4 ;  /* 0x0000e00401007387 */ /* 0x001fe80000100a00 */
[----:B------:R-:W-:Y:S01]  /*ae6a0*/  STL.64 [R1+0xe8], R6 ;  /* 0x0000e80601007387 */ /* 0x000fe20000100a00 */
[----:B------:R-:W-:Y:S01]  /*ae6b0*/  NOP ;  /* 0x0000000000007918 */ /* 0x000fe20000000000 */
[----:B------:R-:W-:-:S02]  /*ae6c0*/  PRMT R18, R50, 0x4210, R14 ;  /* 0x0000421032127816 */ /* 0x000fc4000000000e */
[----:B------:R-:W-:-:S05]  /*ae6d0*/  PRMT R19, R51, 0x4210, R15 ;  /* 0x0000421033137816 */ /* 0x000fca000000000f */
[----:B------:R-:W-:Y:S01]  /*ae6e0*/  STSM.16.M88.4 [R45], R16 ;  /* 0x000000102d007844 */ /* 0x000fe20000000200 */
[----:B------:R-:W-:-:S03]  /*ae6f0*/  NOP ;  /* 0x0000000000007918 */ /* 0x000fc60000000000 */
[----:B------:R-:W0:Y:S01]  /*ae700*/  LDS.128 R4, [R45] ;  /* 0x000000002d047984 */ /* 0x000e220000000c00 */
[----:B------:R-:W-:Y:S02]  /*ae710*/  PRMT R15, R37, 0x5210, R15 ;  /* 0x00005210250f7816 */ /* 0x000fe4000000000f */
[----:B--2---:R-:W-:Y:S02]  /*ae720*/  PRMT R12, R21, 0x5210, R12 ;  /* 0x00005210150c7816 */ /* 0x004fe4000000000c */
[----:B------:R-:W2:Y:S04]  /*ae730*/  LDL.LU R21, [R1+0xbc] ;  /* 0x0000bc0001157983 */ /* 0x000ea80000300800 */
[----:B------:R-:W2:Y:S04]  /*ae740*/  LDL.LU R48, [R1+0x1c] ;  /* 0x00001c0001307983 */ /* 0x000ea80000300800 */
[----:B------:R-:W2:Y:S04]  /*ae750*/  LDL.LU R49, [R1+0x38] ;  /* 0x0000380001317983 */ /* 0x000ea80000300800 */
[----:B------:R-:W-:Y:S04]  /*ae760*/  STL [R1+0x3bc8], R37 ;  /* 0x003bc82501007387 */ /* 0x000fe80000100800 */
[----:B0-----:R-:W-:Y:S01]  /*ae770*/  STL.64 [R1+0xd0], R4 ;  /* 0x0000d00401007387 */ /* 0x001fe20000100a00 */
[----:B------:R-:W-:-:S03]  /*ae780*/  PRMT R13, R52, 0x5210, R13 ;  /* 0x00005210340d7816 */ /* 0x000fc6000000000d */
[----:B------:R-:W-:Y:S01]  /*ae790*/  STL.64 [R1+0xd8], R6 ;  /* 0x0000d80601007387 */ /* 0x000fe20000100a00 */
[----:B------:R-:W-:Y:S01]  /*ae7a0*/  NOP ;  /* 0x0000000000007918 */ /* 0x000fe20000000000 */
[----:B------:R-:W-:Y:S02]  /*ae7b0*/  PRMT R14, R53, 0x5210, R14 ;  /* 0x00005210350e7816 */ /* 0x000fe4000000000e */
[----:B------:R-:W2:Y:S04]  /*ae7c0*/  LDL.LU R50, [R1+0x90c] ;  /* 0x00090c0001327983 */ /* 0x000ea80000300800 */
[----:B------:R-:W2:Y:S04]  /*ae7d0*/  LDL.LU R51, [R1+0x908] ;  /* 0x0009080001337983 */ /* 0x000ea80000300800 */
[----:B------:R3:W-:Y:S01]  /*ae7e0*/  STSM.16.M88.4 [R45], R12 ;  /* 0x0000000c2d007844 */ /* 0x0007e20000000200 */
[----:B------:R-:W-:-:S03]  /*ae7f0*/  NOP ;  /* 0x0000000000007918 */ /* 0x000fc60000000000 */
[----:B------:R-:W2:Y:S04]  /*ae800*/  LDL.LU R52, [R1+0x880] ;  /* 0x0008800001347983 */ /* 0x000ea80000300800 */
[----:B------:R-:W2:Y:S04]  /*ae810*/  LDL.LU R53, [R1+0x87c] ;  /* 0x00087c0001357983 */ /* 0x000ea80000300800 */
[----:B------:R-:W0:Y:S01]  /*ae820*/  LDS.128 R4, [R45] ;  /* 0x000000002d047984 */ /* 0x000e220000000c00 */
[----:B---3--:R-:W-:-:S03]  /*ae830*/  LOP3.LUT R12, R20, 0xffff, RZ, 0xc0, !PT ;  /* 0x0000ffff140c7812 */ /* 0x008fc600078ec0ff */
[----:B------:R-:W3:Y:S01]  /*ae840*/  LDL.LU R20, [R1+0x870] ;  /* 0x0008700001147983 */ /* 0x000ee20000300800 */
[----:B------:R-:W-:Y:S02]  /*ae850*/  LOP3.LUT R13, R46, 0xffff, RZ, 0xc0, !PT ;  /* 0x0000ffff2e0d7812 */ /* 0x000fe400078ec0ff */
[----:B------:R-:W-:Y:S02]  /*ae860*/  LOP3.LUT R14, R47, 0xffff, RZ, 0xc0, !PT ;  /* 0x0000ffff2f0e7812 */ /* 0x000fe400078ec0ff */
[----:B------:R-:W-:Y:S02]  /*ae870*/  LOP3.LUT R15, R54, 0xffff, RZ, 0xc0, !PT ;  /* 0x0000ffff360f7812 */ /* 0x000fe400078ec0ff */
[----:B------:R-:W3:Y:S01]  /*ae880*/  LDL.LU R54, [R1+0x86c] ;  /* 0x00086c0001367983 */ /* 0x000ee20000300800 */
[----:B------:R-:W-:-:S03]  /*ae890*/  PRMT R16, R55, 0x4210, R12 ;  /* 0x0000421037107816 */ /* 0x000fc6000000000c */
[----:B------:R-:W3:Y:S01]  /*ae8a0*/  LDL.LU R55, [R1+0x868] ;  /* 0x0008680001377983 */ /* 0x000ee20000300800 */
[----:B------:R-:W-:-:S03]  /*ae8b0*/  PRMT R17, R11, 0x4210, R13 ;  /* 0x000042100b117816 */ /* 0x000fc6000000000d */
[----:B------:R-:W3:Y:S01]  /*ae8c0*/  LDL.LU R11, [R1+0x858] ;  /* 0x00085800010b7983 */ /* 0x000ee20000300800 */
[----:B------:R-:W-:-:S03]  /*ae8d0*/  PRMT R18, R10, 0x4210, R14 ;  /* 0x000042100a127816 */ /* 0x000fc6000000000e */
[----:B0-----:R-:W-:Y:S04]  /*ae8e0*/  STL.64 [R1+0xc0], R4 ;  /* 0x0000c00401007387 */ /* 0x001fe80000100a00 */
[----:B------:R-:W-:Y:S01]  /*ae8f0*/  STL.64 [R1+0xc8], R6 ;  /* 0x0000c80601007387 */ /* 0x000fe20000100a00 */
[----:B------:R-:W-:-:S03]  /*ae900*/  NOP ;  /* 0x0000000000007918 */ /* 0x000fc60000000000 */
[----:B------:R-:W3:Y:S01]  /*ae910*/  LDL.LU R10, [R1+0x10c] ;  /* 0x00010c00010a7983 */ /* 0x000ee20000300800 */
[----:B----4-:R-:W-:-:S03]  /*ae920*/  PRMT R19, R22, 0x4210, R15 ;  /* 0x0000421016137816 */ /* 0x010fc6000000000f */
[----:B------:R-:W4:Y:S04]  /*ae930*/  LDL.LU R22, [R1+0x104] ;  /* 0x0001040001167983 */ /* 0x000f280000300800 */
[----:B------:R-:W-:Y:S01]  /*ae940*/  STSM.16.M88.4 [R45], R16 ;  /* 0x000000102d007844 */ /* 0x000fe20000000200 */
[----:B------:R-:W-:-:S03]  /*ae950*/  NOP ;  /* 0x0000000000007918 */ /* 0x000fc60000000000 */
[----:B------:R-:W0:Y:S01]  /*ae960*/  LDS.128 R4, [R45] ;  /* 0x000000002d047984 */ /* 0x000e220000000c00 */
[----:B------:R-:W-:Y:S02]  /*ae970*/  PRMT R15, R38, 0x5210, R15 ;  /* 0x00005210260f7816 */ /* 0x000fe4000000000f */
[----:B--2---:R-:W-:Y:S02]  /*ae980*/  PRMT R12, R21, 0x5210, R12 ;  /* 0x00005210150c7816 */ /* 0x004fe4000000000c */
[----:B------:R-:W2:Y:S01]  /*ae990*/  LDL.LU R21, [R1+0x108] ;  /* 0x0001080001157983 */ /* 0x000ea20000300800 */
[----:B------:R-:W-:-:S03]  /*ae9a0*/  PRMT R13, R48, 0x5210, R13 ;  /* 0x00005210300d7816 */ /* 0x000fc6000000000d */
[----:B------:R-:W-:Y:S01]  /*ae9b0*/  STL [R1+0x3bb8], R38 ;  /* 0x003bb82601007387 */ /* 0x000fe20000100800 */
[----:B------:R-:W-:Y:S01]  /*ae9c0*/  PRMT R14, R49, 0x5210, R14 ;  /* 0x00005210310e7816 */ /* 0x000fe2000000000e */
[----:B------:R-:W-:Y:S02]  /*ae9d0*/  NOP ;  /* 0x0000000000007918 */ /* 0x000fe40000000000 */
[----:B0-----:R-:W-:Y:S04]  /*ae9e0*/  STL.64 [R1+0xb0], R4 ;  /* 0x0000b00401007387 */ /* 0x001fe80000100a00 */
[----:B------:R-:W-:Y:S04]  /*ae9f0*/  STL.64 [R1+0xb8], R6 ;  /* 0x0000b80601007387 */ /* 0x000fe80000100a00 */
[----:B------:R-:W2:Y:S04]  /*aea00*/  LDL.LU R46, [R1+0x924] ;  /* 0x00092400012e7983 */ /* 0x000ea80000300800 */
[----:B------:R0:W-:Y:S01]  /*aea10*/  STSM.16.M88.4 [R45], R12 ;  /* 0x0000000c2d007844 */ /* 0x0001e20000000200 */
[----:B------:R-:W-:-:S03]  /*aea20*/  NOP ;  /* 0x0000000000007918 */ /* 0x000fc60000000000 */
[----:B------:R-:W2:Y:S04]  /*aea30*/  LDL.LU R47, [R1+0x91c] ;  /* 0x00091c00012f7983 */ /* 0x000ea80000300800 */
[----:B------:R-:W2:Y:S04]  /*aea40*/  LDL.LU R48, [R1+0x894] ;  /* 0x0008940001307983 */ /* 0x000ea80000300800 */
[----:B------:R-:W2:Y:S01]  /*aea50*/  LDL.LU R49, [R1+0x890] ;  /* 0x0008900001317983 */ /* 0x000ea20000300800 */
[----:B0-----:R-:W-:Y:S02]  /*aea60*/  LOP3.LUT R12, R50, 0xffff, RZ, 0xc0, !PT ;  /* 0x0000ffff320c7812 */ /* 0x001fe400078ec0ff */
[----:B------:R-:W-:Y:S01]  /*aea70*/  LOP3.LUT R14, R52, 0xffff, RZ, 0xc0, !PT ;  /* 0x0000ffff340e7812 */ /* 0x000fe200078ec0ff */
[----:B------:R-:W2:Y:S01]  /*aea80*/  LDL.LU R50, [R1+0x8b0] ;  /* 0x0008b00001327983 */ /* 0x000ea20000300800 */
[----:B------:R-:W-:-:S03]  /*aea90*/  LOP3.LUT R15, R53, 0xffff, RZ, 0xc0, !PT ;  /* 0x0000ffff350f7812 */ /* 0x000fc600078ec0ff */
[----:B------:R-:W2:Y:S04]  /*aeaa0*/  LDL.LU R52, [R1+0x8ac] ;  /* 0x0008ac0001347983 */ /* 0x000ea80000300800 */
[----:B------:R-:W2:Y:S04]  /*aeab0*/  LDL.LU R53, [R1+0x88c] ;  /* 0x00088c0001357983 */ /* 0x000ea80000300800 */
[----:B------:R-:W0:Y:S01]  /*aeac0*/  LDS.128 R4, [R45] ;  /* 0x000000002d047984 */ /* 0x000e220000000c00 */
[----:B---3--:R-:W-:-:S03]  /*aead0*/  PRMT R16, R20, 0x4210, R12 ;  /* 0x0000421014107816 */ /* 0x008fc6000000000c */
[----:B------:R-:W3:Y:S01]  /*aeae0*/  LDL.LU R20, [R1+0x7f4] ;  /* 0x0007f40001147983 */ /* 0x000ee20000300800 */
[----:B------:R-:W-:-:S03]  /*aeaf0*/  LOP3.LUT R13, R51, 0xffff, RZ, 0xc0, !PT ;  /* 0x0000ffff330d7812 */ /* 0x000fc600078ec0ff */
[----:B0-----:R-:W-:Y:S01]  /*aeb00*/  STL.64 [R1+0x140], R4 ;  /* 0x0001400401007387 */ /* 0x001fe20000100a00 */
[----:B------:R-:W-:-:S03]  /*aeb10*/  PRMT R17, R54, 0x4210, R13 ;  /* 0x0000421036117816 */ /* 0x000fc6000000000d */
[----:B------:R-:W-:Y:S01]  /*aeb20*/  STL.64 [R1+0x148], R6 ;  /* 0x0001480601007387 */ /* 0x000fe20000100a00 */
[----:B------:R-:W-:Y:S01]  /*aeb30*/  PRMT R18, R55, 0x4210, R14 ;  /* 0x0000421037127816 */ /* 0x000fe2000000000e */
[----:B------:R-:W-:Y:S01]  /*aeb40*/  NOP ;  /* 0x0000000000007918 */ /* 0x000fe20000000000 */
[----:B------:R-:W-:Y:S01]  /*aeb50*/  PRMT R19, R11, 0x4210, R15 ;  /* 0x000042100b137816 */ /* 0x000fe2000000000f */
[----:B------:R-:W3:Y:S04]  /*aeb60*/  LDL.LU R51, [R1+0x168] ;  /* 0x0001680001337983 */ /* 0x000ee80000300800 */
[----:B------:R-:W3:Y:S04]  /*aeb70*/  LDL.LU R54, [R1+0x158] ;  /* 0x0001580001367983 */ /* 0x000ee80000300800 */
[----:B------:R-:W3:Y:S04]  /*aeb80*/  LDL.LU R55, [R1+0x114] ;  /* 0x0001140001377983 */ /* 0x000ee80000300800 */
[----:B------:R-:W-:Y:S01]  /*aeb90*/  STSM.16.M88.4 [R45], R16 ;  /* 0x000000102d007844 */ /* 0x000fe20000000200 */
[----:B------:R-:W-:-:S03]  /*aeba0*/  NOP ;  /* 0x0000000000007918 */ /* 0x000fc60000000000 */
[----:B------:R-:W3:Y:S04]  /*aebb0*/  LDL.LU R11, [R1+0x118] ;  /* 0x00011800010b7983 */ /* 0x000ee80000300800 */
[----:B------:R-:W0:Y:S01]  /*aebc0*/  LDS.128 R4, [R45] ;  /* 0x000000002d047984 */ /* 0x000e220000000c00 */
[----:B------:R-:W-:Y:S02]  /*aebd0*/  PRMT R12, R10, 0x5210, R12 ;  /* 0x000052100a0c7816 */ /* 0x000fe4000000000c */
[----:B------:R-:W-:Y:S01]  /*aebe0*/  PRMT R15, R39, 0x5210, R15 ;  /* 0x00005210270f7816 */ /* 0x000fe2000000000f */
[----:B------:R-:W-:Y:S01]  /*aebf0*/  STL [R1+0x3c90], R39 ;  /* 0x003c902701007387 */ /* 0x000fe20000100800 */
[----:B----4-:R-:W-:-:S03]  /*aec00*/  PRMT R13, R22, 0x5210, R13 ;  /* 0x00005210160d7816 */ /* 0x010fc6000000000d */
[----:B------:R-:W4:Y:S04]  /*aec10*/  LDL.LU R10, [R1+0x930] ;  /* 0x00093000010a7983 */ /* 0x000f280000300800 */
[----:B------:R-:W4:Y:S04]  /*aec20*/  LDL.LU R22, [R1+0x92c] ;  /* 0x00092c0001167983 */ /* 0x000f280000300800 */
[----:B0-----:R-:W-:Y:S04]  /*aec30*/  STL.64 [R1+0x130], R4 ;  /* 0x0001300401007387 */ /* 0x001fe80000100a00 */
[----:B------:R-:W-:Y:S01]  /*aec40*/  STL.64 [R1+0x138], R6 ;  /* 0x0001380601007387 */ /* 0x000fe20000100a00 */
[----:B------:R-:W-:Y:S01]  /*aec50*/  NOP ;  /* 0x0000000000007918 */ /* 0x000fe20000000000 */
[----:B--2---:R-:W-:-:S02]  /*aec60*/  PRMT R14, R21, 0x5210, R14 ;  /* 0x00005210150e7816 */ /* 0x004fc4000000000e */
[----:B------:R-:W2:Y:S04]  /*aec70*/  LDL.LU R21, [R1+0x8a8] ;  /* 0x0008a80001157983 */ /* 0x000ea80000300800 */
[----:B------:R0:W-:Y:S01]  /*aec80*/  STSM.16.M88.4 [R45], R12 ;  /* 0x0000000c2d007844 */ /* 0x0001e20000000200 */
[----:B------:R-:W-:-:S03]  /*aec90*/  NOP ;  /* 0x0000000000007918 */ /* 0x000fc60000000000 */
[----:B------:R-:W2:Y:S04]  /*aeca0*/  LDL.LU R43, [R1+0x8a4] ;  /* 0x0008a400012b7983 */ /* 0x000ea80000300800 */
[----:B------:R-:W1:Y:S01]  /*aecb0*/  LDS.128 R4, [R45] ;  /* 0x000000002d047984 */ /* 0x000e620000000c00 */
[----:B0-----:R-:W-:-:S03]  /*aecc0*/  LOP3.LUT R12, R46, 0xffff, RZ, 0xc0, !PT ;  /* 0x0000ffff2e0c7812 */ /* 0x001fc600078ec0ff */
[----:B------:R-:W2:Y:S01]  /*aecd0*/  LDL.LU R46, [R1+0x8f8] ;  /* 0x0008f800012e7983 */ /* 0x000ea20000300800 */
[----:B------:R-:W-:-:S03]  /*aece0*/  LOP3.LUT R13, R47, 0xffff, RZ, 0xc0, !PT ;  /* 0x0000ffff2f0d7812 */ /* 0x000fc600078ec0ff */
[----:B------:R-:W2:Y:S01]  /*aecf0*/  LDL.LU R47, [R1+0x8d8] ;  /* 0x0008d800012f7983 */ /* 0x000ea20000300800 */
[----:B------:R-:W-:Y:S02]  /*aed00*/  LOP3.LUT R14, R48, 0xffff, RZ, 0xc0, !PT ;  /* 0x0000ffff300e7812 */ /* 0x000fe400078ec0ff */
[----:B------:R-:W-:Y:S02]  /*aed10*/  LOP3.LUT R15, R49, 0xffff, RZ, 0xc0, !PT ;  /* 0x0000ffff310f7812 */ /* 0x000fe400078ec0ff */
[----:B------:R-:W-:Y:S02]  /*aed20*/  PRMT R17, R52, 0x4210, R13 ;  /* 0x0000421034117816 */ /* 0x000fe4000000000d */
[----:B------:R-:W2:Y:S01]  /*aed30*/  LDL.LU R52, [R1+0x8d4] ;  /* 0x0008d40001347983 */ /* 0x000ea20000300800 */
[----:B------:R-:W-:-:S03]  /*aed40*/  PRMT R18, R53, 0x4210, R14 ;  /* 0x0000421035127816 */ /* 0x000fc6000000000e */
[----:B------:R-:W2:Y:S01]  /*aed50*/  LDL.LU R53, [R1+0x7fc] ;  /* 0x0007fc0001357983 */ /* 0x000ea20000300800 */
[----:B---3--:R-:W-:-:S03]  /*aed60*/  PRMT R19, R20, 0x4210, R15 ;  /* 0x0000421014137816 */ /* 0x008fc6000000000f */
[----:B------:R-:W3:Y:S01]  /*aed70*/  LDL.LU R20, [R1+0x17c] ;  /* 0x00017c0001147983 */ /* 0x000ee20000300800 */
[----:B------:R-:W-:Y:S01]  /*aed80*/  PRMT R16, R50, 0x4210, R12 ;  /* 0x0000421032107816 */ /* 0x000fe2000000000c */
[----:B------:R-:W-:Y:S02]  /*aed90*/  NOP ;  /* 0x0000000000007918 */ /* 0x000fe40000000000 */
[----:B-1----:R-:W-:Y:S04]  /*aeda0*/  STL.64 [R1+0x120], R4 ;  /* 0x0001200401007387 */ /* 0x002fe80000100a00 */
[----:B------:R-:W-:Y:S04]  /*aedb0*/  STSM.16.M88.4 [R45], R16 ;  /* 0x000000102d007844 */ /* 0x000fe80000000200 */
[----:B------:R-:W-:Y:S01]  /*aedc0*/  STL.64 [R1+0x128], R6 ;  /* 0x0001280601007387 */ /* 0x000fe20000100a00 */
[----:B------:R-:W-:-:S03]  /*aedd0*/  NOP ;  /* 0x0000000000007918 */ /* 0x000fc60000000000 */
[----:B------:R-:W0:Y:S01]  /*aede0*/  LDS.128 R4, [R45] ;  /* 0x000000002d047984 */ /* 0x000e220000000c00 */
[----:B------:R-:W-:Y:S02]  /*aedf0*/  PRMT R12, R51, 0x5210, R12 ;  /* 0x00005210330c7816 */ /* 0x000fe4000000000c */
[----:B------:R-:W-:Y:S02]  /*aee00*/  PRMT R13, R54, 0x5210, R13 ;  /* 0x00005210360d7816 */ /* 0x000fe4000000000d */
[----:B------:R-:W3:Y:S01]  /*aee10*/  LDL.LU R54, [R1+0x174] ;  /* 0x0001740001367983 */ /* 0x000ee20000300800 */
[----:B------:R-:W-:-:S03]  /*aee20*/  PRMT R14, R55, 0x5210, R14 ;  /* 0x00005210370e7816 */ /* 0x000fc6000000000e */
[----:B------:R-:W3:Y:S01]  /*aee30*/  LDL.LU R55, [R1+0x178] ;  /* 0x0001780001377983 */ /* 0x000ee20000300800 */
[----:B------:R-:W-:Y:S01]  /*aee40*/  PRMT R15, R11, 0x5210, R15 ;  /* 0x000052100b0f7816 */ /* 0x000fe2000000000f */
[----:B------:R-:W-:-:S04]  /*aee50*/  NOP ;  /* 0x0000000000007918 */ /* 0x000fc80000000000 */
[----:B------:R4:W-:Y:S04]  /*aee60*/  STSM.16.M88.4 [R45], R12 ;  /* 0x0000000c2d007844 */ /* 0x0009e80000000200 */
[----:B0-----:R-:W-:Y:S04]  /*aee70*/  STL.64 [R1+0x110], R4 ;  /* 0x0001100401007387 */ /* 0x001fe80000100a00 */
[----:B------:R-:W-:Y:S01]  /*aee80*/  STL.64 [R1+0x118], R6 ;  /* 0x0001180601007387 */ /* 0x000fe20000100a00 */
[----:B------:R-:W-:-:S03]  /*aee90*/  NOP ;  /* 0x0000000000007918 */ /* 0x000fc60000000000 */
[----:B------:R-:W0:Y:S04]  /*aeea0*/  LDS.128 R4, [R45] ;  /* 0x000000002d047984 */ /* 0x000e280000000c00 */
[----:B------:R-:W3:Y:S01]  /*aeeb0*/  LDL.LU R48, [R1+0x938] ;  /* 0x0009380001307983 */ /* 0x000ee20000300800 */
[----:B----4-:R-:W-:-:S03]  /*aeec0*/  LOP3.LUT R12, R10, 0xffff, RZ, 0xc0, !PT ;  /* 0x0000ffff0a0c7812 */ /* 0x010fc600078ec0ff */
[----:B------:R-:W4:Y:S01]  /*aeed0*/  LDL.LU R49, [R1+0x934] ;  /* 0x0009340001317983 */ /* 0x000f220000300800 */
[----:B------:R-:W-:-:S03]  /*aeee0*/  LOP3.LUT R13, R22, 0xffff, RZ, 0xc0, !PT ;  /* 0x0000ffff160d7812 */ /* 0x000fc600078ec0ff */
[----:B------:R-:W4:Y:S04]  /*aeef0*/  LDL.LU R50, [R1+0x8c0] ;  /* 0x0008c00001327983 */ /* 0x000f280000300800 */
[----:B------:R-:W4:Y:S04]  /*aef00*/  LDL.LU R51, [R1+0x8bc] ;  /* 0x0008bc0001337983 */ /* 0x000f280000300800 */
[----:B------:R-:W4:Y:S04]  /*aef10*/  LDL.LU R11, [R1+0x928] ;  /* 0x00092800010b7983 */ /* 0x000f280000300800 */
[----:B------:R-:W4:Y:S04]  /*aef20*/  LDL.LU R10, [R1+0x918] ;  /* 0x00091800010a7983 */ /* 0x000f280000300800 */
[----:B------:R-:W4:Y:S01]  /*aef30*/  LDL.LU R22, [R1+0x914] ;  /* 0x0009140001167983 */ /* 0x000f220000300800 */
[----:B--2---:R-:W-:-:S03]  /*aef40*/  LOP3.LUT R14, R21, 0xffff, RZ, 0xc0, !PT ;  /* 0x0000ffff150e7812 */ /* 0x004fc600078ec0ff */
[----:B------:R-:W2:Y:S04]  /*aef50*/  LDL.LU R21, [R1+0x910] ;  /* 0x0009100001157983 */ /* 0x000ea80000300800 */
[----:B0-----:R-:W-:Y:S01]  /*aef60*/  STL.64 [R1+0x100], R4 ;  /* 0x0001000401007387 */ /* 0x001fe20000100a00 */
[----:B------:R-:W-:-:S03]  /*aef70*/  LOP3.LUT R15, R43, 0xffff, RZ, 0xc0, !PT ;  /* 0x0000ffff2b0f7812 */ /* 0x000fc600078ec0ff */
[----:B------:R-:W-:Y:S01]  /*aef80*/  STL.64 [R1+0x108], R6 ;  /* 0x0001080601007387 */ /* 0x000fe20000100a00 */
[----:B------:R-:W-:Y:S01]  /*aef90*/  NOP ;  /* 0x0000000000007918 */ /* 0x000fe20000000000 */
[----:B------:R-:W-:Y:S02]  /*aefa0*/  PRMT R16, R46, 0x4210, R12 ;  /* 0x000042102e107816 */ /* 0x000fe4000000000c */
[----:B------:R-:W-:Y:S02]  /*aefb0*/  PRMT R18, R52, 0x4210, R14 ;  /* 0x0000421034127816 */ /* 0x000fe4000000000e */
[----:B------:R-:W2:Y:S01]  /*aefc0*/  LDL.LU R52, [R1+0x19c] ;  /* 0x00019c0001347983 */ /* 0x000ea20000300800 */
[----:B------:R-:W-:-:S03]  /*aefd0*/  PRMT R19, R53, 0x4210, R15 ;  /* 0x0000421035137816 */ /* 0x000fc6000000000f */
[----:B------:R-:W2:Y:S01]  /*aefe0*/  LDL.LU R53, [R1+0x194] ;  /* 0x0001940001357983 */ /* 0x000ea20000300800 */
[----:B---3--:R-:W-:-:S03]  /*aeff0*/  PRMT R12, R20, 0x5210, R12 ;  /* 0x00005210140c7816 */ /* 0x008fc6000000000c */
[----:B------:R-:W3:Y:S01]  /*af000*/  LDL.LU R20, [R1+0x198] ;  /* 0x0001980001147983 */ /* 0x000ee20000300800 */
[----:B------:R-:W-:-:S05]  /*af010*/  PRMT R17, R47, 0x4210, R13 ;  /* 0x000042102f117816 */ /* 0x000fca000000000d */
[----:B------:R-:W-:Y:S01]  /*af020*/  STSM.16.M88.4 [R45], R16 ;  /* 0x000000102d007844 */ /* 0x000fe20000000200 */
[----:B------:R-:W-:-:S03]  /*af030*/  NOP ;  /* 0x0000000000007918 */ /* 0x000fc60000000000 */
[----:B------:R-:W0:Y:S01]  /*af040*/  LDS.128 R4, [R45] ;  /* 0x000000002d047984 */ /* 0x000e220000000c00 */
[----:B------:R-:W-:-:S03]  /*af050*/  PRMT R15, R40, 0x5210, R15 ;  /* 0x00005210280f7816 */ /* 0x000fc6000000000f */
[----:B------:R-:W-:Y:S01]  /*af060*/  STL [R1+0x3c94], R40 ;  /* 0x003c942801007387 */ /* 0x000fe20000100800 */
[----:B------:R-:W-:-:S03]  /*af070*/  PRMT R13, R54, 0x5210, R13 ;  /* 0x00005210360d7816 */ /* 0x000fc6000000000d */
[----:B------:R-:W3:Y:S01]  /*af080*/  LDL.LU R54, [R1+0x948] ;  /* 0x0009480001367983 */ /* 0x000ee20000300800 */
[----:B------:R-:W-:Y:S01]  /*af090*/  PRMT R14, R55, 0x5210, R14 ;  /* 0x00005210370e7816 */ /* 0x000fe2000000000e */
[----:B------:R-:W-:Y:S02]  /*af0a0*/  NOP ;  /* 0x0000000000007918 */ /* 0x000fe40000000000 */
[----:B------:R-:W3:Y:S04]  /*af0b0*/  LDL.LU R55, [R1+0x944] ;  /* 0x0009440001377983 */ /* 0x000ee80000300800 */
[----:B0-----:R-:W-:Y:S04]  /*af0c0*/  STL.64 [R1+0x180], R4 ;  /* 0x0001800401007387 */ /* 0x001fe80000100a00 */
[----:B------:R0:W-:Y:S04]  /*af0d0*/  STSM.16.M88.4 [R45], R12 ;  /* 0x0000000c2d007844 */ /* 0x0001e80000000200 */
[----:B------:R-:W-:Y:S01]  /*af0e0*/  STL.64 [R1+0x188], R6 ;  /* 0x0001880601007387 */ /* 0x000fe20000100a00 */
[----:B------:R-:W-:-:S03]  /*af0f0*/  NOP ;  /* 0x0000000000007918 */ /* 0x000fc60000000000 */
[----:B------:R-:W1:Y:S04]  /*af100*/  LDS.128 R4, [R45] ;  /* 0x000000002d047984 */ /* 0x000e680000000c00 */
[----:B------:R-:W3:Y:S04]  /*af110*/  LDL.LU R9, [R1+0x8d0] ;  /* 0x0008d00001097983 */ /* 0x000ee80000300800 */
[----:B------:R-:W3:Y:S01]  /*af120*/  LDL.LU R43, [R1+0x8cc] ;  /* 0x0008cc00012b7983 */ /* 0x000ee20000300800 */
[----:B0-----:R-:W-:Y:S02]  /*af130*/  LOP3.LUT R12, R48, 0xffff, RZ, 0xc0, !PT ;  /* 0x0000ffff300c7812 */ /* 0x001fe400078ec0ff */
[----:B----4-:R-:W-:-:S02]  /*af140*/  LOP3.LUT R13, R49, 0xffff, RZ, 0xc0, !PT ;  /* 0x0000ffff310d7812 */ /* 0x010fc400078ec0ff */
[----:B------:R-:W-:Y:S02]  /*af150*/  LOP3.LUT R14, R50, 0xffff, RZ, 0xc0, !PT ;  /* 0x0000ffff320e7812 */ /* 0x000fe400078ec0ff */
[----:B------:R-:W-:Y:S02]  /*af160*/  LOP3.LUT R15, R51, 0xffff, RZ, 0xc0, !PT ;  /* 0x0000ffff330f7812 */ /* 0x000fe400078ec0ff */
[----:B------:R-:W-:Y:S02]  /*af170*/  PRMT R16, R11, 0x4210, R12 ;  /* 0x000042100b107816 */ /* 0x000fe4000000000c */
[----:B------:R-:W4:Y:S01]  /*af180*/  LDL.LU R11, [R1+0x95c] ;  /* 0x00095c00010b7983 */ /* 0x000f220000300800 */
[----:B------:R-:W-:-:S03]  /*af190*/  PRMT R17, R10, 0x4210, R13 ;  /* 0x000042100a117816 */ /* 0x000fc6000000000d */
[----:B------:R-:W4:Y:S01]  /*af1a0*/  LDL.LU R10, [R1+0x94c] ;  /* 0x00094c00010a7983 */ /* 0x000f220000300800 */
[----:B------:R-:W-:-:S03]  /*af1b0*/  PRMT R18, R22, 0x4210, R14 ;  /* 0x0000421016127816 */ /* 0x000fc6000000000e */
[----:B------:R-:W4:Y:S01]  /*af1c0*/  LDL.LU R22, [R1+0x940] ;  /* 0x0009400001167983 */ /* 0x000f220000300800 */
[----:B--2---:R-:W-:Y:S01]  /*af1d0*/  PRMT R19, R21, 0x4210, R15 ;  /* 0x0000421015137816 */ /* 0x004fe2000000000f */
[----:B------:R-:W-:Y:S02]  /*af1e0*/  NOP ;  /* 0x0000000000007918 */ /* 0x000fe40000000000 */
[----:B------:R-:W2:Y:S04]  /*af1f0*/  LDL.LU R21, [R1+0x93c] ;  /* 0x00093c0001157983 */ /* 0x000ea80000300800 */
[----:B-1----:R-:W-:Y:S04]  /*af200*/  STL.64 [R1+0x170], R4 ;  /* 0x0001700401007387 */ /* 0x002fe80000100a00 */
[----:B------:R-:W-:Y:S04]  /*af210*/  STL.64 [R1+0x178], R6 ;  /* 0x0001780601007387 */ /* 0x000fe80000100a00 */
[----:B------:R-:W2:Y:S04]  /*af220*/  LDL.LU R46, [R1+0x1b8] ;  /* 0x0001b800012e7983 */ /* 0x000ea80000300800 */
[----:B------:R-:W2:Y:S01]  /*af230*/  LDL.LU R47, [R1+0x1ac] ;  /* 0x0001ac00012f7983 */ /* 0x000ea20000300800 */
[----:B---3--:R-:W-:-:S03]  /*af240*/  PRMT R14, R20, 0x5210, R14 ;  /* 0x00005210140e7816 */ /* 0x008fc6000000000e */
[----:B------:R-:W3:Y:S04]  /*af250*/  LDL.LU R20, [R1+0x1a8] ;  /* 0x0001a80001147983 */ /* 0x000ee80000300800 */
[----:B------:R-:W-:Y:S01]  /*af260*/  STSM.16.M88.4 [R45], R16 ;  /* 0x000000102d007844 */ /* 0x000fe20000000200 */
[----:B------:R-:W-:-:S03]  /*af270*/  NOP ;  /* 0x0000000000007918 */ /* 0x000fc60000000000 */
[----:B------:R-:W0:Y:S01]  /*af280*/  LDS.128 R4, [R45] ;  /* 0x000000002d047984 */ /* 0x000e220000000c00 */
        /* <DEDUP_REMOVED lines=8> */
[----:B------:R-:W0:Y:S01]  /*af310*/  LDS.128 R4, [R45] ;  /* 0x000000002d047984 */ /* 0x000e220000000c00 */
[----:B-1----:R-:W-:-:S03]  /*af320*/  LOP3.LUT R12, R54, 0xffff, RZ, 0xc0, !PT ;  /* 0x0000ffff360c7812 */ /* 0x002fc600078ec0ff */
[----:B------:R-:W3:Y:S01]  /*af330*/  LDL.LU R48, [R1+0x958] ;  /* 0x0009580001307983 */ /* 0x000ee20000300800 */
[----:B------:R-:W-:-:S03]  /*af340*/  LOP3.LUT R13, R55, 0xffff, RZ, 0xc0, !PT ;  /* 0x0000ffff370d7812 */ /* 0x000fc600078ec0ff */
[----:B------:R-:W3:Y:S04]  /*af350*/  LDL.LU R49, [R1+0x954] ;  /* 0x0009540001317983 */ /* 0x000ee80000300800 */
[----:B------:R-:W3:Y:S01]  /*af360*/  LDL.LU R50, [R1+0x8ec] ;  /* 0x0008ec0001327983 */ /* 0x000ee20000300800 */
[----:B------:R-:W-:-:S03]  /*af370*/  LOP3.LUT R14, R9, 0xffff, RZ, 0xc0, !PT ;  /* 0x0000ffff090e7812 */ /* 0x000fc600078ec0ff */
[----:B------:R-:W3:Y:S01]  /*af380*/  LDL.LU R51, [R1+0x8e8] ;  /* 0x0008e80001337983 */ /* 0x000ee20000300800 */
[----:B------:R-:W-:-:S03]  /*af390*/  LOP3.LUT R15, R43, 0xffff, RZ, 0xc0, !PT ;  /* 0x0000ffff2b0f7812 */ /* 0x000fc600078ec0ff */
[----:B------:R-:W3:Y:S04]  /*af3a0*/  LDL.LU R52, [R1+0x970] ;  /* 0x0009700001347983 */ /* 0x000ee80000300800 */
[----:B------:R-:W3:Y:S04]  /*af3b0*/  LDL.LU R53, [R1+0x96c] ;  /* 0x00096c0001357983 */ /* 0x000ee80000300800 */
[----:B------:R-:W3:Y:S04]  /*af3c0*/  LDL.LU R54, [R1+0x968] ;  /* 0x0009680001367983 */ /* 0x000ee80000300800 */
[----:B------:R-:W3:Y:S01]  /*af3d0*/  LDL.LU R55, [R1+0x80c] ;  /* 0x00080c0001377983 */ /* 0x000ee20000300800 */
[----:B----4-:R-:W-:-:S03]  /*af3e0*/  PRMT R16, R11, 0x4210, R12 ;  /* 0x000042100b107816 */ /* 0x010fc6000000000c */
        /* <DEDUP_REMOVED lines=8> */
[----:B0-----:R-:W-:Y:S04]  /*af470*/  STL.64 [R1+0x150], R4 ;  /* 0x0001500401007387 */ /* 0x001fe80000100a00 */
[----:B------:R-:W-:Y:S01]  /*af480*/  STL.64 [R1+0x158], R6 ;  /* 0x0001580601007387 */ /* 0x000fe20000100a00 */
[----:B---3--:R-:W-:-:S03]  /*af490*/  PRMT R14, R20, 0x5210, R14 ;  /* 0x00005210140e7816 */ /* 0x008fc6000000000e */
[----:B------:R-:W3:Y:S04]  /*af4a0*/  LDL R20, [R1+0x3c] ;  /* 0x00003c0001147983 */ /* 0x000ee80000100800 */
        /* <DEDUP_REMOVED lines=12> */
[----:B-1----:R-:W-:Y:S02]  /*af570*/  LOP3.LUT R12, R48, 0xffff, RZ, 0xc0, !PT ;  /* 0x0000ffff300c7812 */ /* 0x002fe400078ec0ff */
[----:B------:R-:W-:Y:S02]  /*af580*/  LOP3.LUT R13, R49, 0xffff, RZ, 0xc0, !PT ;  /* 0x0000ffff310d7812 */ /* 0x000fe400078ec0ff */
[----:B------:R-:W-:Y:S02]  /*af590*/  LOP3.LUT R14, R50, 0xffff, RZ, 0xc0, !PT ;  /* 0x0000ffff320e7812 */ /* 0x000fe400078ec0ff */
[----:B------:R-:W-:Y:S02]  /*af5a0*/  LOP3.LUT R15, R51, 0xffff, RZ, 0xc0, !PT ;  /* 0x0000ffff330f7812 */ /* 0x000fe400078ec0ff */
[----:B------:R-:W-:Y:S02]  /*af5b0*/  PRMT R16, R52, 0x4210, R12 ;  /* 0x0000421034107816 */ /* 0x000fe4000000000c */
[----:B------:R-:W-:-:S02]  /*af5c0*/  PRMT R17, R53, 0x4210, R13 ;  /* 0x0000421035117816 */ /* 0x000fc4000000000d */
[----:B------:R-:W-:Y:S02]  /*af5d0*/  PRMT R18, R54, 0x4210, R14 ;  /* 0x0000421036127816 */ /* 0x000fe4000000000e */
[----:B------:R-:W-:Y:S01]  /*af5e0*/  PRMT R19, R55, 0x4210, R15 ;  /* 0x0000421037137816 */ /* 0x000fe2000000000f */
[----:B------:R-:W-:Y:S01]  /*af5f0*/  NOP ;  /* 0x0000000000007918 */ /* 0x000fe20000000000 */
[----:B----4-:R-:W-:Y:S02]  /*af600*/  PRMT R12, R11, 0x5210, R12 ;  /* 0x000052100b0c7816 */ /* 0x010fe4000000000c */
[----:B------:R-:W-:Y:S01]  /*af610*/  PRMT R13, R10, 0x5210, R13 ;  /* 0x000052100a0d7816 */ /* 0x000fe2000000000d */
[----:B0-----:R0:W-:Y:S01]  /*af620*/  STL.64 [R1+0x190], R4 ;  /* 0x0001900401007387 */ /* 0x0011e20000100a00 */
[----:B------:R-:W-:-:S03]  /*af630*/  PRMT R14, R22, 0x5210, R14 ;  /* 0x00005210160e7816 */ /* 0x000fc6000000000e */
[----:B------:R3:W-:Y:S04]  /*af640*/  STL.64 [R1+0x198], R6 ;  /* 0x0001980601007387 */ /* 0x0007e80000100a00 */
[----:B------:R-:W-:Y:S04]  /*af650*/  STL [R1+0x3b7c], R45 ;  /* 0x003b7c2d01007387 */ /* 0x000fe80000100800 */
[----:B------:R-:W-:Y:S04]  /*af660*/  STL [R1+0x3b80], R12 ;  /* 0x003b800c01007387 */ /* 0x000fe80000100800 */
[----:B------:R-:W-:Y:S04]  /*af670*/  STL [R1+0x3b84], R13 ;  /* 0x003b840d01007387 */ /* 0x000fe80000100800 */
[----:B------:R-:W-:Y:S01]  /*af680*/  STL [R1+0x3b88], R14 ;  /* 0x003b880e01007387 */ /* 0x000fe20000100800 */
[----:B--2---:R-:W-:-:S05]  /*af690*/  PRMT R15, R21, 0x5210, R15 ;  /* 0x00005210150f7816 */ /* 0x004fca000000000f */
[----:B------:R-:W-:Y:S04]  /*af6a0*/  STL [R1+0x3b8c], R15 ;  /* 0x003b8c0f01007387 */ /* 0x000fe80000100800 */
[----:B0-----:R-:W2:Y:S04]  /*af6b0*/  LDL R4, [R1+0x1fa4] ;  /* 0x001fa40001047983 */ /* 0x001ea80000100800 */
[----:B------:R-:W4:Y:S04]  /*af6c0*/  LDL R3, [R1+0x1fac] ;  /* 0x001fac0001037983 */ /* 0x000f280000100800 */
[----:B------:R-:W2:Y:S04]  /*af6d0*/  LDL R2, [R1+0x1fa8] ;  /* 0x001fa80001027983 */ /* 0x000ea80000100800 */
[----:B------:R-:W4:Y:S01]  /*af6e0*/  LDL R0, [R1+0x1fa0] ;  /* 0x001fa00001007983 */ /* 0x000f220000100800 */
[----:B---3--:R-:W-:-:S02]  /*af6f0*/  VIADD R6, R20, 0x1 ;  /* 0x0000000114067836 */ /* 0x008fc40000000000 */
[C---:B------:R-:W-:Y:S02]  /*af700*/  VIADD R8, R20.reuse, 0x3 ;  /* 0x0000000314087836 */ /* 0x040fe40000000000 */
[C---:B------:R-:W-:Y:S01]  /*af710*/  VIADD R7, R20.reuse, 0x4 ;  /* 0x0000000414077836 */ /* 0x040fe20000000000 */
[----:B------:R0:W-:Y:S04]  /*af720*/  STL [R1+0x61c], R6 ;  /* 0x00061c0601007387 */ /* 0x0001e80000100800 */
[----:B------:R1:W-:Y:S01]  /*af730*/  STL [R1+0x614], R8 ;  /* 0x0006140801007387 */ /* 0x0003e20000100800 */
[----:B0-----:R-:W-:-:S03]  /*af740*/  VIADD R6, R20, 0x5 ;  /* 0x0000000514067836 */ /* 0x001fc60000000000 */
[----:B------:R0:W-:Y:S01]  /*af750*/  STL [R1+0x610], R7 ;  /* 0x0006100701007387 */ /* 0x0001e20000100800 */
[----:B-1----:R-:W-:-:S03]  /*af760*/  VIADD R8, R20, 0x6 ;  /* 0x0000000614087836 */ /* 0x002fc60000000000 */
[----:B------:R1:W-:Y:S01]  /*af770*/  STL [R1+0x5f4], R6 ;  /* 0x0005f40601007387 */ /* 0x0003e20000100800 */
[----:B0-----:R-:W-:-:S03]  /*af780*/  VIADD R7, R20, 0x7 ;  /* 0x0000000714077836 */ /* 0x001fc60000000000 */
[----:B------:R0:W-:Y:S01]  /*af790*/  STL [R1+0x5f0], R8 ;  /* 0x0005f00801007387 */ /* 0x0001e20000100800 */
[----:B-1----:R-:W-:-:S03]  /*af7a0*/  VIADD R6, R20, 0x8 ;  /* 0x0000000814067836 */ /* 0x002fc60000000000 */
[----:B------:R1:W-:Y:S04]  /*af7b0*/  STL [R1+0x5e4], R7 ;  /* 0x0005e40701007387 */ /* 0x0003e80000100800 */
[----:B------:R3:W-:Y:S01]  /*af7c0*/  STL [R1+0x5e0], R6 ;  /* 0x0005e00601007387 */ /* 0x0007e20000100800 */
[C---:B0-----:R-:W-:Y:S02]  /*af7d0*/  VIADD R8, R20.reuse, 0x9 ;  /* 0x0000000914087836 */ /* 0x041fe40000000000 */
[----:B-1----:R-:W-:-:S03]  /*af7e0*/  VIADD R7, R20, 0xa ;  /* 0x0000000a14077836 */ /* 0x002fc60000000000 */
[----:B------:R0:W-:Y:S01]  /*af7f0*/  STL [R1+0x5dc], R8 ;  /* 0x0005dc0801007387 */ /* 0x0001e20000100800 */
[----:B---3--:R-:W-:-:S03]  /*af800*/  VIADD R6, R20, 0xb ;  /* 0x0000000b14067836 */ /* 0x008fc60000000000 */
[----:B------:R1:W-:Y:S04]  /*af810*/  STL [R1+0x5d8], R7 ;  /* 0x0005d80701007387 */ /* 0x0003e80000100800 */
[----:B------:R3:W-:Y:S01]  /*af820*/  STL [R1+0x5d4], R6 ;  /* 0x0005d40601007387 */ /* 0x0007e20000100800 */
[C---:B0-----:R-:W-:Y:S02]  /*af830*/  VIADD R8, R20.reuse, 0xc ;  /* 0x0000000c14087836 */ /* 0x041fe40000000000 */
[----:B-1----:R-:W-:-:S03]  /*af840*/  VIADD R7, R20, 0xd ;  /* 0x0000000d14077836 */ /* 0x002fc60000000000 */
[----:B------:R0:W-:Y:S01]  /*af850*/  STL [R1+0x5d0], R8 ;  /* 0x0005d00801007387 */ /* 0x0001e20000100800 */
[----:B---3--:R-:W-:-:S03]  /*af860*/  VIADD R6, R20, 0xe ;  /* 0x0000000e14067836 */ /* 0x008fc60000000000 */
[----:B------:R1:W-:Y:S01]  /*af870*/  STL [R1+0x3b0], R7 ;  /* 0x0003b00701007387 */ /* 0x0003e20000100800 */
[----:B------:R-:W-:-:S03]  /*af880*/  VIADD R38, R20, 0x12 ;  /* 0x0000001214267836 */ /* 0x000fc60000000000 */
[----:B------:R3:W-:Y:S01]  /*af890*/  STL [R1+0x3ac], R6 ;  /* 0x0003ac0601007387 */ /* 0x0007e20000100800 */
[C---:B0-----:R-:W-:Y:S02]  /*af8a0*/  VIADD R8, R20.reuse, 0xf ;  /* 0x0000000f14087836 */ /* 0x041fe40000000000 */
[----:B-1----:R-:W-:-:S03]  /*af8b0*/  VIADD R7, R20, 0x10 ;  /* 0x0000001014077836 */ /* 0x002fc60000000000 */
[----:B------:R-:W-:Y:S01]  /*af8c0*/  STL [R1+0x3a8], R8 ;  /* 0x0003a80801007387 */ /* 0x000fe20000100800 */
[----:B---3--:R-:W-:-:S03]  /*af8d0*/  VIADD R6, R20, 0x11 ;  /* 0x0000001114067836 */ /* 0x008fc60000000000 */
[----:B------:R-:W-:Y:S04]  /*af8e0*/  STL [R1+0x3a4], R7 ;  /* 0x0003a40701007387 */ /* 0x000fe80000100800 */
[----:B------:R0:W-:Y:S04]  /*af8f0*/  STL [R1+0x3bbc], R38 ;  /* 0x003bbc2601007387 */ /* 0x0001e80000100800 */
[----:B------:R1:W-:Y:S01]  /*af900*/  STL [R1+0x3a0], R6 ;  /* 0x0003a00601007387 */ /* 0x0003e20000100800 */
[C---:B0-----:R-:W-:Y:S02]  /*af910*/  VIADD R38, R20.reuse, 0x14 ;  /* 0x0000001414267836 */ /* 0x041fe40000000000 */
[----:B-1----:R-:W-:-:S03]  /*af920*/  VIADD R6, R20, 0x13 ;  /* 0x0000001314067836 */ /* 0x002fc60000000000 */
        /* <DEDUP_REMOVED lines=8> */
[----:B------:R0:W-:Y:S01]  /*af9b0*/  STL [R1+0x3bcc], R38 ;  /* 0x003bcc2601007387 */ /* 0x0001e20000100800 */
[----:B------:R-:W-:-:S03]  /*af9c0*/  VIADD R37, R20, 0x1a ;  /* 0x0000001a14257836 */ /* 0x000fc60000000000 */
[----:B------:R1:W-:Y:S04]  /*af9d0*/  STL [R1+0x388], R6 ;  /* 0x0003880601007387 */ /* 0x0003e80000100800 */
[----:B------:R3:W-:Y:S01]  /*af9e0*/  STL [R1+0x3bd0], R37 ;  /* 0x003bd02501007387 */ /* 0x0007e20000100800 */
[C---:B0-----:R-:W-:Y:S02]  /*af9f0*/  VIADD R38, R20.reuse, 0x1b ;  /* 0x0000001b14267836 */ /* 0x041fe40000000000 */
[C---:B-1----:R-:W-:Y:S02]  /*afa00*/  VIADD R6, R20.reuse, 0x19 ;  /* 0x0000001914067836 */ /* 0x042fe40000000000 */
[----:B---3--:R-:W-:-:S03]  /*afa10*/  VIADD R37, R20, 0x1d ;  /* 0x0000001d14257836 */ /* 0x008fc60000000000 */
[----:B------:R0:W-:Y:S04]  /*afa20*/  STL [R1+0x380], R6 ;  /* 0x0003800601007387 */ /* 0x0001e80000100800 */
[----:B------:R1:W-:Y:S01]  /*afa30*/  STL [R1+0x3bd4], R38 ;  /* 0x003bd42601007387 */ /* 0x0003e20000100800 */
[----:B0-----:R-:W-:-:S03]  /*afa40*/  VIADD R6, R20, 0x1c ;  /* 0x0000001c14067836 */ /* 0x001fc60000000000 */
[----:B------:R0:W-:Y:S01]  /*afa50*/  STL [R1+0x3bd8], R37 ;  /* 0x003bd82501007387 */ /* 0x0001e20000100800 */
[----:B-1----:R-:W-:-:S03]  /*afa60*/  VIADD R38, R20, 0x1e ;  /* 0x0000001e14267836 */ /* 0x002fc60000000000 */
[----:B------:R1:W-:Y:S01]  /*afa70*/  STL [R1+0x374], R6 ;  /* 0x0003740601007387 */ /* 0x0003e20000100800 */
[----:B------:R-:W-:-:S03]  /*afa80*/  VIADD R36, R20, 0x22 ;  /* 0x0000002214247836 */ /* 0x000fc60000000000 */
        /* <DEDUP_REMOVED lines=8> */
[C---:B-1----:R-:W-:Y:S01]  /*afb10*/  VIADD R6, R20.reuse, 0x23 ;  /* 0x0000002314067836 */ /* 0x042fe20000000000 */
[----:B------:R0:W-:Y:S01]  /*afb20*/  STL [R1+0x3bec], R36 ;  /* 0x003bec2401007387 */ /* 0x0001e20000100800 */
[----:B---3--:R-:W-:-:S03]  /*afb30*/  VIADD R38, R20, 0x25 ;  /* 0x0000002514267836 */ /* 0x008fc60000000000 */
[----:B------:R1:W-:Y:S04]  /*afb40*/  STL [R1+0x3bf0], R37 ;  /* 0x003bf02501007387 */ /* 0x0003e80000100800 */
[----:B------:R3:W-:Y:S01]  /*afb50*/  STL [R1+0x358], R6 ;  /* 0x0003580601007387 */ /* 0x0007e20000100800 */
[----:B0-----:R-:W-:-:S03]  /*afb60*/  VIADD R36, R20, 0x26 ;  /* 0x0000002614247836 */ /* 0x001fc60000000000 */
[----:B------:R0:W-:Y:S01]  /*afb70*/  STL [R1+0x3bf4], R38 ;  /* 0x003bf42601007387 */ /* 0x0001e20000100800 */
[C---:B-1----:R-:W-:Y:S02]  /*afb80*/  VIADD R37, R20.reuse, 0x28 ;  /* 0x0000002814257836 */ /* 0x042fe40000000000 */
[C---:B---3--:R-:W-:Y:S01]  /*afb90*/  VIADD R6, R20.reuse, 0x27 ;  /* 0x0000002714067836 */ /* 0x048fe20000000000 */
[----:B------:R1:W-:Y:S01]  /*afba0*/  STL [R1+0x3bfc], R36 ;  /* 0x003bfc2401007387 */ /* 0x0003e20000100800 */
[C---:B------:R-:W-:Y:S02]  /*afbb0*/  VIADD R35, R20.reuse, 0x2a ;  /* 0x0000002a14237836 */ /* 0x040fe40000000000 */
[C---:B0-----:R-:W-:Y:S01]  /*afbc0*/  VIADD R38, R20.reuse, 0x29 ;  /* 0x0000002914267836 */ /* 0x041fe20000000000 */
[----:B------:R0:W-:Y:S04]  /*afbd0*/  STL [R1+0x3c00], R37 ;  /* 0x003c002501007387 */ /* 0x0001e80000100800 */
[----:B------:R3:W-:Y:S01]  /*afbe0*/  STL [R1+0x348], R6 ;  /* 0x0003480601007387 */ /* 0x0007e20000100800 */
[----:B-1----:R-:W-:-:S03]  /*afbf0*/  VIADD R36, R20, 0x2b ;  /* 0x0000002b14247836 */ /* 0x002fc60000000000 */
[----:B------:R1:W-:Y:S01]  /*afc00*/  STL [R1+0x3c04], R38 ;  /* 0x003c042601007387 */ /* 0x0003e20000100800 */
[----:B0-----:R-:W-:-:S03]  /*afc10*/  VIADD R37, R20, 0x2d ;  /* 0x0000002d14257836 */ /* 0x001fc60000000000 */
[----:B------:R0:W-:Y:S01]  /*afc20*/  STL [R1+0x3c08], R35 ;  /* 0x003c082301007387 */ /* 0x0001e20000100800 */
[----:B---3--:R-:W-:-:S03]  /*afc30*/  VIADD R6, R20, 0x2c ;  /* 0x0000002c14067836 */ /* 0x008fc60000000000 */
[----:B------:R3:W-:Y:S01]  /*afc40*/  STL [R1+0x3c0c], R36 ;  /* 0x003c0c2401007387 */ /* 0x0007e20000100800 */
[----:B-1----:R-:W-:-:S03]  /*afc50*/  VIADD R38, R20, 0x2e ;  /* 0x0000002e14267836 */ /* 0x002fc60000000000 */
[----:B------:R1:W-:Y:S01]  /*afc60*/  STL [R1+0x3c14], R37 ;  /* 0x003c142501007387 */ /* 0x0003e20000100800 */
[----:B0-----:R-:W-:-:S03]  /*afc70*/  VIADD R35, R20, 0x2f ;  /* 0x0000002f14237836 */ /* 0x001fc60000000000 */
[----:B------:R0:W-:Y:S01]  /*afc80*/  STL [R1+0x334], R6 ;  /* 0x0003340601007387 */ /* 0x0001e20000100800 */
[C---:B------:R-:W-:Y:S02]  /*afc90*/  VIADD R34, R20.reuse, 0x32 ;  /* 0x0000003214227836 */ /* 0x040fe40000000000 */
[C---:B---3--:R-:W-:Y:S01]  /*afca0*/  VIADD R36, R20.reuse, 0x30 ;  /* 0x0000003014247836 */ /* 0x048fe20000000000 */
        /* <DEDUP_REMOVED lines=15> */
[C---:B------:R-:W-:Y:S02]  /*afda0*/  VIADD R33, R20.reuse, 0x3a ;  /* 0x0000003a14217836 */ /* 0x040fe40000000000 */
[C---:B0-----:R-:W-:Y:S01]  /*afdb0*/  VIADD R37, R20.reuse, 0x39 ;  /* 0x0000003914257836 */ /* 0x041fe20000000000 */
        /* <DEDUP_REMOVED lines=27> */
[----:B------:R-:W-:Y:S01]  /*aff70*/  STL [R1+0x3c6c], R38 ;  /* 0x003c6c2601007387 */ /* 0x000fe20000100800 */
[C---:B------:R-:W-:Y:S02]  /*aff80*/  VIADD R11, R20.reuse, 0x4a ;  /* 0x0000004a140b7836 */ /* 0x040fe40000000000 */
[C---:B-1----:R-:W-:Y:S01]  /*aff90*/  VIADD R33, R20.reuse, 0x49 ;  /* 0x0000004914217836 */ /* 0x042fe20000000000 */
[----:B------:R-:W-:Y:S01]  /*affa0*/  STL [R1+0x3c70], R35 ;  /* 0x003c702301007387 */ /* 0x000fe20000100800 */
[----:B0-----:R-:W-:-:S03]  /*affb0*/  VIADD R32, R20, 0x4b ;  /* 0x0000004b14207836 */ /* 0x001fc60000000000 */
[----:B------:R-:W-:Y:S01]  /*affc0*/  STL [R1+0x3c74], R36 ;  /* 0x003c742401007387 */ /* 0x000fe20000100800 */
[----:B------:R-:W-:-:S03]  /*affd0*/  VIADD R61, R20, 0xaf ;  /* 0x000000af143d7836 */ /* 0x000fc60000000000 */
[----:B------:R-:W-:Y:S04]  /*affe0*/  STL [R1+0x3c78], R34 ;  /* 0x003c782201007387 */ /* 0x000fe80000100800 */
[----:B------:R0:W-:Y:S04]  /*afff0*/  STL [R1+0x2cc], R6 ;  /* 0x0002cc0601007387 */ /* 0x0001e80000100800 */
[----:B------:R-:W-:Y:S04]  /*b0000*/  STL [R1+0x3c80], R37 ;  /* 0x003c802501007387 */ /* 0x000fe80000100800 */
[----:B------:R-:W-:Y:S01]  /*b0010*/  STL [R1+0x3c84], R33 ;  /* 0x003c842101007387 */ /* 0x000fe20000100800 */
[----:B0-----:R-:W-:-:S03]  /*b0020*/  VIADD R6, R20, 0x4f ;  /* 0x0000004f14067836 */ /* 0x001fc60000000000 */
[----:B------:R-:W-:Y:S04]  /*b0030*/  STL [R1+0x3c88], R11 ;  /* 0x003c880b01007387 */ /* 0x000fe80000100800 */
[----:B------:R-:W-:Y:S04]  /*b0040*/  STL [R1+0x3c8c], R32 ;  /* 0x003c8c2001007387 */ /* 0x000fe80000100800 */
[----:B------:R-:W-:Y:S04]  /*b0050*/  STL [R1+0x2a8], R6 ;  /* 0x0002a80601007387 */ /* 0x000fe80000100800 */
[----:B------:R0:W-:Y:S04]  /*b0060*/  STL [R1+0x3bb0], R61 ;  /* 0x003bb03d01007387 */ /* 0x0001e80000100800 */
[----:B0-----:R-:W3:Y:S02]  /*b0070*/  LDL.LU R61, [R1+0x3c] ;  /* 0x00003c00013d7983 */ /* 0x001ee40000300800 */
[----:B---3--:R-:W-:-:S02]  /*b0080*/  VIADD R6, R61, 0xb0 ;  /* 0x000000b03d067836 */ /* 0x008fc40000000000 */
[C---:B------:R-:W-:Y:S02]  /*b0090*/  VIADD R8, R61.reuse, 0xb1 ;  /* 0x000000b13d087836 */ /* 0x040fe40000000000 */
[C---:B------:R-:W-:Y:S01]  /*b00a0*/  VIADD R7, R61.reuse, 0xb2 ;  /* 0x000000b23d077836 */ /* 0x040fe20000000000 */
[----:B------:R0:W-:Y:S01]  /*b00b0*/  STL [R1+0x280], R6 ;  /* 0x0002800601007387 */ /* 0x0001e20000100800 */
[----:B------:R-:W-:-:S03]  /*b00c0*/  VIADD R60, R61, 0xb7 ;  /* 0x000000b73d3c7836 */ /* 0x000fc60000000000 */
        /* <DEDUP_REMOVED lines=9> */
[----:B------:R-:W-:Y:S01]  /*b0160*/  STL [R1+0x3bb4], R60 ;  /* 0x003bb43c01007387 */ /* 0x000fe20000100800 */
[----:B0-----:R-:W-:-:S03]  /*b0170*/  VIADD R8, R61, 0xb9 ;  /* 0x000000b93d087836 */ /* 0x001fc60000000000 */
[----:B------:R0:W-:Y:S01]  /*b0180*/  STL [R1+0x268], R6 ;  /* 0x0002680601007387 */ /* 0x0001e20000100800 */
[----:B-1----:R-:W-:-:S05]  /*b0190*/  VIADD R7, R61, 0xb8 ;  /* 0x000000b83d077836 */ /* 0x002fca0000000000 */
[----:B------:R1:W-:Y:S01]  /*b01a0*/  STL [R1+0x260], R7 ;  /* 0x0002600701007387 */ /* 0x0003e20000100800 */
[----:B0-----:R-:W-:-:S03]  /*b01b0*/  VIADD R6, R61, 0xba ;  /* 0x000000ba3d067836 */ /* 0x001fc60000000000 */
[----:B------:R0:W-:Y:S04]  /*b01c0*/  STL [R1+0x25c], R8 ;  /* 0x00025c0801007387 */ /* 0x0001e80000100800 */
[----:B------:R3:W-:Y:S01]  /*b01d0*/  STL [R1+0x258], R6 ;  /* 0x0002580601007387 */ /* 0x0007e20000100800 */
[C---:B-1----:R-:W-:Y:S02]  /*b01e0*/  VIADD R7, R61.reuse, 0xbb ;  /* 0x000000bb3d077836 */ /* 0x042fe40000000000 */
[----:B0-----:R-:W-:-:S03]  /*b01f0*/  VIADD R8, R61, 0xbc ;  /* 0x000000bc3d087836 */ /* 0x001fc60000000000 */
[----:B------:R0:W-:Y:S01]  /*b0200*/  STL [R1+0x254], R7 ;  /* 0x0002540701007387 */ /* 0x0001e20000100800 */
[----:B---3--:R-:W-:-:S03]  /*b0210*/  VIADD R6, R61, 0xbd ;  /* 0x000000bd3d067836 */ /* 0x008fc60000000000 */
[----:B------:R1:W-:Y:S04]  /*b0220*/  STL [R1+0x250], R8 ;  /* 0x0002500801007387 */ /* 0x0003e80000100800 */
[----:B------:R3:W-:Y:S01]  /*b0230*/  STL [R1+0x24c], R6 ;  /* 0x00024c0601007387 */ /* 0x0007e20000100800 */
[C---:B0-----:R-:W-:Y:S02]  /*b0240*/  VIADD R7, R61.reuse, 0xbe ;  /* 0x000000be3d077836 */ /* 0x041fe40000000000 */
[----:B-1----:R-:W-:-:S03]  /*b0250*/  VIADD R8, R61, 0xc1 ;  /* 0x000000c13d087836 */ /* 0x002fc60000000000 */
[----:B------:R0:W-:Y:S01]  /*b0260*/  STL [R1+0x248], R7 ;  /* 0x0002480701007387 */ /* 0x0001e20000100800 */
[----:B---3--:R-:W-:-:S05]  /*b0270*/  VIADD R6, R61, 0xc0 ;  /* 0x000000c03d067836 */ /* 0x008fca0000000000 */
        /* <DEDUP_REMOVED lines=8> */
[----:B------:R1:W-:Y:S01]  /*b0300*/  STL [R1+0x230], R8 ;  /* 0x0002300801007387 */ /* 0x0003e20000100800 */
[----:B0-----:R-:W-:-:S03]  /*b0310*/  VIADD R6, R61, 0xc6 ;  /* 0x000000c63d067836 */ /* 0x001fc60000000000 */
[----:B------:R0:W-:Y:S04]  /*b0320*/  STL [R1+0x22c], R7 ;  /* 0x00022c0701007387 */ /* 0x0001e80000100800 */
[----:B------:R3:W-:Y:S01]  /*b0330*/  STL [R1+0x228], R6 ;  /* 0x0002280601007387 */ /* 0x0007e20000100800 */
[C---:B-1----:R-:W-:Y:S02]  /*b0340*/  VIADD R8, R61.reuse, 0xc9 ;  /* 0x000000c93d087836 */ /* 0x042fe40000000000 */
[C---:B0-----:R-:W-:Y:S02]  /*b0350*/  VIADD R7, R61.reuse, 0xc8 ;  /* 0x000000c83d077836 */ /* 0x041fe40000000000 */
[----:B---3--:R-:W-:-:S03]  /*b0360*/  VIADD R6, R61, 0xca ;  /* 0x000000ca3d067836 */ /* 0x008fc60000000000 */
[----:B------:R0:W-:Y:S04]  /*b0370*/  STL [R1+0x220], R7 ;  /* 0x0002200701007387 */ /* 0x0001e80000100800 */
        /* <DEDUP_REMOVED lines=9> */
[C---:B-1----:R-:W-:Y:S02]  /*b0410*/  VIADD R8, R61.reuse, 0xd1 ;  /* 0x000000d13d087836 */ /* 0x042fe40000000000 */
[C---:B---3--:R-:W-:Y:S01]  /*b0420*/  VIADD R6, R61.reuse, 0xd0 ;  /* 0x000000d03d067836 */ /* 0x048fe20000000000 */
[----:B------:R0:W-:Y:S04]  /*b0430*/  STL [R1+0x208], R7 ;  /* 0x0002080701007387 */ /* 0x0001e80000100800 */
[----:B------:R1:W-:Y:S04]  /*b0440*/  STL [R1+0x200], R6 ;  /* 0x0002000601007387 */ /* 0x0003e80000100800 */
[----:B------:R3:W-:Y:S01]  /*b0450*/  STL [R1+0x1fc], R8 ;  /* 0x0001fc0801007387 */ /* 0x0007e20000100800 */
[----:B0-----:R-:W-:-:S02]  /*b0460*/  VIADD R7, R61, 0xd2 ;  /* 0x000000d23d077836 */ /* 0x001fc40000000000 */
        /* <DEDUP_REMOVED lines=9> */
[----:B------:R1:W-:Y:S04]  /*b0500*/  STL [R1+0x1e8], R6 ;  /* 0x0001e80601007387 */ /* 0x0003e80000100800 */
[----:B------:R-:W-:Y:S04]  /*b0510*/  STL [R1+0x1e0], R8 ;  /* 0x0001e00801007387 */ /* 0x000fe80000100800 */
[----:B------:R-:W3:Y:S01]  /*b0520*/  LDL.LU R60, [R1+0x61c] ;  /* 0x00061c00013c7983 */ /* 0x000ee20000300800 */
[C---:B0-----:R-:W-:Y:S02]  /*b0530*/  VIADD R7, R61.reuse, 0xd9 ;  /* 0x000000d93d077836 */ /* 0x041fe40000000000 */
[----:B-1----:R-:W-:-:S02]  /*b0540*/  VIADD R6, R61, 0xda ;  /* 0x000000da3d067836 */ /* 0x002fc40000000000 */
[----:B------:R-:W-:Y:S01]  /*b0550*/  VIADD R15, R61, 0xdb ;  /* 0x000000db3d0f7836 */ /* 0x000fe20000000000 */
[----:B------:R-:W-:Y:S01]  /*b0560*/  STL [R1+0x1dc], R7 ;  /* 0x0001dc0701007387 */ /* 0x000fe20000100800 */
[----:B------:R-:W-:-:S03]  /*b0570*/  VIADD R5, R20, 0x2 ;  /* 0x0000000214057836 */ /* 0x000fc60000000000 */
[----:B------:R-:W-:Y:S04]  /*b0580*/  STL [R1+0x1d8], R6 ;  /* 0x0001d80601007387 */ /* 0x000fe80000100800 */
[----:B------:R0:W-:Y:S02]  /*b0590*/  STL [R1+0x3b90], R15 ;  /* 0x003b900f01007387 */ /* 0x0001e40000100800 */
[----:B0-----:R-:W-:-:S05]  /*b05a0*/  IMAD.MOV.U32 R15, RZ, RZ, R5 ;  /* 0x000000ffff0f7224 */ /* 0x001fca00078e0005 */
[----:B------:R-:W-:Y:S02]  /*b05b0*/  ISETP.GE.AND P3, PT, R15, UR53, PT ;  /* 0x000000350f007c0c */ /* 0x000fe4000bf66270 */
[----:B------:R-:W-:Y:S02]  /*b05c0*/  LOP3.LUT R41, R41, 0x7fffffff, RZ, 0xc0, !PT ;  /* 0x7fffffff29297812 */ /* 0x000fe400078ec0ff */
[----:B------:R-:W-:Y:S01]  /*b05d0*/  LOP3.LUT R42, R42, 0xffffffdf, RZ, 0xc0, !PT ;  /* 0xffffffdf2a2a7812 */ /* 0x000fe200078ec0ff */
[----:B------:R-:W-:Y:S01]  /*b05e0*/  VIADD R40, R20, 0xad ;  /* 0x000000ad14287836 */ /* 0x000fe20000000000 */
[----:B--2---:R-:W-:Y:S01]  /*b05f0*/  ISETP.LT.AND P4, PT, R2, UR40, !P3 ;  /* 0x0000002802007c0c */ /* 0x004fe2000df81270 */
[----:B------:R-:W-:Y:S01]  /*b0600*/  VIADD R14, R61, 0xdc ;  /* 0x000000dc3d0e7836 */ /* 0x000fe20000000000 */
[----:B----4-:R-:W-:Y:S01]  /*b0610*/  ISETP.LT.AND P5, PT, R3, UR32, !P3 ;  /* 0x0000002003007c0c */ /* 0x010fe2000dfa1270 */
[C---:B------:R-:W-:Y:S01]  /*b0620*/  VIADD R39, R20.reuse, 0xae ;  /* 0x000000ae14277836 */ /* 0x040fe20000000000 */
[----:B------:R-:W-:Y:S01]  /*b0630*/  ULDC UR40, c[0x0][0x228] ;  /* 0x00008a0000287ab9 */ /* 0x000fe20000000800 */
[----:B------:R-:W-:Y:S01]  /*b0640*/  VIADD R32, R20, 0x55 ;  /* 0x0000005514207836 */ /* 0x000fe20000000000 */
[----:B------:R-:W-:-:S07]  /*b0650*/  ULDC UR53, c[0x0][0x228] ;  /* 0x00008a0000357ab9 */ /* 0x000fce0000000800 */
[----:B------:R-:W-:Y:S01]  /*b0660*/  @P4 LOP3.LUT R44, R44, 0x2, RZ, 0xfc, !PT ;  /* 0x000000022c2c4812 */ /* 0x000fe200078efcff */
[----:B------:R-:W-:Y:S01]  /*b0670*/  STL [R1+0x3b94], R14 ;  /* 0x003b940e01007387 */ /* 0x000fe20000100800 */
[----:B------:R-:W-:Y:S01]  /*b0680*/  ISETP.LT.AND P4, PT, R4, UR30, !P3 ;  /* 0x0000001e04007c0c */ /* 0x000fe2000df81270 */
[----:B------:R-:W-:Y:S01]  /*b0690*/  VIADD R11, R20, 0x54 ;  /* 0x00000054140b7836 */ /* 0x000fe20000000000 */
[----:B------:R-:W-:Y:S01]  /*b06a0*/  ISETP.LT.AND P3, PT, R0, UR26, !P3 ;  /* 0x0000001a00007c0c */ /* 0x000fe2000df61270 */
[----:B------:R-:W-:Y:S01]  /*b06b0*/  VIADD R33, R20, 0x53 ;  /* 0x0000005314217836 */ /* 0x000fe20000000000 */
[----:B------:R-:W-:Y:S01]  /*b06c0*/  LOP3.LUT R44, R44, 0xfffffffe, RZ, 0xc0, !PT ;  /* 0xfffffffe2c2c7812 */ /* 0x000fe200078ec0ff */
[----:B------:R-:W-:Y:S01]  /*b06d0*/  ULDC UR30, c[0x0][0x228] ;  /* 0x00008a00001e7ab9 */ /* 0x000fe20000000800 */
[----:B------:R-:W-:Y:S01]  /*b06e0*/  ULDC UR32, c[0x0][0x228] ;  /* 0x00008a0000207ab9 */ /* 0x000fe20000000800 */
[----:B------:R-:W-:-:S06]  /*b06f0*/  VIADD R37, R20, 0x52 ;  /* 0x0000005214257836 */ /* 0x000fcc0000000000 */
[----:B------:R-:W-:Y:S01]  /*b0700*/  @P4 LOP3.LUT R41, R41, 0x80000000, RZ, 0xfc, !PT ;  /* 0x8000000029294812 */ /* 0x000fe200078efcff */
[----:B------:R-:W-:-:S03]  /*b0710*/  ULDC UR26, c[0x0][0x228] ;  /* 0x00008a00001a7ab9 */ /* 0x000fc60000000800 */
[----:B------:R-:W-:-:S04]  /*b0720*/  LOP3.LUT R41, R41, 0xbfffffff, RZ, 0xc0, !PT ;  /* 0xbfffffff29297812 */ /* 0x000fc800078ec0ff */
[----:B------:R-:W-:Y:S02]  /*b0730*/  @P3 LOP3.LUT R41, R41, 0x40000000, RZ, 0xfc, !PT ;  /* 0x4000000029293812 */ /* 0x000fe400078efcff */
[----:B------:R-:W-:Y:S02]  /*b0740*/  @P5 LOP3.LUT R44, R44, 0x1, RZ, 0xfc, !PT ;  /* 0x000000012c2c5812 */ /* 0x000fe400078efcff */
[----:B------:R-:W-:Y:S02]  /*b0750*/  LOP3.LUT R41, R41, 0xdfffffff, RZ, 0xc0, !PT ;  /* 0xdfffffff29297812 */ /* 0x000fe400078ec0ff */
[----:B---3--:R-:W-:Y:S01]  /*b0760*/  ISETP.GE.AND P3, PT, R60, UR49, PT ;  /* 0x000000313c007c0c */ /* 0x008fe2000bf66270 */
[----:B------:R-:W-:Y:S01]  /*b0770*/  VIADD R10, R20, 0x51 ;  /* 0x00000051140a7836 */ /* 0x000fe20000000000 */
[----:B------:R-:W-:Y:S02]  /*b0780*/  ULDC UR49, c[0x0][0x228] ;  /* 0x00008a0000317ab9 */ /* 0x000fe40000000800 */
[----:B------:R-:W-:Y:S01]  /*b0790*/  ISETP.LT.AND P5, PT, R2, UR24, !P3 ;  /* 0x0000001802007c0c */ /* 0x000fe2000dfa1270 */
[C---:B------:R-:W-:Y:S01]  /*b07a0*/  VIADD R34, R20.reuse, 0x50 ;  /* 0x0000005014227836 */ /* 0x040fe20000000000 */
[----:B------:R-:W-:Y:S01]  /*b07b0*/  ISETP.LT.AND P4, PT, R3, UR36, !P3 ;  /* 0x0000002403007c0c */ /* 0x000fe2000df81270 */
[----:B------:R-:W-:-:S02]  /*b07c0*/  VIADD R36, R20, 0x4e ;  /* 0x0000004e14247836 */ /* 0x000fc40000000000 */
[C---:B------:R-:W-:Y:S02]  /*b07d0*/  VIADD R35, R20.reuse, 0x4d ;  /* 0x0000004d14237836 */ /* 0x040fe40000000000 */
[----:B------:R-:W-:Y:S01]  /*b07e0*/  VIADD R38, R20, 0x4c ;  /* 0x0000004c14267836 */ /* 0x000fe20000000000 */
[----:B------:R-:W-:Y:S01]  /*b07f0*/  ISETP.LT.AND P6, PT, R61, UR47, !P6 ;  /* 0x0000002f3d007c0c */ /* 0x000fe2000f7c1270 */
[----:B------:R-:W-:Y:S01]  /*b0800*/  ULDC UR47, c[0x0][0x228] ;  /* 0x00008a00002f7ab9 */ /* 0x000fe20000000800 */
[----:B------:R-:W-:Y:S01]  /*b0810*/  ULDC UR36, c[0x0][0x228] ;  /* 0x00008a0000247ab9 */ /* 0x000fe20000000800 */
[----:B------:R-:W-:Y:S02]  /*b0820*/  ULDC UR24, c[0x0][0x228] ;  /* 0x00008a0000187ab9 */ /* 0x000fe40000000800 */
[----:B------:R-:W-:Y:S02]  /*b0830*/  @P5 LOP3.LUT R41, R41, 0x20000000, RZ, 0xfc, !PT ;  /* 0x2000000029295812 */ /* 0x000fe400078efcff */
[----:B------:R-:W-:-:S02]  /*b0840*/  @P4 LOP3.LUT R42, R42, 0x20, RZ, 0xfc, !PT ;  /* 0x000000202a2a4812 */ /* 0x000fc400078efcff */
[----:B------:R-:W-:Y:S01]  /*b0850*/  ISETP.LT.AND P5, PT, R4, UR34, !P3 ;  /* 0x0000002204007c0c */ /* 0x000fe2000dfa1270 */
[----:B------:R-:W-:Y:S01]  /*b0860*/  ULDC UR34, c[0x0][0x228] ;  /* 0x00008a0000227ab9 */ /* 0x000fe20000000800 */
[----:B------:R-:W-:Y:S01]  /*b0870*/  ISETP.LT.AND P4, PT, R0, UR28, !P3 ;  /* 0x0000001c00007c0c */ /* 0x000fe2000df81270 */
[----:B------:R-:W-:Y:S01]  /*b0880*/  ULDC UR28, c[0x0][0x228] ;  /* 0x00008a00001c7ab9 */ /* 0x000fe20000000800 */
[----:B------:R-:W-:Y:S01]  /*b0890*/  ISETP.LT.AND P3, PT, R3, UR22, !P2 ;  /* 0x0000001603007c0c */ /* 0x000fe2000d761270 */
[----:B------:R-:W-:Y:S01]  /*b08a0*/  ULDC UR22, c[0x0][0x228] ;  /* 0x00008a0000167ab9 */ /* 0x000fe20000000800 */
[----:B------:R-:W-:Y:S01]  /*b08b0*/  ISETP.LT.AND P2, PT, R2, UR20, !P2 ;  /* 0x0000001402007c0c */ /* 0x000fe2000d741270 */
[----:B------:R-:W-:Y:S01]  /*b08c0*/  ULDC UR20, c[0x0][0x228] ;  /* 0x00008a0000147ab9 */ /* 0x000fe20000000800 */
[----:B------:R-:W-:-:S09]  /*b08d0*/  LOP3.LUT R41, R41, 0xefffffff, RZ, 0xc0, !PT ;  /* 0xefffffff29297812 */ /* 0x000fd200078ec0ff */
[----:B------:R-:W-:-:S04]  /*b08e0*/  @P3 LOP3.LUT R41, R41, 0x10000000, RZ, 0xfc, !PT ;  /* 0x1000000029293812 */ /* 0x000fc800078efcff */
[----:B------:R-:W-:-:S04]  /*b08f0*/  LOP3.LUT R41, R41, 0xf7ffffff, RZ, 0xc0, !PT ;  /* 0xf7ffffff29297812 */ /* 0x000fc800078ec0ff */
[----:B------:R-:W-:Y:S02]  /*b0900*/  @P2 LOP3.LUT R41, R41, 0x8000000, RZ, 0xfc, !PT ;  /* 0x0800000029292812 */ /* 0x000fe400078efcff */
[----:B------:R-:W-:Y:S01]  /*b0910*/  ISETP.GE.AND P2, PT, R40, UR51, PT ;  /* 0x0000003328007c0c */ /* 0x000fe2000bf46270 */
[----:B------:R-:W-:Y:S01]  /*b0920*/  ULDC UR51, c[0x0][0x228] ;  /* 0x00008a0000337ab9 */ /* 0x000fe20000000800 */
[----:B------:R-:W2:Y:S01]  /*b0930*/  LDL.LU R40, [R1+0x3c94] ;  /* 0x003c940001287983 */ /* 0x000ea20000300800 */
[----:B------:R-:W-:-:S04]  /*b0940*/  LOP3.LUT R42, R42, 0xffffffef, RZ, 0xc0, !PT ;  /* 0xffffffef2a2a7812 */ /* 0x000fc800078ec0ff */
[----:B------:R-:W-:Y:S02]  /*b0950*/  @P5 LOP3.LUT R42, R42, 0x10, RZ, 0xfc, !PT ;  /* 0x000000102a2a5812 */ /* 0x000fe400078efcff */
[----:B------:R-:W-:Y:S01]  /*b0960*/  ISETP.LT.AND P5, PT, R0, UR18, !P2 ;  /* 0x0000001200007c0c */ /* 0x000fe2000d7a1270 */
[----:B------:R-:W-:Y:S01]  /*b0970*/  ULDC UR18, c[0x0][0x228] ;  /* 0x00008a0000127ab9 */ /* 0x000fe20000000800 */
[----:B------:R-:W-:Y:S02]  /*b0980*/  LOP3.LUT R42, R42, 0xfffffff7, RZ, 0xc0, !PT ;  /* 0xfffffff72a2a7812 */ /* 0x000fe400078ec0ff */
[----:B------:R-:W-:Y:S02]  /*b0990*/  LOP3.LUT R41, R41, 0xfbffffff, RZ, 0xc0, !PT ;  /* 0xfbffffff29297812 */ /* 0x000fe400078ec0ff */
[----:B------:R-:W-:Y:S02]  /*b09a0*/  @P4 LOP3.LUT R42, R42, 0x8, RZ, 0xfc, !PT ;  /* 0x000000082a2a4812 */ /* 0x000fe400078efcff */
[----:B------:R-:W-:Y:S01]  /*b09b0*/  ISETP.LT.AND P4, PT, R4, UR16, !P2 ;  /* 0x0000001004007c0c */ /* 0x000fe2000d781270 */
[----:B------:R-:W-:Y:S01]  /*b09c0*/  ULDC UR16, c[0x0][0x228] ;  /* 0x00008a0000107ab9 */ /* 0x000fe20000000800 */
[----:B------:R-:W-:Y:S01]  /*b09d0*/  ISETP.LT.AND P3, PT, R3, UR14, !P2 ;  /* 0x0000000e03007c0c */ /* 0x000fe2000d761270 */
[----:B------:R-:W-:-:S02]  /*b09e0*/  ULDC UR14, c[0x0][0x228] ;  /* 0x00008a00000e7ab9 */ /* 0x000fc40000000800 */
        /* <DEDUP_REMOVED lines=11> */
[----:B------:R-:W3:Y:S01]  /*b0aa0*/  LDL.LU R39, [R1+0x3c90] ;  /* 0x003c900001277983 */ /* 0x000ee20000300800 */
        /* <DEDUP_REMOVED lines=12> */
[----:B------:R-:W-:Y:S02]  /*b0b70*/  @P3 LOP3.LUT R41, R41, 0x100000, RZ, 0xfc, !PT ;  /* 0x0010000029293812 */ /* 0x000fe400078efcff */
[----:B------:R-:W-:Y:S01]  /*b0b80*/  ISETP.LT.AND P3, PT, R3, UR40, !P1 ;  /* 0x0000002803007c0c */ /* 0x000fe2000cf61270 */
[----:B------:R-:W-:Y:S01]  /*b0b90*/  ULDC.64 UR40, c[0x0][0x228] ;  /* 0x00008a0000287ab9 */ /* 0x000fe20000000a00 */
[----:B------:R-:W-:-:S11]  /*b0ba0*/  LOP3.LUT R41, R41, 0xfff7ffff, RZ, 0xc0, !PT ;  /* 0xfff7ffff29297812 */ /* 0x000fd600078ec0ff */
[----:B------:R-:W-:-:S04]  /*b0bb0*/  @P3 LOP3.LUT R41, R41, 0x80000, RZ, 0xfc, !PT ;  /* 0x0008000029293812 */ /* 0x000fc800078efcff */
[----:B------:R-:W-:Y:S02]  /*b0bc0*/  LOP3.LUT R41, R41, 0xfffbffff, RZ, 0xc0, !PT ;  /* 0xfffbffff29297812 */ /* 0x000fe400078ec0ff */
[----:B--2---:R-:W-:-:S04]  /*b0bd0*/  LOP3.LUT R40, R40, 0xfffffeff, RZ, 0xc0, !PT ;  /* 0xfffffeff28287812 */ /* 0x004fc800078ec0ff */
[----:B------:R-:W-:Y:S02]  /*b0be0*/  @P2 LOP3.LUT R40, R40, 0x100, RZ, 0xfc, !PT ;  /* 0x0000010028282812 */ /* 0x000fe400078efcff */
[----:B------:R-:W-:Y:S01]  /*b0bf0*/  ISETP.LT.AND P2, PT, R4, UR61, !P1 ;  /* 0x0000003d04007c0c */ /* 0x000fe2000cf41270 */
[----:B------:R-:W-:Y:S01]  /*b0c00*/  ULDC UR61, c[0x0][0x228] ;  /* 0x00008a00003d7ab9 */ /* 0x000fe20000000800 */
[----:B------:R-:W-:Y:S01]  /*b0c10*/  ISETP.LT.AND P1, PT, R0, UR60, !P1 ;  /* 0x0000003c00007c0c */ /* 0x000fe2000cf21270 */
[----:B------:R-:W-:-:S10]  /*b0c20*/  ULDC UR60, c[0x0][0x228] ;  /* 0x00008a00003c7ab9 */ /* 0x000fd40000000800 */
[----:B------:R-:W-:-:S04]  /*b0c30*/  @P2 LOP3.LUT R41, R41, 0x40000, RZ, 0xfc, !PT ;  /* 0x0004000029292812 */ /* 0x000fc800078efcff */
[----:B------:R-:W-:-:S04]  /*b0c40*/  LOP3.LUT R41, R41, 0xfffdffff, RZ, 0xc0, !PT ;  /* 0xfffdffff29297812 */ /* 0x000fc800078ec0ff */
[----:B------:R-:W-:Y:S02]  /*b0c50*/  @P1 LOP3.LUT R41, R41, 0x20000, RZ, 0xfc, !PT ;  /* 0x0002000029291812 */ /* 0x000fe400078efcff */
[----:B------:R-:W-:Y:S02]  /*b0c60*/  ISETP.GE.AND P1, PT, R32, UR43, PT ;  /* 0x0000002b20007c0c */ /* 0x000fe4000bf26270 */
[----:B------:R-:W-:Y:S01]  /*b0c70*/  LOP3.LUT R41, R41, 0xfffeffff, RZ, 0xc0, !PT ;  /* 0xfffeffff29297812 */ /* 0x000fe200078ec0ff */
[----:B------:R-:W2:Y:S01]  /*b0c80*/  LDL.LU R32, [R1+0x3c8c] ;  /* 0x003c8c0001207983 */ /* 0x000ea20000300800 */
[----:B------:R-:W-:Y:S02]  /*b0c90*/  ISETP.LT.AND P4, PT, R2, UR40, !P1 ;  /* 0x0000002802007c0c */ /* 0x000fe4000cf81270 */
[----:B------:R-:W-:Y:S01]  /*b0ca0*/  ISETP.LT.AND P3, PT, R3, UR42, !P1 ;  /* 0x0000002a03007c0c */ /* 0x000fe2000cf61270 */
[----:B------:R-:W-:Y:S01]  /*b0cb0*/  ULDC.64 UR42, c[0x0][0x228] ;  /* 0x00008a00002a7ab9 */ /* 0x000fe20000000a00 */
        /* <DEDUP_REMOVED lines=13> */
[----:B------:R-:W4:Y:S01]  /*b0d90*/  LDL.LU R11, [R1+0x3c88] ;  /* 0x003c8800010b7983 */ /* 0x000f220000300800 */
[----:B------:R-:W-:Y:S02]  /*b0da0*/  ISETP.LT.AND P4, PT, R2, UR42, !P1 ;  /* 0x0000002a02007c0c */ /* 0x000fe4000cf81270 */
        /* <DEDUP_REMOVED lines=16> */
[----:B------:R-:W-:Y:S02]  /*b0eb0*/  ISETP.LT.AND P4, PT, R2, UR54, !P1 ;  /* 0x0000003602007c0c */ /* 0x000fe4000cf81270 */
        /* <DEDUP_REMOVED lines=8> */
[----:B------:R-:W-:Y:S01]  /*b0f40*/  ULDC.64 UR38, c[0x0][0x228] ;  /* 0x00008a0000267ab9 */ /* 0x000fe20000000a00 */
[----:B------:R-:W-:-:S04]  /*b0f50*/  LOP3.LUT R41, R41, 0xffffffbf, RZ, 0xc0, !PT ;  /* 0xffffffbf29297812 */ /* 0x000fc800078ec0ff */
[----:B------:R-:W-:-:S04]  /*b0f60*/  @P2 LOP3.LUT R41, R41, 0x40, RZ, 0xfc, !PT ;  /* 0x0000004029292812 */ /* 0x000fc800078efcff */
[----:B------:R-:W-:-:S04]  /*b0f70*/  LOP3.LUT R41, R41, 0xffffffdf, RZ, 0xc0, !PT ;  /* 0xffffffdf29297812 */ /* 0x000fc800078ec0ff */
[----:B------:R-:W-:Y:S02]  /*b0f80*/  @P1 LOP3.LUT R41, R41, 0x20, RZ, 0xfc, !PT ;  /* 0x0000002029291812 */ /* 0x000fe400078efcff */
[----:B------:R-:W-:Y:S01]  /*b0f90*/  ISETP.GE.AND P1, PT, R37, UR41, PT ;  /* 0x0000002925007c0c */ /* 0x000fe2000bf26270 */
[----:B------:R-:W-:Y:S01]  /*b0fa0*/  ULDC.64 UR40, c[0x0][0x228] ;  /* 0x00008a0000287ab9 */ /* 0x000fe20000000a00 */
        /* <DEDUP_REMOVED lines=17> */
[----:B------:R-:W-:Y:S01]  /*b10c0*/  ULDC.64 UR42, c[0x0][0x228] ;  /* 0x00008a00002a7ab9 */ /* 0x000fe20000000a00 */
[----:B------:R-:W2:Y:S04]  /*b10d0*/  LDL.LU R10, [R1+0x3c7c] ;  /* 0x003c7c00010a7983 */ /* 0x000ea80000300800 */
[----:B------:R-:W4:Y:S01]  /*b10e0*/  LDL.LU R60, [R1+0x2a8] ;  /* 0x0002a800013c7983 */ /* 0x000f220000300800 */
        /* <DEDUP_REMOVED lines=9> */
[----:B------:R-:W-:Y:S02]  /*b1180*/  @P4 LOP3.LUT R41, R41, 0x1, RZ, 0xfc, !PT ;  /* 0x0000000129294812 */ /* 0x000fe400078efcff */
[----:B--2---:R-:W-:-:S04]  /*b1190*/  LOP3.LUT R10, R10, 0x7fffffff, RZ, 0xc0, !PT ;  /* 0x7fffffff0a0a7812 */ /* 0x004fc800078ec0ff */
[----:B------:R-:W-:-:S04]  /*b11a0*/  @P3 LOP3.LUT R10, R10, 0x80000000, RZ, 0xfc, !PT ;  /* 0x800000000a0a3812 */ /* 0x000fc800078efcff */
[----:B------:R-:W-:-:S04]  /*b11b0*/  LOP3.LUT R10, R10, 0xbfffffff, RZ, 0xc0, !PT ;  /* 0xbfffffff0a0a7812 */ /* 0x000fc800078ec0ff */
[----:B------:R-:W-:-:S04]  /*b11c0*/  @P2 LOP3.LUT R10, R10, 0x40000000, RZ, 0xfc, !PT ;  /* 0x400000000a0a2812 */ /* 0x000fc800078efcff */
[----:B------:R-:W-:-:S04]  /*b11d0*/  LOP3.LUT R10, R10, 0xdfffffff, RZ, 0xc0, !PT ;  /* 0xdfffffff0a0a7812 */ /* 0x000fc800078ec0ff */
[----:B------:R-:W-:Y:S02]  /*b11e0*/  @P1 LOP3.LUT R10, R10, 0x20000000, RZ, 0xfc, !PT ;  /* 0x200000000a0a1812 */ /* 0x000fe400078efcff */
[----:B------:R-:W-:Y:S01]  /*b11f0*/  ISETP.GE.AND P1, PT, R34, UR55, PT ;  /* 0x0000003722007c0c */ /* 0x000fe2000bf26270 */
[----:B------:R-:W-:Y:S01]  /*b1200*/  ULDC.64 UR54, c[0x0][0x228] ;  /* 0x00008a0000367ab9 */ /* 0x000fe20000000a00 */
[----:B------:R-:W-:Y:S01]  /*b1210*/  LOP3.LUT R10, R10, 0xefffffff, RZ, 0xc0, !PT ;  /* 0xefffffff0a0a7812 */ /* 0x000fe200078ec0ff */
[----:B------:R-:W2:Y:S01]  /*b1220*/  LDL.LU R34, [R1+0x3c78] ;  /* 0x003c780001227983 */ /* 0x000ea20000300800 */
        /* <DEDUP_REMOVED lines=15> */
[----:B----4-:R-:W-:Y:S01]  /*b1320*/  ISETP.GE.AND P1, PT, R60, UR39, PT ;  /* 0x000000273c007c0c */ /* 0x010fe2000bf26270 */
[----:B------:R-:W-:-:S03]  /*b1330*/  ULDC.64 UR38, c[0x0][0x228] ;  /* 0x00008a0000267ab9 */ /* 0x000fc60000000a00 */
[----:B------:R-:W-:Y:S01]  /*b1340*/  ISETP.LT.AND P4, PT, R2, UR54, !P1 ;  /* 0x0000003602007c0c */ /* 0x000fe2000cf81270 */
[----:B------:R-:W-:Y:S01]  /*b1350*/  ULDC UR54, c[0x0][0x228] ;  /* 0x00008a0000367ab9 */ /* 0x000fe20000000800 */
[----:B------:R-:W-:Y:S01]  /*b1360*/  ISETP.LT.AND P3, PT, R3, UR57, !P1 ;  /* 0x0000003903007c0c */ /* 0x000fe2000cf61270 */
[----:B------:R-:W-:Y:S01]  /*b1370*/  ULDC UR57, c[0x0][0x228] ;  /* 0x00008a0000397ab9 */ /* 0x000fe20000000800 */
[----:B------:R-:W-:Y:S02]  /*b1380*/  LOP3.LUT R10, R10, 0xfeffffff, RZ, 0xc0, !PT ;  /* 0xfeffffff0a0a7812 */ /* 0x000fe400078ec0ff */
[----:B------:R-:W-:Y:S01]  /*b1390*/  ISETP.LT.AND P2, PT, R4, UR58, !P1 ;  /* 0x0000003a04007c0c */ /* 0x000fe2000cf41270 */
        /* <DEDUP_REMOVED lines=24> */
[----:B------:R-:W-:Y:S02]  /*b1520*/  @P3 LOP3.LUT R10, R10, 0x40000, RZ, 0xfc, !PT ;  /* 0x000400000a0a3812 */ /* 0x000fe400078efcff */
[----:B------:R-:W-:Y:S02]  /*b1530*/  ISETP.GE.AND P1, PT, R35, UR43, PT ;  /* 0x0000002b23007c0c */ /* 0x000fe4000bf26270 */
[----:B------:R-:W-:Y:S01]  /*b1540*/  LOP3.LUT R10, R10, 0xfffdffff, RZ, 0xc0, !PT ;  /* 0xfffdffff0a0a7812 */ /* 0x000fe200078ec0ff */
[----:B------:R-:W4:Y:S03]  /*b1550*/  LDL.LU R35, [R1+0x3c70] ;  /* 0x003c700001237983 */ /* 0x000f260000300800 */
[----:B------:R-:W-:Y:S02]  /*b1560*/  @P2 LOP3.LUT R10, R10, 0x20000, RZ, 0xfc, !PT ;  /* 0x000200000a0a2812 */ /* 0x000fe400078efcff */
[----:B------:R-:W-:-:S02]  /*b1570*/  ISETP.LT.AND P2, PT, R2, UR40, !P1 ;  /* 0x0000002802007c0c */ /* 0x000fc4000cf41270 */
[----:B------:R-:W-:Y:S02]  /*b1580*/  ISETP.LT.AND P4, PT, R3, UR54, !P1 ;  /* 0x0000003603007c0c */ /* 0x000fe4000cf81270 */
[----:B------:R-:W-:Y:S02]  /*b1590*/  LOP3.LUT R10, R10, 0xfffeffff, RZ, 0xc0, !PT ;  /* 0xfffeffff0a0a7812 */ /* 0x000fe400078ec0ff */
[----:B------:R-:W-:Y:S01]  /*b15a0*/  ISETP.LT.AND P3, PT, R4, UR42, !P1 ;  /* 0x0000002a04007c0c */ /* 0x000fe2000cf61270 */
[----:B------:R-:W-:-:S06]  /*b15b0*/  ULDC.64 UR42, c[0x0][0x228] ;  /* 0x00008a00002a7ab9 */ /* 0x000fcc0000000a00 */
[----:B------:R-:W-:-:S04]  /*b15c0*/  @P2 LOP3.LUT R10, R10, 0x10000, RZ, 0xfc, !PT ;  /* 0x000100000a0a2812 */ /* 0x000fc800078efcff */
[----:B------:R-:W-:-:S04]  /*b15d0*/  LOP3.LUT R10, R10, 0xffff7fff, RZ, 0xc0, !PT ;  /* 0xffff7fff0a0a7812 */ /* 0x000fc800078ec0ff */
[----:B------:R-:W-:Y:S02]  /*b15e0*/  @P4 LOP3.LUT R10, R10, 0x8000, RZ, 0xfc, !PT ;  /* 0x000080000a0a4812 */ /* 0x000fe400078efcff */
[----:B------:R-:W-:Y:S01]  /*b15f0*/  ISETP.LT.AND P2, PT, R0, UR61, !P1 ;  /* 0x0000003d00007c0c */ /* 0x000fe2000cf41270 */
[----:B------:R-:W-:Y:S01]  /*b1600*/  ULDC UR61, c[0x0][0x228] ;  /* 0x00008a00003d7ab9 */ /* 0x000fe20000000800 */
[----:B------:R-:W-:Y:S02]  /*b1610*/  LOP3.LUT R10, R10, 0xffffbfff, RZ, 0xc0, !PT ;  /* 0xffffbfff0a0a7812 */ /* 0x000fe400078ec0ff */
[----:B------:R-:W-:Y:S01]  /*b1620*/  ISETP.GE.AND P1, PT, R38, UR55, PT ;  /* 0x0000003726007c0c */ /* 0x000fe2000bf26270 */
[----:B------:R-:W-:Y:S01]  /*b1630*/  ULDC.64 UR54, c[0x0][0x228] ;  /* 0x00008a0000367ab9 */ /* 0x000fe20000000a00 */
[----:B------:R-:W-:Y:S01]  /*b1640*/  @P3 LOP3.LUT R10, R10, 0x4000, RZ, 0xfc, !PT ;  /* 0x000040000a0a3812 */ /* 0x000fe200078efcff */
[----:B------:R-:W4:Y:S01]  /*b1650*/  LDL.LU R38, [R1+0x3c6c] ;  /* 0x003c6c0001267983 */ /* 0x000f220000300800 */
[----:B------:R-:W-:-:S02]  /*b1660*/  ISETP.LT.AND P4, PT, R2, UR42, !P1 ;  /* 0x0000002a02007c0c */ /* 0x000fc4000cf81270 */
[----:B------:R-:W-:-:S04]  /*b1670*/  LOP3.LUT R10, R10, 0xffffdfff, RZ, 0xc0, !PT ;  /* 0xffffdfff0a0a7812 */ /* 0x000fc800078ec0ff */
[----:B------:R-:W-:Y:S02]  /*b1680*/  @P2 LOP3.LUT R10, R10, 0x2000, RZ, 0xfc, !PT ;  /* 0x000020000a0a2812 */ /* 0x000fe400078efcff */
[----:B------:R-:W-:Y:S01]  /*b1690*/  ISETP.LT.AND P3, PT, R3, UR53, !P1 ;  /* 0x0000003503007c0c */ /* 0x000fe2000cf61270 */
[----:B------:R-:W-:Y:S01]  /*b16a0*/  ULDC UR53, c[0x0][0x228] ;  /* 0x00008a0000357ab9 */ /* 0x000fe20000000800 */
        /* <DEDUP_REMOVED lines=14> */
[----:B------:R-:W-:Y:S01]  /*b1790*/  LOP3.LUT R10, R10, 0xfffffeff, RZ, 0xc0, !PT ;  /* 0xfffffeff0a0a7812 */ /* 0x000fe200078ec0ff */
[----:B------:R-:W4:Y:S01]  /*b17a0*/  LDL.LU R32, [R1+0x3c68] ;  /* 0x003c680001207983 */ /* 0x000f220000300800 */
[----:B------:R-:W-:Y:S02]  /*b17b0*/  ISETP.LT.AND P2, PT, R2, UR54, !P1 ;  /* 0x0000003602007c0c */ /* 0x000fe4000cf41270 */
[----:B------:R-:W-:Y:S01]  /*b17c0*/  ISETP.LT.AND P4, PT, R3, UR61, !P1 ;  /* 0x0000003d03007c0c */ /* 0x000fe2000cf81270 */
[----:B------:R-:W-:Y:S01]  /*b17d0*/  ULDC UR61, c[0x0][0x228] ;  /* 0x00008a00003d7ab9 */ /* 0x000fe20000000800 */
[----:B------:R-:W-:Y:S01]  /*b17e0*/  ISETP.LT.AND P3, PT, R4, UR47, !P1 ;  /* 0x0000002f04007c0c */ /* 0x000fe2000cf61270 */
[----:B------:R-:W-:-:S08]  /*b17f0*/  ULDC UR47, c[0x0][0x228] ;  /* 0x00008a00002f7ab9 */ /* 0x000fd00000000800 */
[----:B------:R-:W-:Y:S02]  /*b1800*/  @P2 LOP3.LUT R10, R10, 0x100, RZ, 0xfc, !PT ;  /* 0x000001000a0a2812 */ /* 0x000fe400078efcff */
[----:B------:R-:W-:Y:S01]  /*b1810*/  ISETP.LT.AND P2, PT, R0, UR36, !P1 ;  /* 0x0000002400007c0c */ /* 0x000fe2000cf41270 */
[----:B------:R-:W-:Y:S01]  /*b1820*/  ULDC UR36, c[0x0][0x228] ;  /* 0x00008a0000247ab9 */ /* 0x000fe20000000800 */
[----:B------:R-:W-:Y:S01]  /*b1830*/  ISETP.GE.AND P1, PT, R11, UR41, PT ;  /* 0x000000290b007c0c */ /* 0x000fe2000bf26270 */
[----:B------:R-:W-:Y:S01]  /*b1840*/  ULDC.64 UR40, c[0x0][0x228] ;  /* 0x00008a0000287ab9 */ /* 0x000fe20000000a00 */
[----:B------:R-:W2:Y:S01]  /*b1850*/  LDL.LU R11, [R1+0x3c64] ;  /* 0x003c6400010b7983 */ /* 0x000ea20000300800 */
[----:B------:R-:W-:-:S04]  /*b1860*/  LOP3.LUT R10, R10, 0xffffff7f, RZ, 0xc0, !PT ;  /* 0xffffff7f0a0a7812 */ /* 0x000fc800078ec0ff */
[----:B------:R-:W-:-:S04]  /*b1870*/  @P4 LOP3.LUT R10, R10, 0x80, RZ, 0xfc, !PT ;  /* 0x000000800a0a4812 */ /* 0x000fc800078efcff */
[----:B------:R-:W-:-:S04]  /*b1880*/  LOP3.LUT R10, R10, 0xffffffbf, RZ, 0xc0, !PT ;  /* 0xffffffbf0a0a7812 */ /* 0x000fc800078ec0ff */
[----:B------:R-:W-:Y:S02]  /*b1890*/  @P3 LOP3.LUT R10, R10, 0x40, RZ, 0xfc, !PT ;  /* 0x000000400a0a3812 */ /* 0x000fe400078efcff */
[----:B------:R-:W-:Y:S02]  /*b18a0*/  ISETP.LT.AND P4, PT, R2, UR38, !P1 ;  /* 0x0000002602007c0c */ /* 0x000fe4000cf81270 */
        /* <DEDUP_REMOVED lines=16> */
[----:B---3--:R-:W-:Y:S01]  /*b19b0*/  ISETP.GE.AND P1, PT, R33, UR43, PT ;  /* 0x0000002b21007c0c */ /* 0x008fe2000bf26270 */
[----:B------:R-:W-:Y:S01]  /*b19c0*/  ULDC.64 UR42, c[0x0][0x228] ;  /* 0x00008a00002a7ab9 */ /* 0x000fe20000000a00 */
[----:B------:R-:W3:Y:S02]  /*b19d0*/  LDL.LU R33, [R1+0x3c60] ;  /* 0x003c600001217983 */ /* 0x000ee40000300800 */
[----:B------:R-:W-:Y:S01]  /*b19e0*/  ISETP.LT.AND P3, PT, R3, UR34, !P1 ;  /* 0x0000002203007c0c */ /* 0x000fe2000cf61270 */
[----:B------:R-:W-:Y:S01]  /*b19f0*/  ULDC UR34, c[0x0][0x228] ;  /* 0x00008a0000227ab9 */ /* 0x000fe20000000800 */
[----:B------:R-:W-:Y:S01]  /*b1a00*/  ISETP.LT.AND P2, PT, R4, UR20, !P1 ;  /* 0x0000001404007c0c */ /* 0x000fe2000cf41270 */
[----:B------:R-:W-:Y:S01]  /*b1a10*/  ULDC UR20, c[0x0][0x228] ;  /* 0x00008a0000147ab9 */ /* 0x000fe20000000800 */
[----:B------:R-:W-:-:S02]  /*b1a20*/  ISETP.LT.AND P4, PT, R2, UR40, !P1 ;  /* 0x0000002802007c0c */ /* 0x000fc4000cf81270 */
[----:B------:R-:W-:Y:S01]  /*b1a30*/  ISETP.LT.AND P1, PT, R0, UR22, !P1 ;  /* 0x0000001600007c0c */ /* 0x000fe2000cf21270 */
[----:B------:R-:W-:Y:S01]  /*b1a40*/  ULDC UR22, c[0x0][0x228] ;  /* 0x00008a0000167ab9 */ /* 0x000fe20000000800 */
[----:B--2---:R-:W-:-:S05]  /*b1a50*/  LOP3.LUT R11, R11, 0x7fffffff, RZ, 0xc0, !PT ;  /* 0x7fffffff0b0b7812 */ /* 0x004fca00078ec0ff */
[----:B------:R-:W-:-:S04]  /*b1a60*/  @P3 LOP3.LUT R11, R11, 0x80000000, RZ, 0xfc, !PT ;  /* 0x800000000b0b3812 */ /* 0x000fc800078efcff */
        /* <DEDUP_REMOVED lines=8> */
[----:B------:R-:W-:-:S04]  /*b1af0*/  LOP3.LUT R10, R10, 0xfffffffe, RZ, 0xc0, !PT ;  /* 0xfffffffe0a0a7812 */ /* 0x000fc800078ec0ff */
[----:B------:R-:W-:Y:S02]  /*b1b00*/  @P4 LOP3.LUT R10, R10, 0x1, RZ, 0xfc, !PT ;  /* 0x000000010a0a4812 */ /* 0x000fe400078efcff */
[----:B------:R-:W-:Y:S02]  /*b1b10*/  ISETP.LT.AND P4, PT, R2, UR42, !P1 ;  /* 0x0000002a02007c0c */ /* 0x000fe4000cf81270 */
        /* <DEDUP_REMOVED lines=31> */
[----:B------:R-:W-:-:S04]  /*b1d10*/  @P1 LOP3.LUT R11, R11, 0x200000, RZ, 0xfc, !PT ;  /* 0x002000000b0b1812 */ /* 0x000fc800078efcff */
[----:B------:R-:W-:Y:S02]  /*b1d20*/  LOP3.LUT R11, R11, 0xffefffff, RZ, 0xc0, !PT ;  /* 0xffefffff0b0b7812 */ /* 0x000fe400078ec0ff */
[----:B----4-:R-:W-:Y:S01]  /*b1d30*/  ISETP.GE.AND P1, PT, R60, UR41, PT ;  /* 0x000000293c007c0c */ /* 0x010fe2000bf26270 */
[----:B------:R-:W-:-:S03]  /*b1d40*/  ULDC.64 UR40, c[0x0][0x228] ;  /* 0x00008a0000287ab9 */ /* 0x000fc60000000a00 */
        /* <DEDUP_REMOVED lines=71> */
[----:B------:R-:W2:Y:S02]  /*b21c0*/  LDL.LU R32, [R1+0x3c48] ;  /* 0x003c480001207983 */ /* 0x000ea40000300800 */
[----:B------:R-:W-:Y:S02]  /*b21d0*/  ISETP.LT.AND P4, PT, R2, UR38, !P1 ;  /* 0x0000002602007c0c */ /* 0x000fe4000cf81270 */
[----:B------:R-:W-:Y:S01]  /*b21e0*/  ISETP.LT.AND P3, PT, R3, UR34, !P1 ;  /* 0x0000002203007c0c */ /* 0x000fe2000cf61270 */
[----:B------:R-:W-:Y:S01]  /*b21f0*/  ULDC UR34, c[0x0][0x228] ;  /* 0x00008a0000227ab9 */ /* 0x000fe20000000800 */
[----:B------:R-:W-:-:S02]  /*b2200*/  LOP3.LUT R11, R11, 0xffffffef, RZ, 0xc0, !PT ;  /* 0xffffffef0b0b7812 */ /* 0x000fc400078ec0ff */
        /* <DEDUP_REMOVED lines=11> */
[----:B---3--:R-:W-:Y:S02]  /*b22c0*/  ISETP.GE.AND P1, PT, R33, UR43, PT ;  /* 0x0000002b21007c0c */ /* 0x008fe4000bf26270 */
[----:B------:R-:W3:Y:S02]  /*b22d0*/  LDL.LU R33, [R1+0x3c44] ;  /* 0x003c440001217983 */ /* 0x000ee40000300800 */
[----:B------:R-:W-:Y:S01]  /*b22e0*/  ISETP.LT.AND P3, PT, R3, UR42, !P1 ;  /* 0x0000002a03007c0c */ /* 0x000fe2000cf61270 */
[----:B------:R-:W-:Y:S01]  /*b22f0*/  ULDC.64 UR42, c[0x0][0x228] ;  /* 0x00008a00002a7ab9 */ /* 0x000fe20000000a00 */
[----:B------:R-:W-:Y:S01]  /*b2300*/  ISETP.LT.AND P2, PT, R4, UR30, !P1 ;  /* 0x0000001e04007c0c */ /* 0x000fe2000cf41270 */
[----:B------:R-:W-:Y:S01]  /*b2310*/  ULDC UR30, c[0x0][0x228] ;  /* 0x00008a00001e7ab9 */ /* 0x000fe20000000800 */
[----:B------:R-:W-:-:S02]  /*b2320*/  ISETP.LT.AND P4, PT, R2, UR40, !P1 ;  /* 0x0000002802007c0c */ /* 0x000fc4000cf81270 */
[----:B------:R-:W-:Y:S01]  /*b2330*/  ISETP.LT.AND P1, PT, R0, UR60, !P1 ;  /* 0x0000003c00007c0c */ /* 0x000fe2000cf21270 */
[----:B------:R-:W-:Y:S01]  /*b2340*/  ULDC UR60, c[0x0][0x228] ;  /* 0x00008a00003c7ab9 */ /* 0x000fe20000000800 */
[----:B------:R-:W-:Y:S02]  /*b2350*/  LOP3.LUT R11, R11, 0xfffffffe, RZ, 0xc0, !PT ;  /* 0xfffffffe0b0b7812 */ /* 0x000fe400078ec0ff */
        /* <DEDUP_REMOVED lines=10> */
[----:B------:R-:W-:Y:S02]  /*b2400*/  @P4 LOP3.LUT R11, R11, 0x1, RZ, 0xfc, !PT ;  /* 0x000000010b0b4812 */ /* 0x000fe400078efcff */
[----:B------:R-:W-:-:S02]  /*b2410*/  ISETP.LT.AND P4, PT, R2, UR42, !P1 ;  /* 0x0000002a02007c0c */ /* 0x000fc4000cf81270 */
        /* <DEDUP_REMOVED lines=121> */
[----:B--2---:R-:W-:Y:S01]  /*b2bb0*/  ISETP.GE.AND P1, PT, R37, UR43, PT ;  /* 0x0000002b25007c0c */ /* 0x004fe2000bf26270 */
[----:B------:R-:W-:Y:S01]  /*b2bc0*/  ULDC.64 UR42, c[0x0][0x228] ;  /* 0x00008a00002a7ab9 */ /* 0x000fe20000000a00 */
[----:B------:R-:W2:Y:S04]  /*b2bd0*/  LDL.LU R37, [R1+0x3c28] ;  /* 0x003c280001257983 */ /* 0x000ea80000300800 */
[----:B------:R-:W4:Y:S01]  /*b2be0*/  LDL.LU R60, [R1+0x308] ;  /* 0x00030800013c7983 */ /* 0x000f220000300800 */
[----:B------:R-:W-:Y:S01]  /*b2bf0*/  ISETP.LT.AND P3, PT, R3, UR6, !P1 ;  /* 0x0000000603007c0c */ /* 0x000fe2000cf61270 */
[----:B------:R-:W-:Y:S01]  /*b2c00*/  ULDC UR6, c[0x0][0x228] ;  /* 0x00008a0000067ab9 */ /* 0x000fe20000000800 */
[----:B------:R-:W-:Y:S01]  /*b2c10*/  ISETP.LT.AND P2, PT, R4, UR20, !P1 ;  /* 0x0000001404007c0c */ /* 0x000fe2000cf41270 */
[----:B------:R-:W-:Y:S01]  /*b2c20*/  ULDC UR20, c[0x0][0x228] ;  /* 0x00008a0000147ab9 */ /* 0x000fe20000000800 */
[----:B------:R-:W-:-:S02]  /*b2c30*/  ISETP.LT.AND P4, PT, R2, UR40, !P1 ;  /* 0x0000002802007c0c */ /* 0x000fc4000cf81270 */
[----:B------:R-:W-:Y:S01]  /*b2c40*/  ISETP.LT.AND P1, PT, R0, UR22, !P1 ;  /* 0x0000001600007c0c */ /* 0x000fe2000cf21270 */
[----:B------:R-:W-:Y:S01]  /*b2c50*/  ULDC UR22, c[0x0][0x228] ;  /* 0x00008a0000167ab9 */ /* 0x000fe20000000800 */
[----:B------:R-:W-:-:S09]  /*b2c60*/  LOP3.LUT R32, R32, 0xfffffffe, RZ, 0xc0, !PT ;  /* 0xfffffffe20207812 */ /* 0x000fd200078ec0ff */
[----:B------:R-:W-:Y:S02]  /*b2c70*/  @P4 LOP3.LUT R32, R32, 0x1, RZ, 0xfc, !PT ;  /* 0x0000000120204812 */ /* 0x000fe400078efcff */
[----:B---3--:R-:W-:-:S04]  /*b2c80*/  LOP3.LUT R33, R33, 0x7fffffff, RZ, 0xc0, !PT ;  /* 0x7fffffff21217812 */ /* 0x008fc800078ec0ff */
[----:B------:R-:W-:-:S04]  /*b2c90*/  @P3 LOP3.LUT R33, R33, 0x80000000, RZ, 0xfc, !PT ;  /* 0x8000000021213812 */ /* 0x000fc800078efcff */
[----:B------:R-:W-:-:S04]  /*b2ca0*/  LOP3.LUT R33, R33, 0xbfffffff, RZ, 0xc0, !PT ;  /* 0xbfffffff21217812 */ /* 0x000fc800078ec0ff */
[----:B------:R-:W-:-:S04]  /*b2cb0*/  @P2 LOP3.LUT R33, R33, 0x40000000, RZ, 0xfc, !PT ;  /* 0x4000000021212812 */ /* 0x000fc800078efcff */
[----:B------:R-:W-:-:S04]  /*b2cc0*/  LOP3.LUT R33, R33, 0xdfffffff, RZ, 0xc0, !PT ;  /* 0xdfffffff21217812 */ /* 0x000fc800078ec0ff */
[----:B------:R-:W-:Y:S02]  /*b2cd0*/  @P1 LOP3.LUT R33, R33, 0x20000000, RZ, 0xfc, !PT ;  /* 0x2000000021211812 */ /* 0x000fe400078efcff */
[----:B------:R-:W-:Y:S01]  /*b2ce0*/  ISETP.GE.AND P1, PT, R34, UR55, PT ;  /* 0x0000003722007c0c */ /* 0x000fe2000bf26270 */
[----:B------:R-:W-:Y:S01]  /*b2cf0*/  ULDC.64 UR54, c[0x0][0x228] ;  /* 0x00008a0000367ab9 */ /* 0x000fe20000000a00 */
[----:B------:R-:W3:Y:S02]  /*b2d00*/  LDL.LU R34, [R1+0x3c24] ;  /* 0x003c240001227983 */ /* 0x000ee40000300800 */
[----:B------:R-:W-:Y:S01]  /*b2d10*/  ISETP.LT.AND P4, PT, R2, UR42, !P1 ;  /* 0x0000002a02007c0c */ /* 0x000fe2000cf81270 */
[----:B------:R-:W-:Y:S01]  /*b2d20*/  ULDC UR42, c[0x0][0x228] ;  /* 0x00008a00002a7ab9 */ /* 0x000fe20000000800 */
        /* <DEDUP_REMOVED lines=86> */
[----:B------:R-:W-:Y:S01]  /*b3290*/  LOP3.LUT R33, R33, 0xfffffeff, RZ, 0xc0, !PT ;  /* 0xfffffeff21217812 */ /* 0x000fe200078ec0ff */
[----:B------:R-:W2:Y:S01]  /*b32a0*/  LDL.LU R37, [R1+0x3c14] ;  /* 0x003c140001257983 */ /* 0x000ea20000300800 */
[----:B------:R-:W-:Y:S02]  /*b32b0*/  ISETP.LT.AND P4, PT, R2, UR54, !P1 ;  /* 0x0000003602007c0c */ /* 0x000fe4000cf81270 */
[----:B------:R-:W-:Y:S01]  /*b32c0*/  ISETP.LT.AND P3, PT, R3, UR36, !P1 ;  /* 0x0000002403007c0c */ /* 0x000fe2000cf61270 */
[----:B------:R-:W4:Y:S01]  /*b32d0*/  LDL.LU R60, [R1+0x320] ;  /* 0x00032000013c7983 */ /* 0x000f220000300800 */
[----:B------:R-:W-:Y:S01]  /*b32e0*/  ISETP.LT.AND P2, PT, R4, UR56, !P1 ;  /* 0x0000003804007c0c */ /* 0x000fe2000cf41270 */
[----:B------:R-:W-:-:S08]  /*b32f0*/  ULDC UR56, c[0x0][0x228] ;  /* 0x00008a0000387ab9 */ /* 0x000fd00000000800 */
[----:B------:R-:W-:Y:S01]  /*b3300*/  @P4 LOP3.LUT R33, R33, 0x100, RZ, 0xfc, !PT ;  /* 0x0000010021214812 */ /* 0x000fe200078efcff */
[----:B------:R-:W-:-:S03]  /*b3310*/  ULDC UR36, c[0x0][0x228] ;  /* 0x00008a0000247ab9 */ /* 0x000fc60000000800 */
        /* <DEDUP_REMOVED lines=29> */
[----:B------:R-:W-:Y:S01]  /*b34f0*/  ISETP.LT.AND P3, PT, R3, UR32, !P1 ;  /* 0x0000002003007c0c */ /* 0x000fe2000cf61270 */
[----:B------:R-:W-:Y:S01]  /*b3500*/  ULDC UR32, c[0x0][0x228] ;  /* 0x00008a0000207ab9 */ /* 0x000fe20000000800 */
[----:B------:R-:W-:Y:S01]  /*b3510*/  ISETP.LT.AND P2, PT, R4, UR58, !P1 ;  /* 0x0000003a04007c0c */ /* 0x000fe2000cf41270 */
[----:B------:R-:W-:Y:S01]  /*b3520*/  ULDC UR58, c[0x0][0x228] ;  /* 0x00008a00003a7ab9 */ /* 0x000fe20000000800 */
[----:B------:R-:W-:Y:S02]  /*b3530*/  ISETP.LT.AND P4, PT, R2, UR40, !P1 ;  /* 0x0000002802007c0c */ /* 0x000fe4000cf81270 */
[----:B------:R-:W-:Y:S01]  /*b3540*/  ISETP.LT.AND P1, PT, R0, UR57, !P1 ;  /* 0x0000003900007c0c */ /* 0x000fe2000cf21270 */
[----:B------:R-:W-:-:S10]  /*b3550*/  ULDC UR57, c[0x0][0x228] ;  /* 0x00008a0000397ab9 */ /* 0x000fd40000000800 */
        /* <DEDUP_REMOVED lines=45> */
[----:B------:R-:W4:Y:S04]  /*b3830*/  LDL.LU R38, [R1+0x3c04] ;  /* 0x003c040001267983 */ /* 0x000f280000300800 */
[----:B------:R-:W3:Y:S01]  /*b3840*/  LDL.LU R60, [R1+0x334] ;  /* 0x00033400013c7983 */ /* 0x000ee20000300800 */
        /* <DEDUP_REMOVED lines=34> */
[----:B---3--:R-:W-:Y:S01]  /*b3a70*/  ISETP.GE.AND P1, PT, R60, UR55, PT ;  /* 0x000000373c007c0c */ /* 0x008fe2000bf26270 */
        /* <DEDUP_REMOVED lines=34> */
[----:B------:R-:W-:Y:S01]  /*b3ca0*/  ULDC.64 UR40, c[0x0][0x228] ;  /* 0x00008a0000287ab9 */ /* 0x000fe20000000a00 */
[----:B------:R-:W4:Y:S02]  /*b3cb0*/  LDL.LU R35, [R1+0x3bf8] ;  /* 0x003bf80001237983 */ /* 0x000f240000300800 */
        /* <DEDUP_REMOVED lines=17> */
[----:B------:R-:W3:Y:S04]  /*b3dd0*/  LDL.LU R38, [R1+0x3bf4] ;  /* 0x003bf40001267983 */ /* 0x000ee80000300800 */
[----:B------:R-:W3:Y:S01]  /*b3de0*/  LDL.LU R60, [R1+0x348] ;  /* 0x00034800013c7983 */ /* 0x000ee20000300800 */
        /* <DEDUP_REMOVED lines=9> */
[----:B----4-:R-:W-:-:S04]  /*b3e80*/  LOP3.LUT R35, R35, 0x7fffffff, RZ, 0xc0, !PT ;  /* 0x7fffffff23237812 */ /* 0x010fc800078ec0ff */
[----:B------:R-:W-:-:S04]  /*b3e90*/  @P3 LOP3.LUT R35, R35, 0x80000000, RZ, 0xfc, !PT ;  /* 0x8000000023233812 */ /* 0x000fc800078efcff */
        /* <DEDUP_REMOVED lines=78> */
[----:B--2---:R-:W-:Y:S01]  /*b4380*/  ISETP.GE.AND P1, PT, R37, UR55, PT ;  /* 0x0000003725007c0c */ /* 0x004fe2000bf26270 */
[----:B------:R-:W-:Y:S01]  /*b4390*/  ULDC.64 UR54, c[0x0][0x228] ;  /* 0x00008a0000367ab9 */ /* 0x000fe20000000a00 */
[----:B------:R-:W2:Y:S02]  /*b43a0*/  LDL.LU R37, [R1+0x3be4] ;  /* 0x003be40001257983 */ /* 0x000ea40000300800 */
        /* <DEDUP_REMOVED lines=15> */
[----:B---3--:R-:W-:-:S04]  /*b44a0*/  ISETP.GE.AND P1, PT, R60, UR39, PT ;  /* 0x000000273c007c0c */ /* 0x008fc8000bf26270 */
        /* <DEDUP_REMOVED lines=34> */
[----:B------:R-:W4:Y:S04]  /*b46d0*/  LDL.LU R38, [R1+0x3bdc] ;  /* 0x003bdc0001267983 */ /* 0x000f280000300800 */
        /* <DEDUP_REMOVED lines=16> */
[----:B--2---:R-:W-:Y:S01]  /*b47e0*/  ISETP.GE.AND P1, PT, R37, UR55, PT ;  /* 0x0000003725007c0c */ /* 0x004fe2000bf26270 */
        /* <DEDUP_REMOVED lines=37> */
[----:B------:R-:W4:Y:S01]  /*b4a40*/  LDL.LU R60, [R1+0x374] ;  /* 0x00037400013c7983 */ /* 0x000f220000300800 */
        /* <DEDUP_REMOVED lines=52> */
[----:B------:R-:W-:Y:S01]  /*b4d90*/  LOP3.LUT R36, R36, 0xfffffeff, RZ, 0xc0, !PT ;  /* 0xfffffeff24247812 */ /* 0x000fe200078ec0ff */
[----:B------:R-:W3:Y:S01]  /*b4da0*/  LDL.LU R38, [R1+0x3bcc] ;  /* 0x003bcc0001267983 */ /* 0x000ee20000300800 */
        /* <DEDUP_REMOVED lines=51> */
[----:B---3--:R-:W-:Y:S01]  /*b50e0*/  ISETP.GE.AND P1, PT, R38, UR55, PT ;  /* 0x0000003726007c0c */ /* 0x008fe2000bf26270 */
[----:B------:R-:W-:Y:S01]  /*b50f0*/  ULDC.64 UR54, c[0x0][0x228] ;  /* 0x00008a0000367ab9 */ /* 0x000fe20000000a00 */
[----:B------:R-:W2:Y:S01]  /*b5100*/  LDL.LU R38, [R1+0x3bc4] ;  /* 0x003bc40001267983 */ /* 0x000ea20000300800 */
        /* <DEDUP_REMOVED lines=18> */
[----:B----4-:R-:W-:Y:S02]  /*b5230*/  ISETP.GE.AND P1, PT, R60, UR39, PT ;  /* 0x000000273c007c0c */ /* 0x010fe4000bf26270 */
[----:B------:R-:W3:Y:S02]  /*b5240*/  LDL.LU R60, [R1+0x390] ;  /* 0x00039000013c7983 */ /* 0x000ee40000300800 */
        /* <DEDUP_REMOVED lines=14> */
[----:B--2---:R-:W-:Y:S02]  /*b5330*/  ISETP.GE.AND P1, PT, R38, UR41, PT ;  /* 0x0000002926007c0c */ /* 0x004fe4000bf26270 */
[----:B------:R-:W2:Y:S02]  /*b5340*/  LDL.LU R38, [R1+0x3bc0] ;  /* 0x003bc00001267983 */ /* 0x000ea40000300800 */
[----:B------:R-:W-:Y:S01]  /*b5350*/  ISETP.LT.AND P4, PT, R2, UR38, !P1 ;  /* 0x0000002602007c0c */ /* 0x000fe2000cf81270 */
[----:B------:R-:W-:Y:S01]  /*b5360*/  ULDC UR38, c[0x0][0x228] ;  /* 0x00008a0000267ab9 */ /* 0x000fe20000000800 */
[----:B------:R-:W-:Y:S01]  /*b5370*/  ISETP.LT.AND P3, PT, R3, UR40, !P1 ;  /* 0x0000002803007c0c */ /* 0x000fe2000cf61270 */
[----:B------:R-:W-:Y:S01]  /*b5380*/  ULDC.64 UR40, c[0x0][0x228] ;  /* 0x00008a0000287ab9 */ /* 0x000fe20000000a00 */
        /* <DEDUP_REMOVED lines=14> */
[----:B------:R-:W-:Y:S01]  /*b5470*/  ULDC.64 UR42, c[0x0][0x228] ;  /* 0x00008a00002a7ab9 */ /* 0x000fe20000000a00 */
[----:B------:R-:W3:Y:S02]  /*b5480*/  LDL.LU R60, [R1+0x398] ;  /* 0x00039800013c7983 */ /* 0x000ee40000300800 */
        /* <DEDUP_REMOVED lines=29> */
[----:B------:R0:W-:Y:S01]  /*b5660*/  STSM.16.M88.4 [R45], R16 ;  /* 0x000000102d007844 */ /* 0x0001e20000000200 */
[----:B------:R-:W-:Y:S01]  /*b5670*/  LOP3.LUT R37, R37, 0xfffffbff, RZ, 0xc0, !PT ;  /* 0xfffffbff25257812 */ /* 0x000fe200078ec0ff */
[C---:B------:R-:W-:Y:S01]  /*b5680*/  VIADD R59, R61.reuse, 0xbf ;  /* 0x000000bf3d3b7836 */ /* 0x040fe20000000000 */
[----:B------:R-:W-:Y:S01]  /*b5690*/  LOP3.LUT R40, R40, 0x7fffffff, RZ, 0xc0, !PT ;  /* 0x7fffffff28287812 */ /* 0x000fe200078ec0ff */
[----:B------:R-:W-:Y:S01]  /*b56a0*/  VIADD R58, R61, 0xc7 ;  /* 0x000000c73d3a7836 */ /* 0x000fe20000000000 */
[----:B------:R-:W-:Y:S01]  /*b56b0*/  @P2 LOP3.LUT R37, R37, 0x400, RZ, 0xfc, !PT ;  /* 0x0000040025252812 */ /* 0x000fe200078efcff */
[C---:B------:R-:W-:Y:S02]  /*b56c0*/  VIADD R57, R61.reuse, 0xcf ;  /* 0x000000cf3d397836 */ /* 0x040fe40000000000 */
[----:B------:R-:W-:Y:S01]  /*b56d0*/  VIADD R56, R61, 0xd7 ;  /* 0x000000d73d387836 */ /* 0x000fe20000000000 */
[----:B------:R-:W-:Y:S01]  /*b56e0*/  LOP3.LUT R37, R37, 0xfffffdff, RZ, 0xc0, !PT ;  /* 0xfffffdff25257812 */ /* 0x000fe200078ec0ff */
[----:B------:R-:W-:-:S02]  /*b56f0*/  VIADD R13, R61, 0xdd ;  /* 0x000000dd3d0d7836 */ /* 0x000fc40000000000 */
[----:B------:R-:W-:Y:S01]  /*b5700*/  VIADD R12, R61, 0xde ;  /* 0x000000de3d0c7836 */ /* 0x000fe20000000000 */
[----:B------:R-:W-:Y:S01]  /*b5710*/  @P1 LOP3.LUT R37, R37, 0x200, RZ, 0xfc, !PT ;  /* 0x0000020025251812 */ /* 0x000fe200078efcff */
[C---:B------:R-:W-:Y:S02]  /*b5720*/  VIADD R55, R61.reuse, 0xe0 ;  /* 0x000000e03d377836 */ /* 0x040fe40000000000 */
[----:B------:R-:W-:Y:S01]  /*b5730*/  VIADD R54, R61, 0xe1 ;  /* 0x000000e13d367836 */ /* 0x000fe20000000000 */
[----:B------:R-:W-:Y:S01]  /*b5740*/  LOP3.LUT R37, R37, 0xfffffeff, RZ, 0xc0, !PT ;  /* 0xfffffeff25257812 */ /* 0x000fe200078ec0ff */
[C---:B------:R-:W-:Y:S02]  /*b5750*/  VIADD R53, R61.reuse, 0xe2 ;  /* 0x000000e23d357836 */ /* 0x040fe40000000000 */
[C---:B------:R-:W-:Y:S02]  /*b5760*/  VIADD R52, R61.reuse, 0xe3 ;  /* 0x000000e33d347836 */ /* 0x040fe40000000000 */
[----:B------:R-:W-:-:S02]  /*b5770*/  VIADD R51, R61, 0xe4 ;  /* 0x000000e43d337836 */ /* 0x000fc40000000000 */
[C---:B------:R-:W-:Y:S02]  /*b5780*/  VIADD R50, R61.reuse, 0xe5 ;  /* 0x000000e53d327836 */ /* 0x040fe40000000000 */
[C---:B------:R-:W-:Y:S02]  /*b5790*/  VIADD R49, R61.reuse, 0xe6 ;  /* 0x000000e63d317836 */ /* 0x040fe40000000000 */
[C---:B------:R-:W-:Y:S02]  /*b57a0*/  VIADD R48, R61.reuse, 0xe7 ;  /* 0x000000e73d307836 */ /* 0x040fe40000000000 */
        /* <DEDUP_REMOVED lines=19> */
[----:B------:R-:W-:Y:S01]  /*b58e0*/  VIADD R20, R61, 0xfc ;  /* 0x000000fc3d147836 */ /* 0x000fe20000000000 */
[----:B------:R-:W-:Y:S01]  /*b58f0*/  LOP3.LUT R42, R42, 0xfffffffe, RZ, 0xc0, !PT ;  /* 0xfffffffe2a2a7812 */ /* 0x000fe200078ec0ff */
[----:B------:R-:W-:Y:S01]  /*b5900*/  ULDC UR59, c[0x0][0x22c] ;  /* 0x00008b00003b7ab9 */ /* 0x000fe20000000800 */
[----:B---3--:R-:W-:-:S02]  /*b5910*/  ISETP.GE.AND P1, PT, R60, UR39, PT ;  /* 0x000000273c007c0c */ /* 0x008fc4000bf26270 */
[----:B------:R-:W3:Y:S02]  /*b5920*/  LDL.LU R60, [R1+0x3a0] ;  /* 0x0003a000013c7983 */ /* 0x000ee40000300800 */
[----:B------:R-:W-:Y:S02]  /*b5930*/  ISETP.LT.AND P4, PT, R2, UR54, !P1 ;  /* 0x0000003602007c0c */ /* 0x000fe4000cf81270 */
[----:B------:R-:W-:Y:S01]  /*b5940*/  ISETP.LT.AND P3, PT, R3, UR38, !P1 ;  /* 0x0000002603007c0c */ /* 0x000fe2000cf61270 */
[----:B------:R-:W-:Y:S01]  /*b5950*/  ULDC.64 UR38, c[0x0][0x228] ;  /* 0x00008a0000267ab9 */ /* 0x000fe20000000a00 */
[----:B------:R-:W-:Y:S01]  /*b5960*/  ISETP.LT.AND P2, PT, R4, UR58, !P1 ;  /* 0x0000003a04007c0c */ /* 0x000fe2000cf41270 */
[----:B0-----:R-:W-:-:S08]  /*b5970*/  VIADD R45, R61, 0xdf ;  /* 0x000000df3d2d7836 */ /* 0x001fd00000000000 */
[----:B------:R-:W-:Y:S01]  /*b5980*/  @P4 LOP3.LUT R37, R37, 0x100, RZ, 0xfc, !PT ;  /* 0x0000010025254812 */ /* 0x000fe200078efcff */
[----:B------:R-:W-:Y:S01]  /*b5990*/  VIADD R19, R61, 0xfd ;  /* 0x000000fd3d137836 */ /* 0x000fe20000000000 */
[----:B------:R-:W-:Y:S02]  /*b59a0*/  ULDC UR58, c[0x0][0x22c] ;  /* 0x00008b00003a7ab9 */ /* 0x000fe40000000800 */
        /* <DEDUP_REMOVED lines=9> */
[----:B------:R-:W2:Y:S04]  /*b5a40*/  LDL.LU R38, [R1+0x3bb8] ;  /* 0x003bb80001267983 */ /* 0x000ea80000300800 */
[----:B------:R-:W4:Y:S01]  /*b5a50*/  LDL.LU R15, [R1+0x3a4] ;  /* 0x0003a400010f7983 */ /* 0x000f220000300800 */
[----:B------:R-:W-:Y:S02]  /*b5a60*/  ISETP.LT.AND P4, PT, R2, UR38, !P1 ;  /* 0x0000002602007c0c */ /* 0x000fe4000cf81270 */
        /* <DEDUP_REMOVED lines=29> */
[----:B----4-:R-:W-:Y:S01]  /*b5c40*/  ISETP.GE.AND P1, PT, R15, UR55, PT ;  /* 0x000000370f007c0c */ /* 0x010fe2000bf26270 */
[----:B------:R-:W-:Y:S01]  /*b5c50*/  ULDC.64 UR54, c[0x0][0x228] ;  /* 0x00008a0000367ab9 */ /* 0x000fe20000000a00 */
[----:B------:R-:W2:Y:S01]  /*b5c60*/  LDL.LU R15, [R1+0x3ac] ;  /* 0x0003ac00010f7983 */ /* 0x000ea20000300800 */
[----:B------:R-:W-:Y:S02]  /*b5c70*/  LOP3.LUT R37, R37, 0xfffffffe, RZ, 0xc0, !PT ;  /* 0xfffffffe25257812 */ /* 0x000fe400078ec0ff */
[----:B------:R-:W-:Y:S01]  /*b5c80*/  ISETP.LT.AND P3, PT, R3, UR60, !P1 ;  /* 0x0000003c03007c0c */ /* 0x000fe2000cf61270 */
[----:B------:R-:W4:Y:S01]  /*b5c90*/  LDL.LU R14, [R1+0x3b0] ;  /* 0x0003b000010e7983 */ /* 0x000f220000300800 */
[----:B------:R-:W-:Y:S01]  /*b5ca0*/  @P4 LOP3.LUT R37, R37, 0x1, RZ, 0xfc, !PT ;  /* 0x0000000125254812 */ /* 0x000fe200078efcff */
[----:B------:R-:W-:Y:S01]  /*b5cb0*/  ULDC UR60, c[0x0][0x228] ;  /* 0x00008a00003c7ab9 */ /* 0x000fe20000000800 */
[----:B------:R-:W-:-:S02]  /*b5cc0*/  ISETP.LT.AND P4, PT, R2, UR42, !P1 ;  /* 0x0000002a02007c0c */ /* 0x000fc4000cf81270 */
[----:B------:R-:W-:Y:S02]  /*b5cd0*/  LOP3.LUT R38, R38, 0xefffffff, RZ, 0xc0, !PT ;  /* 0xefffffff26267812 */ /* 0x000fe400078ec0ff */
[----:B------:R-:W-:Y:S01]  /*b5ce0*/  ISETP.LT.AND P2, PT, R4, UR34, !P1 ;  /* 0x0000002204007c0c */ /* 0x000fe2000cf41270 */
[----:B------:R-:W-:-:S08]  /*b5cf0*/  VIADD R18, R61, 0xfe ;  /* 0x000000fe3d127836 */ /* 0x000fd00000000000 */
[----:B------:R-:W-:Y:S01]  /*b5d00*/  @P4 LOP3.LUT R38, R38, 0x10000000, RZ, 0xfc, !PT ;  /* 0x1000000026264812 */ /* 0x000fe200078efcff */
[----:B------:R-:W-:Y:S01]  /*b5d10*/  VIADD R17, R61, 0xff ;  /* 0x000000ff3d117836 */ /* 0x000fe20000000000 */
[----:B------:R-:W-:Y:S02]  /*b5d20*/  ULDC UR34, c[0x0][0x22c] ;  /* 0x00008b0000227ab9 */ /* 0x000fe40000000800 */
[----:B------:R-:W-:-:S04]  /*b5d30*/  LOP3.LUT R38, R38, 0xf7ffffff, RZ, 0xc0, !PT ;  /* 0xf7ffffff26267812 */ /* 0x000fc800078ec0ff */
[----:B------:R-:W-:Y:S02]  /*b5d40*/  @P3 LOP3.LUT R38, R38, 0x8000000, RZ, 0xfc, !PT ;  /* 0x0800000026263812 */ /* 0x000fe400078efcff */
[----:B------:R-:W-:Y:S01]  /*b5d50*/  ISETP.LT.AND P1, PT, R0, UR32, !P1 ;  /* 0x0000002000007c0c */ /* 0x000fe2000cf21270 */
[----:B------:R-:W-:Y:S01]  /*b5d60*/  VIADD R16, R61, 0xf1 ;  /* 0x000000f13d107836 */ /* 0x000fe20000000000 */
[----:B------:R-:W-:Y:S01]  /*b5d70*/  LOP3.LUT R38, R38, 0xfbffffff, RZ, 0xc0, !PT ;  /* 0xfbffffff26267812 */ /* 0x000fe200078ec0ff */
[----:B------:R-:W-:-:S03]  /*b5d80*/  ULDC UR32, c[0x0][0x22c] ;  /* 0x00008b0000207ab9 */ /* 0x000fc60000000800 */
[----:B------:R-:W-:-:S04]  /*b5d90*/  @P2 LOP3.LUT R38, R38, 0x4000000, RZ, 0xfc, !PT ;  /* 0x0400000026262812 */ /* 0x000fc800078efcff */
[----:B------:R-:W-:-:S04]  /*b5da0*/  LOP3.LUT R38, R38, 0xfdffffff, RZ, 0xc0, !PT ;  /* 0xfdffffff26267812 */ /* 0x000fc800078ec0ff */
[----:B------:R-:W-:-:S04]  /*b5db0*/  @P1 LOP3.LUT R38, R38, 0x2000000, RZ, 0xfc, !PT ;  /* 0x0200000026261812 */ /* 0x000fc800078efcff */
[----:B------:R-:W-:Y:S02]  /*b5dc0*/  LOP3.LUT R38, R38, 0xfeffffff, RZ, 0xc0, !PT ;  /* 0xfeffffff26267812 */ /* 0x000fe400078ec0ff */
[----:B---3--:R-:W-:Y:S01]  /*b5dd0*/  ISETP.GE.AND P1, PT, R60, UR39, PT ;  /* 0x000000273c007c0c */ /* 0x008fe2000bf26270 */
[----:B------:R-:W-:Y:S01]  /*b5de0*/  ULDC.64 UR38, c[0x0][0x228] ;  /* 0x00008a0000267ab9 */ /* 0x000fe20000000a00 */
[----:B------:R-:W3:Y:S02]  /*b5df0*/  LDL.LU R60, [R1+0x3bb4] ;  /* 0x003bb400013c7983 */ /* 0x000ee40000300800 */
        /* <DEDUP_REMOVED lines=28> */
[----:B------:R-:W-:Y:S02]  /*b5fc0*/  LOP3.LUT R38, R38, 0xfffbffff, RZ, 0xc0, !PT ;  /* 0xfffbffff26267812 */ /* 0x000fe400078ec0ff */
[----:B----4-:R-:W-:Y:S01]  /*b5fd0*/  ISETP.GE.AND P1, PT, R14, UR43, PT ;  /* 0x0000002b0e007c0c */ /* 0x010fe2000bf26270 */
        /* <DEDUP_REMOVED lines=20> */
[----:B------:R-:W-:Y:S01]  /*b6120*/  LOP3.LUT R39, R39, 0xfdffffff, RZ, 0xc0, !PT ;  /* 0xfdffffff27277812 */ /* 0x000fe200078ec0ff */
[----:B------:R-:W-:Y:S01]  /*b6130*/  NOP ;  /* 0x0000000000007918 */ /* 0x000fe20000000000 */
        /* <DEDUP_REMOVED lines=127> */
[----:B----4-:R-:W-:-:S04]  /*b6930*/  ISETP.GE.AND P1, PT, R14, UR43, PT ;  /* 0x0000002b0e007c0c */ /* 0x010fc8000bf26270 */
[----:B------:R-:W-:Y:S02]  /*b6940*/  ISETP.LT.AND P4, PT, R2, UR52, !P1 ;  /* 0x0000003402007c0c */ /* 0x000fe4000cf81270 */
[----:B------:R-:W-:Y:S01]  /*b6950*/  ISETP.LT.AND P3, PT, R3, UR42, !P1 ;  /* 0x0000002a03007c0c */ /* 0x000fe2000cf61270 */
[----:B------:R-:W-:Y:S01]  /*b6960*/  ULDC.64 UR42, c[0x0][0x228] ;  /* 0x00008a00002a7ab9 */ /* 0x000fe20000000a00 */
[----:B------:R-:W-:Y:S02]  /*b6970*/  LOP3.LUT R40, R40, 0xfffeffff, RZ, 0xc0, !PT ;  /* 0xfffeffff28287812 */ /* 0x000fe400078ec0ff */
[----:B------:R-:W-:Y:S01]  /*b6980*/  ISETP.LT.AND P2, PT, R4, UR53, !P1 ;  /* 0x0000003504007c0c */ /* 0x000fe2000cf41270 */
[----:B------:R-:W-:-:S06]  /*b6990*/  ULDC UR53, c[0x0][0x228] ;  /* 0x00008a0000357ab9 */ /* 0x000fcc0000000800 */
        /* <DEDUP_REMOVED lines=9> */
[----:B--2---:R-:W-:Y:S01]  /*b6a30*/  ISETP.GE.AND P1, PT, R15, UR55, PT ;  /* 0x000000370f007c0c */ /* 0x004fe2000bf26270 */
[----:B------:R-:W-:Y:S01]  /*b6a40*/  ULDC UR55, c[0x0][0x22c] ;  /* 0x00008b0000377ab9 */ /* 0x000fe20000000800 */
[----:B------:R-:W2:Y:S02]  /*b6a50*/  LDL.LU R15, [R1+0x614] ;  /* 0x00061400010f7983 */ /* 0x000ea40000300800 */
[----:B------:R-:W-:Y:S02]  /*b6a60*/  ISETP.LT.AND P2, PT, R2, UR48, !P1 ;  /* 0x0000003002007c0c */ /* 0x000fe4000cf41270 */
[----:B------:R-:W-:Y:S02]  /*b6a70*/  LOP3.LUT R40, R40, 0xffffefff, RZ, 0xc0, !PT ;  /* 0xffffefff28287812 */ /* 0x000fe400078ec0ff */
[----:B------:R-:W-:Y:S01]  /*b6a80*/  ISETP.LT.AND P4, PT, R3, UR49, !P1 ;  /* 0x0000003103007c0c */ /* 0x000fe2000cf81270 */
[----:B------:R-:W-:Y:S01]  /*b6a90*/  ULDC.64 UR48, c[0x0][0x228] ;  /* 0x00008a0000307ab9 */ /* 0x000fe20000000a00 */
[----:B------:R-:W-:Y:S01]  /*b6aa0*/  ISETP.LT.AND P3, PT, R4, UR61, !P1 ;  /* 0x0000003d04007c0c */ /* 0x000fe2000cf61270 */
[----:B------:R-:W-:-:S06]  /*b6ab0*/  ULDC UR61, c[0x0][0x228] ;  /* 0x00008a00003d7ab9 */ /* 0x000fcc0000000800 */
[----:B------:R-:W-:Y:S02]  /*b6ac0*/  @P2 LOP3.LUT R40, R40, 0x1000, RZ, 0xfc, !PT ;  /* 0x0000100028282812 */ /* 0x000fe400078efcff */
[----:B------:R-:W-:Y:S01]  /*b6ad0*/  ISETP.LT.AND P2, PT, R0, UR53, !P1 ;  /* 0x0000003500007c0c */ /* 0x000fe2000cf41270 */
[----:B------:R-:W-:Y:S01]  /*b6ae0*/  ULDC.64 UR52, c[0x0][0x228] ;  /* 0x00008a0000347ab9 */ /* 0x000fe20000000a00 */
[C---:B------:R-:W-:Y:S01]  /*b6af0*/  ISETP.LT.AND P1, PT, R61.reuse, UR41, !P0 ;  /* 0x000000293d007c0c */ /* 0x040fe2000c721270 */
[----:B------:R-:W-:Y:S01]  /*b6b00*/  ULDC UR41, c[0x0][0x22c] ;  /* 0x00008b0000297ab9 */ /* 0x000fe20000000800 */
[----:B------:R-:W-:Y:S01]  /*b6b10*/  ISETP.GE.AND P0, PT, R61, UR49, PT ;  /* 0x000000313d007c0c */ /* 0x000fe2000bf06270 */
[----:B------:R-:W-:Y:S01]  /*b6b20*/  ULDC UR49, c[0x0][0x22c] ;  /* 0x00008b0000317ab9 */ /* 0x000fe20000000800 */
[----:B------:R-:W4:Y:S09]  /*b6b30*/  LDL.LU R61, [R1+0x3bb0] ;  /* 0x003bb000013d7983 */ /* 0x000f320000300800 */
[----:B------:R-:W-:-:S02]  /*b6b40*/  @P1 LOP3.LUT R42, R42, 0x1, RZ, 0xfc, !PT ;  /* 0x000000012a2a1812 */ /* 0x000fc400078efcff */
        /* <DEDUP_REMOVED lines=8> */
[----:B------:R-:W-:-:S04]  /*b6bd0*/  LOP3.LUT R40, R40, 0xfffff7ff, RZ, 0xc0, !PT ;  /* 0xfffff7ff28287812 */ /* 0x000fc800078ec0ff */
[----:B------:R-:W-:-:S04]  /*b6be0*/  @P4 LOP3.LUT R40, R40, 0x800, RZ, 0xfc, !PT ;  /* 0x0000080028284812 */ /* 0x000fc800078efcff */
        /* <DEDUP_REMOVED lines=24> */
[----:B------:R-:W-:Y:S01]  /*b6d70*/  ULDC UR33, c[0x0][0x228] ;  /* 0x00008a0000217ab9 */ /* 0x000fe20000000800 */
[----:B------:R-:W4:Y:S04]  /*b6d80*/  LDL.LU R61, [R1+0x3bac] ;  /* 0x003bac00013d7983 */ /* 0x000f280000300800 */
[----:B------:R-:W3:Y:S01]  /*b6d90*/  LDL.LU R14, [R1+0x27c] ;  /* 0x00027c00010e7983 */ /* 0x000ee20000300800 */
        /* <DEDUP_REMOVED lines=17> */
[----:B------:R-:W-:Y:S01]  /*b6eb0*/  ULDC UR31, c[0x0][0x228] ;  /* 0x00008a00001f7ab9 */ /* 0x000fe20000000800 */
[----:B------:R-:W2:Y:S02]  /*b6ec0*/  LDL.LU R15, [R1+0x278] ;  /* 0x00027800010f7983 */ /* 0x000ea40000300800 */
        /* <DEDUP_REMOVED lines=8> */
[----:B----4-:R-:W-:-:S05]  /*b6f50*/  LOP3.LUT R61, R61, 0x7fffffff, RZ, 0xc0, !PT ;  /* 0x7fffffff3d3d7812 */ /* 0x010fca00078ec0ff */
[----:B------:R-:W-:-:S04]  /*b6f60*/  @P3 LOP3.LUT R61, R61, 0x80000000, RZ, 0xfc, !PT ;  /* 0x800000003d3d3812 */ /* 0x000fc800078efcff */
[----:B------:R-:W-:-:S04]  /*b6f70*/  LOP3.LUT R61, R61, 0xbfffffff, RZ, 0xc0, !PT ;  /* 0xbfffffff3d3d7812 */ /* 0x000fc800078ec0ff */
[----:B------:R-:W-:-:S04]  /*b6f80*/  @P2 LOP3.LUT R61, R61, 0x40000000, RZ, 0xfc, !PT ;  /* 0x400000003d3d2812 */ /* 0x000fc800078efcff */
[----:B------:R-:W-:-:S04]  /*b6f90*/  LOP3.LUT R61, R61, 0xdfffffff, RZ, 0xc0, !PT ;  /* 0xdfffffff3d3d7812 */ /* 0x000fc800078ec0ff */
[----:B------:R-:W-:-:S04]  /*b6fa0*/  @P1 LOP3.LUT R61, R61, 0x20000000, RZ, 0xfc, !PT ;  /* 0x200000003d3d1812 */ /* 0x000fc800078efcff */
[----:B------:R-:W-:-:S04]  /*b6fb0*/  LOP3.LUT R61, R61, 0xefffffff, RZ, 0xc0, !PT ;  /* 0xefffffff3d3d7812 */ /* 0x000fc800078ec0ff */
[----:B------:R-:W-:Y:S02]  /*b6fc0*/  @P0 LOP3.LUT R61, R61, 0x10000000, RZ, 0xfc, !PT ;  /* 0x100000003d3d0812 */ /* 0x000fe400078efcff */
[----:B---3--:R-:W-:Y:S01]  /*b6fd0*/  ISETP.GE.AND P0, PT, R14, UR27, PT ;  /* 0x0000001b0e007c0c */ /* 0x008fe2000bf06270 */
[----:B------:R-:W-:Y:S01]  /*b6fe0*/  ULDC UR27, c[0x0][0x228] ;  /* 0x00008a00001b7ab9 */ /* 0x000fe20000000800 */
        /* <DEDUP_REMOVED lines=38> */
[----:B------:R-:W-:Y:S01]  /*b7250*/  ULDC UR37, c[0x0][0x228] ;  /* 0x00008a0000257ab9 */ /* 0x000fe20000000800 */
        /* <DEDUP_REMOVED lines=37> */
[----:B------:R-:W-:-:S03]  /*b74b0*/  ULDC UR29, c[0x0][0x22c] ;  /* 0x00008b00001d7ab9 */ /* 0x000fc60000000800 */
        /* <DEDUP_REMOVED lines=35> */
[----:B------:R-:W-:Y:S01]  /*b76f0*/  ULDC UR53, c[0x0][0x228] ;  /* 0x00008a0000357ab9 */ /* 0x000fe20000000800 */
[----:B------:R-:W3:Y:S04]  /*b7700*/  LDL.LU R60, [R1+0x3ba8] ;  /* 0x003ba800013c7983 */ /* 0x000ee80000300800 */
[----:B------:R-:W4:Y:S01]  /*b7710*/  LDL.LU R14, [R1+0x25c] ;  /* 0x00025c00010e7983 */ /* 0x000f220000300800 */
        /* <DEDUP_REMOVED lines=27> */
[----:B---3--:R-:W-:-:S05]  /*b78d0*/  LOP3.LUT R60, R60, 0x7fffffff, RZ, 0xc0, !PT ;  /* 0x7fffffff3c3c7812 */ /* 0x008fca00078ec0ff */
[----:B------:R-:W-:-:S04]  /*b78e0*/  @P3 LOP3.LUT R60, R60, 0x80000000, RZ, 0xfc, !PT ;  /* 0x800000003c3c3812 */ /* 0x000fc800078efcff */
[----:B------:R-:W-:-:S04]  /*b78f0*/  LOP3.LUT R60, R60, 0xbfffffff, RZ, 0xc0, !PT ;  /* 0xbfffffff3c3c7812 */ /* 0x000fc800078ec0ff */
[----:B------:R-:W-:-:S04]  /*b7900*/  @P2 LOP3.LUT R60, R60, 0x40000000, RZ, 0xfc, !PT ;  /* 0x400000003c3c2812 */ /* 0x000fc800078efcff */
[----:B------:R-:W-:-:S04]  /*b7910*/  LOP3.LUT R60, R60, 0xdfffffff, RZ, 0xc0, !PT ;  /* 0xdfffffff3c3c7812 */ /* 0x000fc800078ec0ff */
[----:B------:R-:W-:-:S04]  /*b7920*/  @P1 LOP3.LUT R60, R60, 0x20000000, RZ, 0xfc, !PT ;  /* 0x200000003c3c1812 */ /* 0x000fc800078efcff */
[----:B------:R-:W-:-:S04]  /*b7930*/  LOP3.LUT R60, R60, 0xefffffff, RZ, 0xc0, !PT ;  /* 0xefffffff3c3c7812 */ /* 0x000fc800078ec0ff */
[----:B------:R-:W-:Y:S02]  /*b7940*/  @P0 LOP3.LUT R60, R60, 0x10000000, RZ, 0xfc, !PT ;  /* 0x100000003c3c0812 */ /* 0x000fe400078efcff */
[----:B----4-:R-:W-:Y:S01]  /*b7950*/  ISETP.GE.AND P0, PT, R14, UR61, PT ;  /* 0x0000003d0e007c0c */ /* 0x010fe2000bf06270 */
        /* <DEDUP_REMOVED lines=665> */
[----:B------:R-:W-:Y:S01]  /*ba2f0*/  ULDC UR4, c[0x0][0x22c] ;  /* 0x00008b0000047ab9 */ /* 0x000fe20000000800 */
        /* <DEDUP_REMOVED lines=228> */
[----:B----4-:R-:W-:Y:S01]  /*bb140*/  LOP3.LUT R54, R54, 0x7fffffff, RZ, 0xc0, !PT ;  /* 0x7fffffff36367812 */ /* 0x010fe200078ec0ff */
        /* <DEDUP_REMOVED lines=76> */
[----:B------:R-:W-:Y:S02]  /*bb610*/  ISETP.LT.AND P1, PT, R0, UR16, !P0 ;  /* 0x0000001000007c0c */ /* 0x000fe4000c721270 */
[----:B------:R-:W-:-:S11]  /*bb620*/  ISETP.LT.AND P3, PT, R4, UR35, !P0 ;  /* 0x0000002304007c0c */ /* 0x000fd6000c761270 */
[----:B------:R-:W-:Y:S02]  /*bb630*/  @P1 LOP3.LUT R54, R54, 0x8000, RZ, 0xfc, !PT ;  /* 0x0000800036361812 */ /* 0x000fe400078efcff */
[----:B------:R-:W-:Y:S02]  /*bb640*/  ISETP.LT.AND P1, PT, R3, UR26, !P0 ;  /* 0x0000001a03007c0c */ /* 0x000fe4000c721270 */
[----:B------:R-:W-:-:S04]  /*bb650*/  LOP3.LUT R54, R54, 0xffffbfff, RZ, 0xc0, !PT ;  /* 0xffffbfff36367812 */ /* 0x000fc800078ec0ff */
[----:B------:R-:W-:Y:S02]  /*bb660*/  @P3 LOP3.LUT R54, R54, 0x4000, RZ, 0xfc, !PT ;  /* 0x0000400036363812 */ /* 0x000fe400078efcff */
[----:B------:R-:W-:Y:S02]  /*bb670*/  ISETP.LT.AND P2, PT, R2, UR20, !P0 ;  /* 0x0000001402007c0c */ /* 0x000fe4000c741270 */
[----:B------:R-:W-:Y:S02]  /*bb680*/  LOP3.LUT R54, R54, 0xffffdfff, RZ, 0xc0, !PT ;  /* 0xffffdfff36367812 */ /* 0x000fe400078ec0ff */
[----:B------:R-:W-:Y:S01]  /*bb690*/  ISETP.GE.AND P0, PT, R7, UR30, PT ;  /* 0x0000001e07007c0c */ /* 0x000fe2000bf06270 */
[----:B------:R-:W-:Y:S01]  /*bb6a0*/  ULDC UR30, c[0x0][0x22c] ;  /* 0x00008b00001e7ab9 */ /* 0x000fe20000000800 */
[----:B------:R-:W-:Y:S01]  /*bb6b0*/  @P1 LOP3.LUT R54, R54, 0x2000, RZ, 0xfc, !PT ;  /* 0x0000200036361812 */ /* 0x000fe200078efcff */
[----:B------:R-:W4:Y:S01]  /*bb6c0*/  LDL.LU R7, [R1+0x3b44] ;  /* 0x003b440001077983 */ /* 0x000f220000300800 */
[----:B------:R-:W-:-:S02]  /*bb6d0*/  ISETP.LT.AND P1, PT, R0, UR18, !P0 ;  /* 0x0000001200007c0c */ /* 0x000fc4000c721270 */
[----:B------:R-:W-:-:S04]  /*bb6e0*/  LOP3.LUT R54, R54, 0xffffefff, RZ, 0xc0, !PT ;  /* 0xffffefff36367812 */ /* 0x000fc800078ec0ff */
[----:B------:R-:W-:Y:S02]  /*bb6f0*/  @P2 LOP3.LUT R54, R54, 0x1000, RZ, 0xfc, !PT ;  /* 0x0000100036362812 */ /* 0x000fe400078efcff */
[----:B------:R-:W-:Y:S02]  /*bb700*/  ISETP.LT.AND P3, PT, R4, UR53, !P0 ;  /* 0x0000003504007c0c */ /* 0x000fe4000c761270 */
[----:B------:R-:W-:-:S04]  /*bb710*/  LOP3.LUT R54, R54, 0xfffff7ff, RZ, 0xc0, !PT ;  /* 0xfffff7ff36367812 */ /* 0x000fc800078ec0ff */
[----:B------:R-:W-:Y:S02]  /*bb720*/  @P1 LOP3.LUT R54, R54, 0x800, RZ, 0xfc, !PT ;  /* 0x0000080036361812 */ /* 0x000fe400078efcff */
[----:B------:R-:W-:Y:S02]  /*bb730*/  ISETP.LT.AND P2, PT, R3, UR52, !P0 ;  /* 0x0000003403007c0c */ /* 0x000fe4000c741270 */
[----:B------:R-:W-:-:S04]  /*bb740*/  LOP3.LUT R54, R54, 0xfffffbff, RZ, 0xc0, !PT ;  /* 0xfffffbff36367812 */ /* 0x000fc800078ec0ff */
[----:B------:R-:W-:Y:S02]  /*bb750*/  @P3 LOP3.LUT R54, R54, 0x400, RZ, 0xfc, !PT ;  /* 0x0000040036363812 */ /* 0x000fe400078efcff */
[----:B------:R-:W-:Y:S02]  /*bb760*/  ISETP.LT.AND P1, PT, R2, UR51, !P0 ;  /* 0x0000003302007c0c */ /* 0x000fe4000c721270 */
[----:B------:R-:W-:Y:S02]  /*bb770*/  LOP3.LUT R54, R54, 0xfffffdff, RZ, 0xc0, !PT ;  /* 0xfffffdff36367812 */ /* 0x000fe400078ec0ff */
[----:B------:R-:W-:Y:S02]  /*bb780*/  ISETP.GE.AND P0, PT, R6, UR30, PT ;  /* 0x0000001e06007c0c */ /* 0x000fe4000bf06270 */
        /* <DEDUP_REMOVED lines=28> */
[----:B------:R-:W-:Y:S02]  /*bb950*/  @P2 LOP3.LUT R54, R54, 0x2, RZ, 0xfc, !PT ;  /* 0x0000000236362812 */ /* 0x000fe400078efcff */
[----:B------:R-:W-:-:S02]  /*bb960*/  ISETP.LT.AND P2, PT, R0, UR56, !P0 ;  /* 0x0000003800007c0c */ /* 0x000fc4000c741270 */
[----:B------:R-:W-:Y:S02]  /*bb970*/  ISETP.LT.AND P3, PT, R4, UR55, !P0 ;  /* 0x0000003704007c0c */ /* 0x000fe4000c761270 */
[----:B------:R-:W-:Y:S02]  /*bb980*/  LOP3.LUT R42, R42, 0x7fffffff, RZ, 0xc0, !PT ;  /* 0x7fffffff2a2a7812 */ /* 0x000fe400078ec0ff */
[----:B------:R-:W-:-:S04]  /*bb990*/  LOP3.LUT R54, R54, 0xfffffffe, RZ, 0xc0, !PT ;  /* 0xfffffffe36367812 */ /* 0x000fc800078ec0ff */
[----:B------:R-:W-:-:S03]  /*bb9a0*/  @P1 LOP3.LUT R54, R54, 0x1, RZ, 0xfc, !PT ;  /* 0x0000000136361812 */ /* 0x000fc600078efcff */
        /* <DEDUP_REMOVED lines=51> */
[----:B------:R-:W-:Y:S01]  /*bbce0*/  LOP3.LUT R42, R42, 0xffff7fff, RZ, 0xc0, !PT ;  /* 0xffff7fff2a2a7812 */ /* 0x000fe200078ec0ff */
[----:B------:R-:W4:Y:S03]  /*bbcf0*/  LDL.LU R4, [R1+0x3b38] ;  /* 0x003b380001047983 */ /* 0x000f260000300800 */
[----:B------:R-:W-:Y:S02]  /*bbd00*/  @P3 LOP3.LUT R42, R42, 0x8000, RZ, 0xfc, !PT ;  /* 0x000080002a2a3812 */ /* 0x000fe400078efcff */
[----:B------:R-:W-:-:S02]  /*bbd10*/  ISETP.LT.AND P1, PT, R3, UR50, !P0 ;  /* 0x0000003203007c0c */ /* 0x000fc4000c721270 */
[----:B------:R-:W-:Y:S01]  /*bbd20*/  LOP3.LUT R42, R42, 0xffffbfff, RZ, 0xc0, !PT ;  /* 0xffffbfff2a2a7812 */ /* 0x000fe200078ec0ff */
[----:B------:R-:W4:Y:S03]  /*bbd30*/  LDL.LU R3, [R1+0x3b34] ;  /* 0x003b340001037983 */ /* 0x000f260000300800 */
[----:B------:R-:W-:Y:S02]  /*bbd40*/  @P2 LOP3.LUT R42, R42, 0x4000, RZ, 0xfc, !PT ;  /* 0x000040002a2a2812 */ /* 0x000fe400078efcff */
[----:B------:R-:W-:Y:S02]  /*bbd50*/  ISETP.LT.AND P0, PT, R2, UR22, !P0 ;  /* 0x0000001602007c0c */ /* 0x000fe4000c701270 */
[----:B------:R-:W-:Y:S01]  /*bbd60*/  LOP3.LUT R42, R42, 0xffffdfff, RZ, 0xc0, !PT ;  /* 0xffffdfff2a2a7812 */ /* 0x000fe200078ec0ff */
[----:B------:R-:W4:Y:S03]  /*bbd70*/  LDL.LU R2, [R1+0x3b30] ;  /* 0x003b300001027983 */ /* 0x000f260000300800 */
[----:B------:R-:W-:-:S02]  /*bbd80*/  @P1 LOP3.LUT R42, R42, 0x2000, RZ, 0xfc, !PT ;  /* 0x000020002a2a1812 */ /* 0x000fc400078efcff */
[----:B------:R-:W-:Y:S02]  /*bbd90*/  ISETP.GE.AND P2, PT, R26, UR21, PT ;  /* 0x000000151a007c0c */ /* 0x000fe4000bf46270 */
[----:B------:R-:W-:-:S04]  /*bbda0*/  LOP3.LUT R42, R42, 0xffffefff, RZ, 0xc0, !PT ;  /* 0xffffefff2a2a7812 */ /* 0x000fc800078ec0ff */
[----:B------:R-:W-:-:S04]  /*bbdb0*/  @P0 LOP3.LUT R42, R42, 0x1000, RZ, 0xfc, !PT ;  /* 0x000010002a2a0812 */ /* 0x000fc800078efcff */
[----:B------:R-:W-:Y:S02]  /*bbdc0*/  LOP3.LUT R42, R42, 0xffffff7f, RZ, 0xc0, !PT ;  /* 0xffffff7f2a2a7812 */ /* 0x000fe400078ec0ff */
[----:B------:R-:W-:Y:S02]  /*bbdd0*/  ISETP.GE.AND P1, PT, R25, UR19, PT ;  /* 0x0000001319007c0c */ /* 0x000fe4000bf26270 */
[----:B------:R-:W-:Y:S02]  /*bbde0*/  @P2 LOP3.LUT R42, R42, 0x80, RZ, 0xfc, !PT ;  /* 0x000000802a2a2812 */ /* 0x000fe400078efcff */
[----:B------:R-:W-:Y:S02]  /*bbdf0*/  @P6 LOP3.LUT R39, R39, 0x2000000, RZ, 0xfc, !PT ;  /* 0x0200000027276812 */ /* 0x000fe400078efcff */
[----:B------:R-:W-:Y:S02]  /*bbe00*/  ISETP.GE.AND P6, PT, R27, UR23, PT ;  /* 0x000000171b007c0c */ /* 0x000fe4000bfc6270 */
[----:B------:R-:W-:-:S04]  /*bbe10*/  LOP3.LUT R42, R42, 0xffffffbf, RZ, 0xc0, !PT ;  /* 0xffffffbf2a2a7812 */ /* 0x000fc800078ec0ff */
[----:B------:R-:W-:-:S04]  /*bbe20*/  LOP3.LUT R42, R42, 0xfffffeff, RZ, 0xc0, !PT ;  /* 0xfffffeff2a2a7812 */ /* 0x000fc800078ec0ff */
[----:B------:R-:W-:-:S04]  /*bbe30*/  @P1 LOP3.LUT R42, R42, 0x100, RZ, 0xfc, !PT ;  /* 0x000001002a2a1812 */ /* 0x000fc800078efcff */
[----:B------:R-:W-:Y:S02]  /*bbe40*/  @P6 LOP3.LUT R42, R42, 0x40, RZ, 0xfc, !PT ;  /* 0x000000402a2a6812 */ /* 0x000fe400078efcff */
[----:B------:R-:W-:Y:S02]  /*bbe50*/  ISETP.LT.AND P6, PT, R0, UR24, !P6 ;  /* 0x0000001800007c0c */ /* 0x000fe4000f7c1270 */
[----:B------:R-:W4:Y:S01]  /*bbe60*/  LDL.LU R0, [R1+0x3b2c] ;  /* 0x003b2c0001007983 */ /* 0x000f220000300800 */
[----:B------:R-:W-:Y:S02]  /*bbe70*/  ISETP.GE.AND P0, PT, R24, UR17, PT ;  /* 0x0000001118007c0c */ /* 0x000fe4000bf06270 */
[----:B------:R-:W-:-:S11]  /*bbe80*/  LOP3.LUT R42, R42, 0xfffffdff, RZ, 0xc0, !PT ;  /* 0xfffffdff2a2a7812 */ /* 0x000fd600078ec0ff */
[----:B------:R-:W-:Y:S02]  /*bbe90*/  @P0 LOP3.LUT R42, R42, 0x200, RZ, 0xfc, !PT ;  /* 0x000002002a2a0812 */ /* 0x000fe400078efcff */
[----:B------:R-:W-:Y:S02]  /*bbea0*/  ISETP.GE.AND P0, PT, R23, UR15, PT ;  /* 0x0000000f17007c0c */ /* 0x000fe4000bf06270 */
[----:B------:R-:W-:Y:S02]  /*bbeb0*/  LOP3.LUT R42, R42, 0xfffffbff, RZ, 0xc0, !PT ;  /* 0xfffffbff2a2a7812 */ /* 0x000fe400078ec0ff */
[----:B------:R-:W-:-:S09]  /*bbec0*/  ISETP.GE.AND P5, PT, R22, UR13, PT ;  /* 0x0000000d16007c0c */ /* 0x000fd2000bfa6270 */
[----:B------:R-:W-:-:S04]  /*bbed0*/  @P0 LOP3.LUT R42, R42, 0x400, RZ, 0xfc, !PT ;  /* 0x000004002a2a0812 */ /* 0x000fc800078efcff */
[----:B------:R-:W-:Y:S02]  /*bbee0*/  LOP3.LUT R42, R42, 0xfffff7ff, RZ, 0xc0, !PT ;  /* 0xfffff7ff2a2a7812 */ /* 0x000fe400078ec0ff */
[----:B------:R-:W-:Y:S02]  /*bbef0*/  ISETP.GE.AND P2, PT, R21, UR11, PT ;  /* 0x0000000b15007c0c */ /* 0x000fe4000bf46270 */
[----:B------:R-:W-:Y:S02]  /*bbf00*/  @P6 LOP3.LUT R42, R42, 0x800, RZ, 0xfc, !PT ;  /* 0x000008002a2a6812 */ /* 0x000fe400078efcff */
[----:B------:R-:W-:Y:S02]  /*bbf10*/  ISETP.GE.AND P0, PT, R20, UR9, PT ;  /* 0x0000000914007c0c */ /* 0x000fe4000bf06270 */
[----:B------:R-:W-:Y:S02]  /*bbf20*/  ISETP.GE.AND P3, PT, R19, UR7, PT ;  /* 0x0000000713007c0c */ /* 0x000fe4000bf66270 */
[----:B------:R-:W-:-:S02]  /*bbf30*/  ISETP.GE.AND P1, PT, R18, UR5, PT ;  /* 0x0000000512007c0c */ /* 0x000fc4000bf26270 */
[----:B------:R-:W-:Y:S02]  /*bbf40*/  ISETP.GE.AND P4, PT, R17, UR39, PT ;  /* 0x0000002711007c0c */ /* 0x000fe4000bf86270 */
[----:B------:R-:W-:Y:S01]  /*bbf50*/  LOP3.LUT P6, RZ, R39, 0x2000000, RZ, 0xc0, !PT ;  /* 0x0200000027ff7812 */ /* 0x000fe200078cc0ff */
[----:B------:R-:W4:Y:S01]  /*bbf60*/  LDL.LU R19, [R1+0xb80] ;  /* 0x000b800001137983 */ /* 0x000f220000300800 */
[----:B---3--:R-:W-:Y:S01]  /*bbf70*/  LOP3.LUT R43, R43, 0xbfffffff, RZ, 0xc0, !PT ;  /* 0xbfffffff2b2b7812 */ /* 0x008fe200078ec0ff */
[----:B------:R-:W-:Y:S01]  /*bbf80*/  ULDC UR4, c[0x0][0x228] ;  /* 0x00008a0000047ab9 */ /* 0x000fe20000000800 */
[----:B------:R-:W-:Y:S01]  /*bbf90*/  ULDC UR5, c[0x0][0x228] ;  /* 0x00008a0000057ab9 */ /* 0x000fe20000000800 */
[----:B------:R-:W3:Y:S01]  /*bbfa0*/  LDL.LU R16, [R1+0x10e8] ;  /* 0x0010e80001107983 */ /* 0x000ee20000300800 */
[----:B------:R-:W-:-:S03]  /*bbfb0*/  ULDC UR6, c[0x0][0x228] ;  /* 0x00008a0000067ab9 */ /* 0x000fc60000000800 */
[----:B------:R-:W3:Y:S04]  /*bbfc0*/  LDL.LU R18, [R1+0xb38] ;  /* 0x000b380001127983 */ /* 0x000ee80000300800 */
[----:B------:R-:W3:Y:S04]  /*bbfd0*/  LDL.LU R17, [R1+0x600] ;  /* 0x0006000001117983 */ /* 0x000ee80000300800 */
[----:B------:R-:W-:Y:S04]  /*bbfe0*/  STL.64 [R1+0x3cf8], R50 ;  /* 0x003cf83201007387 */ /* 0x000fe80000100a00 */
[----:B--2---:R0:W-:Y:S04]  /*bbff0*/  STL.64 [R1+0x3cf0], R48 ;  /* 0x003cf03001007387 */ /* 0x0041e80000100a00 */
[----:B0-----:R-:W2:Y:S04]  /*bc000*/  LDL.LU R49, [R1+0xff8] ;  /* 0x000ff80001317983 */ /* 0x001ea80000300800 */
[----:B------:R-:W-:Y:S04]  /*bc010*/  STL.64 [R1+0x3cb0], R38 ;  /* 0x003cb02601007387 */ /* 0x000fe80000100a00 */
[----:B------:R-:W-:Y:S04]  /*bc020*/  STL.64 [R1+0x3ca8], R36 ;  /* 0x003ca82401007387 */ /* 0x000fe80000100a00 */
[----:B------:R0:W-:Y:S04]  /*bc030*/  STL.64 [R1+0x3c98], R34 ;  /* 0x003c982201007387 */ /* 0x0001e80000100a00 */
[----:B0-----:R-:W3:Y:S04]  /*bc040*/  LDL.LU R35, [R1+0x10a4] ;  /* 0x0010a40001237983 */ /* 0x001ee80000300800 */
[----:B------:R-:W2:Y:S04]  /*bc050*/  LDL.LU R34, [R1+0xaf8] ;  /* 0x000af80001227983 */ /* 0x000ea80000300800 */
[----:B------:R0:W-:Y:S04]  /*bc060*/  STL.64 [R1+0x3c88], R32 ;  /* 0x003c882001007387 */ /* 0x0001e80000100a00 */
[----:B0-----:R-:W3:Y:S04]  /*bc070*/  LDL.LU R33, [R1+0xdf8] ;  /* 0x000df80001217983 */ /* 0x001ee80000300800 */
[----:B------:R-:W2:Y:S04]  /*bc080*/  LDL.LU R32, [R1+0xf98] ;  /* 0x000f980001207983 */ /* 0x000ea80000300800 */
[----:B------:R0:W-:Y:S04]  /*bc090*/  STL.64 [R1+0x3c78], R10 ;  /* 0x003c780a01007387 */ /* 0x0001e80000100a00 */
[----:B0-----:R-:W3:Y:S04]  /*bc0a0*/  LDL.LU R11, [R1+0x108c] ;  /* 0x00108c00010b7983 */ /* 0x001ee80000300800 */
[----:B------:R-:W2:Y:S04]  /*bc0b0*/  LDL.LU R31, [R1+0xd58] ;  /* 0x000d5800011f7983 */ /* 0x000ea80000300800 */
[----:B------:R-:W2:Y:S04]  /*bc0c0*/  LDL.LU R48, [R1+0x10a0] ;  /* 0x0010a00001307983 */ /* 0x000ea80000300800 */
[----:B------:R-:W2:Y:S04]  /*bc0d0*/  LDL.LU R50, [R1+0xd00] ;  /* 0x000d000001327983 */ /* 0x000ea80000300800 */
[----:B------:R-:W2:Y:S04]  /*bc0e0*/  LDL.LU R51, [R1+0xdc0] ;  /* 0x000dc00001337983 */ /* 0x000ea80000300800 */
        /* <DEDUP_REMOVED lines=16> */
[----:B------:R-:W-:-:S02]  /*bc1f0*/  @P5 LOP3.LUT R43, R43, 0x40000000, RZ, 0xfc, !PT ;  /* 0x400000002b2b5812 */ /* 0x000fc400078efcff */
[----:B------:R-:W-:Y:S01]  /*bc200*/  LOP3.LUT P5, RZ, R42, 0x20, RZ, 0xc0, !PT ;  /* 0x000000202aff7812 */ /* 0x000fe200078ac0ff */
[----:B----4-:R-:W-:Y:S01]  /*bc210*/  STL [R1+0x3c50], R8 ;  /* 0x003c500801007387 */ /* 0x010fe20000100800 */
[----:B------:R-:W-:-:S03]  /*bc220*/  LOP3.LUT R43, R43, 0xdfffffff, RZ, 0xc0, !PT ;  /* 0xdfffffff2b2b7812 */ /* 0x000fc600078ec0ff */
[----:B------:R-:W-:Y:S01]  /*bc230*/  STL [R1+0x3c30], R6 ;  /* 0x003c300601007387 */ /* 0x000fe20000100800 */
[----:B------:R-:W-:Y:S02]  /*bc240*/  @P2 LOP3.LUT R43, R43, 0x20000000, RZ, 0xfc, !PT ;  /* 0x200000002b2b2812 */ /* 0x000fe400078efcff */
[----:B------:R-:W-:Y:S01]  /*bc250*/  LOP3.LUT P2, RZ, R42, 0x10, RZ, 0xc0, !PT ;  /* 0x000000102aff7812 */ /* 0x000fe2000784c0ff */
[----:B------:R-:W-:Y:S01]  /*bc260*/  STL [R1+0x3c20], R4 ;  /* 0x003c200401007387 */ /* 0x000fe20000100800 */
        /* <DEDUP_REMOVED lines=19> */
[----:B------:R-:W0:Y:S01]  /*bc3a0*/  LDS.128 R56, [R45] ;  /* 0x000000002d387984 */ /* 0x000e220000000c00 */
[----:B------:R-:W-:-:S03]  /*bc3b0*/  NOP ;  /* 0x0000000000007918 */ /* 0x000fc60000000000 */
[----:B------:R-:W-:Y:S04]  /*bc3c0*/  STL [R1+0x3b74], R54 ;  /* 0x003b743601007387 */ /* 0x000fe80000100800 */
[----:B------:R-:W-:Y:S04]  /*bc3d0*/  STL [R1+0x3b70], R42 ;  /* 0x003b702a01007387 */ /* 0x000fe80000100800 */
[----:B0-----:R-:W-:Y:S04]  /*bc3e0*/  STL.64 [R1+0x380], R56 ;  /* 0x0003803801007387 */ /* 0x001fe80000100a00 */
[----:B------:R-:W-:Y:S04]  /*bc3f0*/  STL.64 [R1+0x388], R58 ;  /* 0x0003883a01007387 */ /* 0x000fe80000100a00 */
[----:B------:R-:W4:Y:S04]  /*bc400*/  LDL.LU R8, [R1+0x9cc] ;  /* 0x0009cc0001087983 */ /* 0x000f280000300800 */
[----:B------:R4:W-:Y:S01]  /*bc410*/  STSM.16.M88.4 [R45], R12 ;  /* 0x0000000c2d007844 */ /* 0x0009e20000000200 */
[----:B------:R-:W-:-:S03]  /*bc420*/  NOP ;  /* 0x0000000000007918 */ /* 0x000fc60000000000 */
[----:B------:R-:W0:Y:S01]  /*bc430*/  LDS.128 R56, [R45] ;  /* 0x000000002d387984 */ /* 0x000e220000000c00 */
[----:B------:R-:W-:Y:S01]  /*bc440*/  NOP ;  /* 0x0000000000007918 */ /* 0x000fe20000000000 */
[----:B----4-:R-:W-:Y:S02]  /*bc450*/  LOP3.LUT R12, R8, 0xffff, RZ, 0xc0, !PT ;  /* 0x0000ffff080c7812 */ /* 0x010fe400078ec0ff */
[----:B------:R-:W4:Y:S02]  /*bc460*/  LDL.LU R8, [R1+0x9c8] ;  /* 0x0009c80001087983 */ /* 0x000f240000300800 */
[----:B----4-:R-:W-:Y:S02]  /*bc470*/  LOP3.LUT R13, R8, 0xffff, RZ, 0xc0, !PT ;  /* 0x0000ffff080d7812 */ /* 0x010fe400078ec0ff */
[----:B------:R-:W4:Y:S02]  /*bc480*/  LDL.LU R8, [R1+0x978] ;  /* 0x0009780001087983 */ /* 0x000f240000300800 */
[----:B----4-:R-:W-:-:S02]  /*bc490*/  LOP3.LUT R14, R8, 0xffff, RZ, 0xc0, !PT ;  /* 0x0000ffff080e7812 */ /* 0x010fc400078ec0ff */
[----:B------:R-:W4:Y:S02]  /*bc4a0*/  LDL.LU R8, [R1+0x974] ;  /* 0x0009740001087983 */ /* 0x000f240000300800 */
[----:B----4-:R-:W-:Y:S01]  /*bc4b0*/  LOP3.LUT R15, R8, 0xffff, RZ, 0xc0, !PT ;  /* 0x0000ffff080f7812 */ /* 0x010fe200078ec0ff */
[----:B---3--:R-:W-:Y:S02]  /*bc4c0*/  IMAD.MOV.U32 R8, RZ, RZ, R10 ;  /* 0x000000ffff087224 */ /* 0x008fe400078e000a */
[----:B------:R-:W-:Y:S02]  /*bc4d0*/  IMAD.MOV.U32 R10, RZ, RZ, R11 ;  /* 0x000000ffff0a7224 */ /* 0x000fe400078e000b */
[----:B--2---:R-:W-:Y:S02]  /*bc4e0*/  IMAD.MOV.U32 R11, RZ, RZ, R32 ;  /* 0x000000ffff0b7224 */ /* 0x004fe400078e0020 */
[----:B------:R-:W-:Y:S02]  /*bc4f0*/  IMAD.MOV.U32 R32, RZ, RZ, R33 ;  /* 0x000000ffff207224 */ /* 0x000fe400078e0021 */
[----:B------:R-:W-:-:S02]  /*bc500*/  IMAD.MOV.U32 R33, RZ, RZ, R34 ;  /* 0x000000ffff217224 */ /* 0x000fc400078e0022 */
[----:B------:R-:W-:Y:S02]  /*bc510*/  IMAD.MOV.U32 R6, RZ, RZ, R8 ;  /* 0x000000ffff067224 */ /* 0x000fe400078e0008 */
[----:B------:R-:W-:Y:S02]  /*bc520*/  IMAD.MOV.U32 R34, RZ, RZ, R35 ;  /* 0x000000ffff227224 */ /* 0x000fe400078e0023 */
[----:B------:R-:W-:Y:S02]  /*bc530*/  IMAD.MOV.U32 R8, RZ, RZ, R10 ;  /* 0x000000ffff087224 */ /* 0x000fe400078e000a */
[----:B------:R-:W-:Y:S02]  /*bc540*/  IMAD.MOV.U32 R35, RZ, RZ, R49 ;  /* 0x000000ffff237224 */ /* 0x000fe400078e0031 */
        /* <DEDUP_REMOVED lines=25> */
[----:B------:R-:W-:Y:S01]  /*bc6e0*/  IMAD.MOV.U32 R49, RZ, RZ, R18 ;  /* 0x000000ffff317224 */ /* 0x000fe200078e0012 */
[----:B------:R-:W2:Y:S01]  /*bc6f0*/  LDL.LU R16, [R1+0xa80] ;  /* 0x000a800001107983 */ /* 0x000ea20000300800 */
[----:B------:R-:W-:-:S02]  /*bc700*/  IMAD.MOV.U32 R11, RZ, RZ, R32 ;  /* 0x000000ffff0b7224 */ /* 0x000fc400078e0020 */
[----:B------:R-:W-:Y:S01]  /*bc710*/  IMAD.MOV.U32 R32, RZ, RZ, R33 ;  /* 0x000000ffff207224 */ /* 0x000fe200078e0021 */
[----:B------:R-:W3:Y:S01]  /*bc720*/  LDL.LU R17, [R1+0xa70] ;  /* 0x000a700001117983 */ /* 0x000ee20000300800 */
[----:B------:R-:W-:Y:S02]  /*bc730*/  IMAD.MOV.U32 R33, RZ, RZ, R34 ;  /* 0x000000ffff217224 */ /* 0x000fe400078e0022 */
[----:B------:R-:W-:Y:S01]  /*bc740*/  IMAD.MOV.U32 R34, RZ, RZ, R35 ;  /* 0x000000ffff227224 */ /* 0x000fe200078e0023 */
[----:B------:R-:W4:Y:S01]  /*bc750*/  LDL.LU R18, [R1+0xa68] ;  /* 0x000a680001127983 */ /* 0x000f220000300800 */
[----:B------:R-:W-:Y:S02]  /*bc760*/  IMAD.MOV.U32 R35, RZ, RZ, R49 ;  /* 0x000000ffff237224 */ /* 0x000fe400078e0031 */
[----:B------:R-:W-:Y:S02]  /*bc770*/  IMAD.MOV.U32 R49, RZ, RZ, R19 ;  /* 0x000000ffff317224 */ /* 0x000fe400078e0013 */
[----:B------:R-:W4:Y:S04]  /*bc780*/  LDL.LU R19, [R1+0x904] ;  /* 0x0009040001137983 */ /* 0x000f280000300800 */
[----:B0-----:R-:W-:Y:S04]  /*bc790*/  STL [R1+0x374], R57 ;  /* 0x0003743901007387 */ /* 0x001fe80000100800 */
[----:B------:R-:W-:Y:S04]  /*bc7a0*/  STL.64 [R1+0x378], R58 ;  /* 0x0003783a01007387 */ /* 0x000fe80000100a00 */
[----:B------:R-:W3:Y:S01]  /*bc7b0*/  LDL.LU R60, [R1+0x688] ;  /* 0x00068800013c7983 */ /* 0x000ee20000300800 */
[----:B------:R-:W-:-:S02]  /*bc7c0*/  IMAD.MOV.U32 R0, RZ, RZ, R4 ;  /* 0x000000ffff007224 */ /* 0x000fc400078e0004 */
[----:B------:R-:W-:Y:S02]  /*bc7d0*/  IMAD.MOV.U32 R4, RZ, RZ, R6 ;  /* 0x000000ffff047224 */ /* 0x000fe400078e0006 */
[----:B------:R-:W-:Y:S02]  /*bc7e0*/  IMAD.MOV.U32 R6, RZ, RZ, R8 ;  /* 0x000000ffff067224 */ /* 0x000fe400078e0008 */
[----:B------:R-:W-:-:S05]  /*bc7f0*/  IMAD.MOV.U32 R8, RZ, RZ, R56 ;  /* 0x000000ffff087224 */ /* 0x000fca00078e0038 */
[----:B------:R-:W-:Y:S01]  /*bc800*/  STL.64 [R1+0x3c60], R8 ;  /* 0x003c600801007387 */ /* 0x000fe20000100a00 */
[--C-:B--2---:R-:W-:Y:S02]  /*bc810*/  PRMT R16, R16, 0x4210, R12.reuse ;  /* 0x0000421010107816 */ /* 0x104fe4000000000c */
[----:B---3--:R-:W-:Y:S02]  /*bc820*/  PRMT R12, R60, 0x5210, R12 ;  /* 0x000052103c0c7816 */ /* 0x008fe4000000000c */
[----:B------:R-:W2:Y:S01]  /*bc830*/  LDL.LU R60, [R1+0x684] ;  /* 0x00068400013c7983 */ /* 0x000ea20000300800 */
[--C-:B------:R-:W-:Y:S02]  /*bc840*/  PRMT R17, R17, 0x4210, R13.reuse ;  /* 0x0000421011117816 */ /* 0x100fe4000000000d */
[----:B--2---:R-:W-:Y:S02]  /*bc850*/  PRMT R13, R60, 0x5210, R13 ;  /* 0x000052103c0d7816 */ /* 0x004fe4000000000d */
[----:B------:R-:W2:Y:S01]  /*bc860*/  LDL.LU R60, [R1+0x680] ;  /* 0x00068000013c7983 */ /* 0x000ea20000300800 */
[----:B----4-:R-:W-:-:S02]  /*bc870*/  PRMT R18, R18, 0x4210, R14 ;  /* 0x0000421012127816 */ /* 0x010fc4000000000e */
[----:B------:R-:W-:-:S05]  /*bc880*/  PRMT R19, R19, 0x4210, R15 ;  /* 0x0000421013137816 */ /* 0x000fca000000000f */
[----:B------:R-:W-:Y:S01]  /*bc890*/  STSM.16.M88.4 [R45], R16 ;  /* 0x000000102d007844 */ /* 0x000fe20000000200 */
[----:B------:R-:W-:-:S03]  /*bc8a0*/  NOP ;  /* 0x0000000000007918 */ /* 0x000fc60000000000 */
[----:B------:R-:W0:Y:S01]  /*bc8b0*/  LDS.128 R16, [R45] ;  /* 0x000000002d107984 */ /* 0x000e220000000c00 */
[----:B------:R-:W-:Y:S01]  /*bc8c0*/  NOP ;  /* 0x0000000000007918 */ /* 0x000fe20000000000 */
[----:B--2---:R-:W-:Y:S02]  /*bc8d0*/  PRMT R14, R60, 0x5210, R14 ;  /* 0x000052103c0e7816 */ /* 0x004fe4000000000e */
[----:B------:R-:W2:Y:S04]  /*bc8e0*/  LDL.LU R60, [R1+0x660] ;  /* 0x00066000013c7983 */ /* 0x000ea80000300800 */
[----:B0-----:R-:W-:Y:S04]  /*bc8f0*/  STL.64 [R1+0x360], R16 ;  /* 0x0003601001007387 */ /* 0x001fe80000100a00 */
[----:B------:R-:W-:Y:S01]  /*bc900*/  STL.64 [R1+0x368], R18 ;  /* 0x0003681201007387 */ /* 0x000fe20000100a00 */
[----:B--2---:R-:W-:-:S03]  /*bc910*/  PRMT R15, R60, 0x5210, R15 ;  /* 0x000052103c0f7816 */ /* 0x004fc6000000000f */
[----:B------:R-:W2:Y:S04]  /*bc920*/  LDL.LU R60, [R1+0x9dc] ;  /* 0x0009dc00013c7983 */ /* 0x000ea80000300800 */
[----:B------:R2:W-:Y:S01]  /*bc930*/  STSM.16.M88.4 [R45], R12 ;  /* 0x0000000c2d007844 */ /* 0x0005e20000000200 */
[----:B------:R-:W-:-:S03]  /*bc940*/  NOP ;  /* 0x0000000000007918 */ /* 0x000fc60000000000 */
[----:B------:R-:W0:Y:S01]  /*bc950*/  LDS.128 R56, [R45] ;  /* 0x000000002d387984 */ /* 0x000e220000000c00 */
[----:B------:R-:W-:Y:S01]  /*bc960*/  NOP ;  /* 0x0000000000007918 */ /* 0x000fe20000000000 */
[----:B--2---:R-:W-:Y:S02]  /*bc970*/  LOP3.LUT R12, R60, 0xffff, RZ, 0xc0, !PT ;  /* 0x0000ffff3c0c7812 */ /* 0x004fe400078ec0ff */
[----:B------:R-:W2:Y:S02]  /*bc980*/  LDL.LU R60, [R1+0x9d8] ;  /* 0x0009d800013c7983 */ /* 0x000ea40000300800 */
[----:B--2---:R-:W-:Y:S02]  /*bc990*/  LOP3.LUT R13, R60, 0xffff, RZ, 0xc0, !PT ;  /* 0x0000ffff3c0d7812 */ /* 0x004fe400078ec0ff */
[----:B------:R-:W2:Y:S02]  /*bc9a0*/  LDL.LU R60, [R1+0x988] ;  /* 0x00098800013c7983 */ /* 0x000ea40000300800 */
[----:B--2---:R-:W-:-:S02]  /*bc9b0*/  LOP3.LUT R14, R60, 0xffff, RZ, 0xc0, !PT ;  /* 0x0000ffff3c0e7812 */ /* 0x004fc400078ec0ff */
[----:B------:R-:W2:Y:S02]  /*bc9c0*/  LDL.LU R60, [R1+0x984] ;  /* 0x00098400013c7983 */ /* 0x000ea40000300800 */
[----:B--2---:R-:W-:Y:S02]  /*bc9d0*/  LOP3.LUT R15, R60, 0xffff, RZ, 0xc0, !PT ;  /* 0x0000ffff3c0f7812 */ /* 0x004fe400078ec0ff */
[----:B------:R-:W2:Y:S02]  /*bc9e0*/  LDL.LU R60, [R1+0xab4] ;  /* 0x000ab400013c7983 */ /* 0x000ea40000300800 */
[----:B--2---:R-:W-:Y:S02]  /*bc9f0*/  PRMT R16, R60, 0x4210, R12 ;  /* 0x000042103c107816 */ /* 0x004fe4000000000c */
[----:B------:R-:W2:Y:S02]  /*bca00*/  LDL.LU R60, [R1+0xab0] ;  /* 0x000ab000013c7983 */ /* 0x000ea40000300800 */
[----:B--2---:R-:W-:-:S02]  /*bca10*/  PRMT R17, R60, 0x4210, R13 ;  /* 0x000042103c117816 */ /* 0x004fc4000000000d */
[----:B------:R-:W2:Y:S02]  /*bca20*/  LDL.LU R60, [R1+0xaac] ;  /* 0x000aac00013c7983 */ /* 0x000ea40000300800 */
[----:B--2---:R-:W-:Y:S02]  /*bca30*/  PRMT R18, R60, 0x4210, R14 ;  /* 0x000042103c127816 */ /* 0x004fe4000000000e */
[----:B------:R-:W2:Y:S04]  /*bca40*/  LDL.LU R60, [R1+0xaa0] ;  /* 0x000aa000013c7983 */ /* 0x000ea80000300800 */
[----:B0-----:R-:W-:Y:S04]  /*bca50*/  STL.64 [R1+0x350], R56 ;  /* 0x0003503801007387 */ /* 0x001fe80000100a00 */
[----:B------:R-:W-:Y:S01]  /*bca60*/  STL.64 [R1+0x358], R58 ;  /* 0x0003583a01007387 */ /* 0x000fe20000100a00 */
[----:B--2---:R-:W-:-:S03]  /*bca70*/  PRMT R19, R60, 0x4210, R15 ;  /* 0x000042103c137816 */ /* 0x004fc6000000000f */
[----:B------:R-:W2:Y:S02]  /*bca80*/  LDL.LU R60, [R1+0x694] ;  /* 0x00069400013c7983 */ /* 0x000ea40000300800 */
[----:B--2---:R-:W-:Y:S02]  /*bca90*/  PRMT R12, R60, 0x5210, R12 ;  /* 0x000052103c0c7816 */ /* 0x004fe4000000000c */
[----:B------:R-:W2:Y:S04]  /*bcaa0*/  LDL.LU R60, [R1+0x698] ;  /* 0x00069800013c7983 */ /* 0x000ea80000300800 */
[----:B------:R-:W-:Y:S01]  /*bcab0*/  STSM.16.M88.4 [R45], R16 ;  /* 0x000000102d007844 */ /* 0x000fe20000000200 */
[----:B------:R-:W-:-:S03]  /*bcac0*/  NOP ;  /* 0x0000000000007918 */ /* 0x000fc60000000000 */
[----:B------:R-:W0:Y:S01]  /*bcad0*/  LDS.128 R16, [R45] ;  /* 0x000000002d107984 */ /* 0x000e220000000c00 */
[----:B------:R-:W-:Y:S01]  /*bcae0*/  NOP ;  /* 0x0000000000007918 */ /* 0x000fe20000000000 */
[----:B--2---:R-:W-:Y:S02]  /*bcaf0*/  PRMT R13, R60, 0x5210, R13 ;  /* 0x000052103c0d7816 */ /* 0x004fe4000000000d */
[----:B------:R-:W2:Y:S02]  /*bcb00*/  LDL.LU R60, [R1+0x690] ;  /* 0x00069000013c7983 */ /* 0x000ea40000300800 */
[----:B--2---:R-:W-:Y:S02]  /*bcb10*/  PRMT R14, R60, 0x5210, R14 ;  /* 0x000052103c0e7816 */ /* 0x004fe4000000000e */
[----:B------:R-:W2:Y:S04]  /*bcb20*/  LDL.LU R60, [R1+0x664] ;  /* 0x00066400013c7983 */ /* 0x000ea80000300800 */
[----:B0-----:R-:W-:Y:S04]  /*bcb30*/  STL.64 [R1+0x340], R16 ;  /* 0x0003401001007387 */ /* 0x001fe80000100a00 */
[----:B------:R-:W-:Y:S04]  /*bcb40*/  STL [R1+0x34c], R19 ;  /* 0x00034c1301007387 */ /* 0x000fe80000100800 */
[----:B------:R-:W3:Y:S01]  /*bcb50*/  LDL.LU R58, [R1+0x9ec] ;  /* 0x0009ec00013a7983 */ /* 0x000ee20000300800 */
[----:B--2---:R-:W-:Y:S01]  /*bcb60*/  PRMT R15, R60, 0x5210, R15 ;  /* 0x000052103c0f7816 */ /* 0x004fe2000000000f */
[----:B------:R-:W-:-:S02]  /*bcb70*/  IMAD.MOV.U32 R60, RZ, RZ, R0 ;  /* 0x000000ffff3c7224 */ /* 0x000fc400078e0000 */
[----:B------:R-:W-:Y:S02]  /*bcb80*/  IMAD.MOV.U32 R0, RZ, RZ, R4 ;  /* 0x000000ffff007224 */ /* 0x000fe400078e0004 */
[----:B------:R-:W-:Y:S02]  /*bcb90*/  IMAD.MOV.U32 R4, RZ, RZ, R6 ;  /* 0x000000ffff047224 */ /* 0x000fe400078e0006 */
[----:B------:R-:W-:Y:S01]  /*bcba0*/  IMAD.MOV.U32 R6, RZ, RZ, R18 ;  /* 0x000000ffff067224 */ /* 0x000fe200078e0012 */
[----:B------:R3:W-:Y:S04]  /*bcbb0*/  STSM.16.M88.4 [R45], R12 ;  /* 0x0000000c2d007844 */ /* 0x0007e80000000200 */
[----:B------:R-:W-:Y:S01]  /*bcbc0*/  STL [R1+0x3c40], R6 ;  /* 0x003c400601007387 */ /* 0x000fe20000100800 */
[----:B---3--:R-:W-:-:S03]  /*bcbd0*/  LOP3.LUT R12, R58, 0xffff, RZ, 0xc0, !PT ;  /* 0x0000ffff3a0c7812 */ /* 0x008fc600078ec0ff */
[----:B------:R-:W2:Y:S01]  /*bcbe0*/  LDL.LU R58, [R1+0x9e8] ;  /* 0x0009e800013a7983 */ /* 0x000ea20000300800 */
[----:B------:R-:W-:Y:S01]  /*bcbf0*/  NOP ;  /* 0x0000000000007918 */ /* 0x000fe20000000000 */
[----:B--2---:R-:W-:Y:S02]  /*bcc00*/  LOP3.LUT R13, R58, 0xffff, RZ, 0xc0, !PT ;  /* 0x0000ffff3a0d7812 */ /* 0x004fe400078ec0ff */
[----:B------:R-:W2:Y:S02]  /*bcc10*/  LDL.LU R58, [R1+0x990] ;  /* 0x00099000013a7983 */ /* 0x000ea40000300800 */
[----:B--2---:R-:W-:Y:S02]  /*bcc20*/  LOP3.LUT R14, R58, 0xffff, RZ, 0xc0, !PT ;  /* 0x0000ffff3a0e7812 */ /* 0x004fe400078ec0ff */
[----:B------:R-:W2:Y:S02]  /*bcc30*/  LDL.LU R58, [R1+0x98c] ;  /* 0x00098c00013a7983 */ /* 0x000ea40000300800 */
[----:B--2---:R-:W-:-:S02]  /*bcc40*/  LOP3.LUT R15, R58, 0xffff, RZ, 0xc0, !PT ;  /* 0x0000ffff3a0f7812 */ /* 0x004fc400078ec0ff */
[----:B------:R-:W2:Y:S02]  /*bcc50*/  LDL.LU R58, [R1+0xae8] ;  /* 0x000ae800013a7983 */ /* 0x000ea40000300800 */
[----:B--2---:R-:W-:Y:S02]  /*bcc60*/  PRMT R16, R58, 0x4210, R12 ;  /* 0x000042103a107816 */ /* 0x004fe4000000000c */
[----:B------:R-:W2:Y:S02]  /*bcc70*/  LDL.LU R58, [R1+0xae4] ;  /* 0x000ae400013a7983 */ /* 0x000ea40000300800 */
[----:B--2---:R-:W-:Y:S02]  /*bcc80*/  PRMT R17, R58, 0x4210, R13 ;  /* 0x000042103a117816 */ /* 0x004fe4000000000d */
[----:B------:R-:W2:Y:S02]  /*bcc90*/  LDL.LU R58, [R1+0xae0] ;  /* 0x000ae000013a7983 */ /* 0x000ea40000300800 */
[----:B--2---:R-:W-:-:S02]  /*bcca0*/  PRMT R18, R58, 0x4210, R14 ;  /* 0x000042103a127816 */ /* 0x004fc4000000000e */
[----:B------:R-:W2:Y:S02]  /*bccb0*/  LDL.LU R58, [R1+0xacc] ;  /* 0x000acc00013a7983 */ /* 0x000ea40000300800 */
[----:B--2---:R-:W-:Y:S02]  /*bccc0*/  PRMT R19, R58, 0x4210, R15 ;  /* 0x000042103a137816 */ /* 0x004fe4000000000f */
[----:B------:R-:W0:Y:S01]  /*bccd0*/  LDS.128 R56, [R45] ;  /* 0x000000002d387984 */ /* 0x000e220000000c00 */
[----:B------:R-:W-:-:S03]  /*bcce0*/  NOP ;  /* 0x0000000000007918 */ /* 0x000fc60000000000 */
[----:B0-----:R-:W-:Y:S04]  /*bccf0*/  STL [R1+0x334], R57 ;  /* 0x0003343901007387 */ /* 0x001fe80000100800 */
[----:B------:R0:W-:Y:S04]  /*bcd00*/  STL.64 [R1+0x338], R58 ;  /* 0x0003383a01007387 */ /* 0x0001e80000100a00 */
[----:B0-----:R-:W2:Y:S01]  /*bcd10*/  LDL.LU R58, [R1+0x6ac] ;  /* 0x0006ac00013a7983 */ /* 0x001ea20000300800 */
[----:B------:R-:W-:-:S05]  /*bcd20*/  IMAD.MOV.U32 R6, RZ, RZ, R56 ;  /* 0x000000ffff067224 */ /* 0x000fca00078e0038 */
        /* <DEDUP_REMOVED lines=16> */
[----:B------:R-:W-:Y:S01]  /*bce30*/  NOP ;  /* 0x0000000000007918 */ /* 0x000fe20000000000 */
[----:B--2---:R-:W-:Y:S02]  /*bce40*/  LOP3.LUT R12, R58, 0xffff, RZ, 0xc0, !PT ;  /* 0x0000ffff3a0c7812 */ /* 0x004fe400078ec0ff */
[----:B------:R-:W2:Y:S02]  /*bce50*/  LDL.LU R58, [R1+0x9fc] ;  /* 0x0009fc00013a7983 */ /* 0x000ea40000300800 */
[----:B--2---:R-:W-:-:S02]  /*bce60*/  LOP3.LUT R13, R58, 0xffff, RZ, 0xc0, !PT ;  /* 0x0000ffff3a0d7812 */ /* 0x004fc400078ec0ff */
[----:B------:R-:W2:Y:S02]  /*bce70*/  LDL.LU R58, [R1+0x998] ;  /* 0x00099800013a7983 */ /* 0x000ea40000300800 */
[----:B--2---:R-:W-:Y:S02]  /*bce80*/  LOP3.LUT R14, R58, 0xffff, RZ, 0xc0, !PT ;  /* 0x0000ffff3a0e7812 */ /* 0x004fe400078ec0ff */
[----:B------:R-:W2:Y:S02]  /*bce90*/  LDL.LU R58, [R1+0x994] ;  /* 0x00099400013a7983 */ /* 0x000ea40000300800 */
[----:B--2---:R-:W-:Y:S02]  /*bcea0*/  LOP3.LUT R15, R58, 0xffff, RZ, 0xc0, !PT ;  /* 0x0000ffff3a0f7812 */ /* 0x004fe400078ec0ff */
[----:B------:R-:W2:Y:S02]  /*bceb0*/  LDL.LU R58, [R1+0xb08] ;  /* 0x000b0800013a7983 */ /* 0x000ea40000300800 */
[----:B--2---:R-:W-:-:S02]  /*bcec0*/  PRMT R16, R58, 0x4210, R12 ;  /* 0x000042103a107816 */ /* 0x004fc4000000000c */
[----:B------:R-:W2:Y:S02]  /*bced0*/  LDL.LU R58, [R1+0xb04] ;  /* 0x000b0400013a7983 */ /* 0x000ea40000300800 */
[----:B--2---:R-:W-:Y:S02]  /*bcee0*/  PRMT R17, R58, 0x4210, R13 ;  /* 0x000042103a117816 */ /* 0x004fe4000000000d */
[----:B------:R-:W2:Y:S02]  /*bcef0*/  LDL.LU R58, [R1+0xb00] ;  /* 0x000b0000013a7983 */ /* 0x000ea40000300800 */
[----:B--2---:R-:W-:Y:S02]  /*bcf00*/  PRMT R18, R58, 0x4210, R14 ;  /* 0x000042103a127816 */ /* 0x004fe4000000000e */
[----:B------:R-:W2:Y:S02]  /*bcf10*/  LDL.LU R58, [R1+0x950] ;  /* 0x00095000013a7983 */ /* 0x000ea40000300800 */
[----:B--2---:R-:W-:-:S02]  /*bcf20*/  PRMT R19, R58, 0x4210, R15 ;  /* 0x000042103a137816 */ /* 0x004fc4000000000f */
[----:B------:R-:W0:Y:S01]  /*bcf30*/  LDS.128 R56, [R45] ;  /* 0x000000002d387984 */ /* 0x000e220000000c00 */
[----:B------:R-:W-:-:S03]  /*bcf40*/  NOP ;  /* 0x0000000000007918 */ /* 0x000fc60000000000 */
[----:B0-----:R-:W-:Y:S04]  /*bcf50*/  STL.64 [R1+0x310], R56 ;  /* 0x0003103801007387 */ /* 0x001fe80000100a00 */
[----:B------:R0:W-:Y:S04]  /*bcf60*/  STL.64 [R1+0x318], R58 ;  /* 0x0003183a01007387 */ /* 0x0001e80000100a00 */
[----:B0-----:R-:W2:Y:S04]  /*bcf70*/  LDL.LU R59, [R1+0x3d04] ;  /* 0x003d0400013b7983 */ /* 0x001ea80000300800 */
[----:B------:R-:W3:Y:S04]  /*bcf80*/  LDL.LU R57, [R1+0x3d00] ;  /* 0x003d000001397983 */ /* 0x000ee80000300800 */
[----:B------:R-:W4:Y:S02]  /*bcf90*/  LDL.LU R58, [R1+0x6b8] ;  /* 0x0006b800013a7983 */ /* 0x000f240000300800 */
[----:B----4-:R-:W-:-:S02]  /*bcfa0*/  PRMT R12, R58, 0x5210, R12 ;  /* 0x000052103a0c7816 */ /* 0x010fc4000000000c */
[----:B------:R-:W4:Y:S04]  /*bcfb0*/  LDL.LU R58, [R1+0x6c4] ;  /* 0x0006c400013a7983 */ /* 0x000f280000300800 */
[----:B------:R-:W-:Y:S01]  /*bcfc0*/  STSM.16.M88.4 [R45], R16 ;  /* 0x000000102d007844 */ /* 0x000fe20000000200 */
[----:B------:R-:W-:-:S03]  /*bcfd0*/  NOP ;  /* 0x0000000000007918 */ /* 0x000fc60000000000 */
[----:B------:R-:W0:Y:S01]  /*bcfe0*/  LDS.128 R16, [R45] ;  /* 0x000000002d107984 */ /* 0x000e220000000c00 */
[----:B------:R-:W-:Y:S01]  /*bcff0*/  NOP ;  /* 0x0000000000007918 */ /* 0x000fe20000000000 */
[----:B----4-:R-:W-:Y:S02]  /*bd000*/  PRMT R13, R58, 0x5210, R13 ;  /* 0x000052103a0d7816 */ /* 0x010fe4000000000d */
[----:B------:R-:W4:Y:S02]  /*bd010*/  LDL.LU R58, [R1+0x6b4] ;  /* 0x0006b400013a7983 */ /* 0x000f240000300800 */
[----:B----4-:R-:W-:Y:S02]  /*bd020*/  PRMT R14, R58, 0x5210, R14 ;  /* 0x000052103a0e7816 */ /* 0x010fe4000000000e */
[----:B------:R-:W4:Y:S04]  /*bd030*/  LDL.LU R58, [R1+0x6bc] ;  /* 0x0006bc00013a7983 */ /* 0x000f280000300800 */
[----:B0-----:R-:W-:Y:S04]  /*bd040*/  STL [R1+0x300], R16 ;  /* 0x0003001001007387 */ /* 0x001fe80000100800 */
[----:B------:R-:W-:Y:S04]  /*bd050*/  STL.64 [R1+0x308], R18 ;  /* 0x0003081201007387 */ /* 0x000fe80000100a00 */
[----:B------:R-:W2:Y:S01]  /*bd060*/  LDL.LU R56, [R1+0xa14] ;  /* 0x000a140001387983 */ /* 0x000ea20000300800 */
[----:B----4-:R-:W-:Y:S01]  /*bd070*/  PRMT R15, R58, 0x5210, R15 ;  /* 0x000052103a0f7816 */ /* 0x010fe2000000000f */
[----:B------:R-:W-:-:S02]  /*bd080*/  IMAD.MOV.U32 R58, RZ, RZ, R60 ;  /* 0x000000ffff3a7224 */ /* 0x000fc400078e003c */
[----:B------:R-:W-:Y:S02]  /*bd090*/  IMAD.MOV.U32 R60, RZ, RZ, R0 ;  /* 0x000000ffff3c7224 */ /* 0x000fe400078e0000 */
[----:B------:R-:W-:Y:S02]  /*bd0a0*/  IMAD.MOV.U32 R0, RZ, RZ, R4 ;  /* 0x000000ffff007224 */ /* 0x000fe400078e0004 */
[----:B------:R-:W-:Y:S01]  /*bd0b0*/  IMAD.MOV.U32 R4, RZ, RZ, R17 ;  /* 0x000000ffff047224 */ /* 0x000fe200078e0011 */
[----:B------:R2:W-:Y:S04]  /*bd0c0*/  STSM.16.M88.4 [R45], R12 ;  /* 0x0000000c2d007844 */ /* 0x0005e80000000200 */
[----:B------:R-:W-:Y:S01]  /*bd0d0*/  STL.64 [R1+0x3c28], R4 ;  /* 0x003c280401007387 */ /* 0x000fe20000100a00 */
[----:B------:R-:W-:-:S03]  /*bd0e0*/  NOP ;  /* 0x0000000000007918 */ /* 0x000fc60000000000 */
[----:B------:R-:W0:Y:S01]  /*bd0f0*/  LDS.128 R4, [R45] ;  /* 0x000000002d047984 */ /* 0x000e220000000c00 */
[----:B--2---:R-:W-:-:S03]  /*bd100*/  LOP3.LUT R12, R56, 0xffff, RZ, 0xc0, !PT ;  /* 0x0000ffff380c7812 */ /* 0x004fc600078ec0ff */
        /* <DEDUP_REMOVED lines=13> */
[----:B------:R-:W2:Y:S04]  /*bd1e0*/  LDL.LU R56, [R1+0x964] ;  /* 0x0009640001387983 */ /* 0x000ea80000300800 */
[----:B0-----:R-:W-:Y:S04]  /*bd1f0*/  STL.64 [R1+0x2f0], R4 ;  /* 0x0002f00401007387 */ /* 0x001fe80000100a00 */
[----:B------:R-:W-:Y:S01]  /*bd200*/  STL.64 [R1+0x2f8], R6 ;  /* 0x0002f80601007387 */ /* 0x000fe20000100a00 */
[----:B--2---:R-:W-:-:S03]  /*bd210*/  PRMT R19, R56, 0x4210, R15 ;  /* 0x0000421038137816 */ /* 0x004fc6000000000f */
[----:B------:R-:W2:Y:S02]  /*bd220*/  LDL.LU R56, [R1+0x6d4] ;  /* 0x0006d40001387983 */ /* 0x000ea40000300800 */
[----:B--2---:R-:W-:Y:S02]  /*bd230*/  PRMT R12, R56, 0x5210, R12 ;  /* 0x00005210380c7816 */ /* 0x004fe4000000000c */
        /* <DEDUP_REMOVED lines=67> */
[----:B0-----:R-:W-:Y:S04]  /*bd670*/  STL [R1+0x2b4], R5 ;  /* 0x0002b40501007387 */ /* 0x001fe80000100800 */
[----:B------:R-:W-:Y:S04]  /*bd680*/  STL.64 [R1+0x2b8], R6 ;  /* 0x0002b80601007387 */ /* 0x000fe80000100a00 */
[----:B------:R-:W4:Y:S01]  /*bd690*/  LDL.LU R54, [R1+0x704] ;  /* 0x0007040001367983 */ /* 0x000f220000300800 */
[----:B--2---:R-:W-:Y:S01]  /*bd6a0*/  PRMT R19, R56, 0x4210, R15 ;  /* 0x0000421038137816 */ /* 0x004fe2000000000f */
[----:B------:R-:W-:-:S02]  /*bd6b0*/  IMAD.MOV.U32 R56, RZ, RZ, R58 ;  /* 0x000000ffff387224 */ /* 0x000fc400078e003a */
[----:B------:R-:W-:Y:S02]  /*bd6c0*/  IMAD.MOV.U32 R58, RZ, RZ, R60 ;  /* 0x000000ffff3a7224 */ /* 0x000fe400078e003c */
[----:B------:R-:W-:Y:S02]  /*bd6d0*/  IMAD.MOV.U32 R60, RZ, RZ, R0 ;  /* 0x000000ffff3c7224 */ /* 0x000fe400078e0000 */
[----:B------:R-:W-:Y:S02]  /*bd6e0*/  IMAD.MOV.U32 R0, RZ, RZ, R2 ;  /* 0x000000ffff007224 */ /* 0x000fe400078e0002 */
[----:B------:R-:W-:Y:S01]  /*bd6f0*/  IMAD.MOV.U32 R2, RZ, RZ, R4 ;  /* 0x000000ffff027224 */ /* 0x000fe200078e0004 */
[----:B----4-:R-:W-:-:S04]  /*bd700*/  PRMT R12, R54, 0x5210, R12 ;  /* 0x00005210360c7816 */ /* 0x010fc8000000000c */
[----:B------:R-:W-:Y:S04]  /*bd710*/  STL.64 [R1+0x3c10], R2 ;  /* 0x003c100201007387 */ /* 0x000fe80000100a00 */
        /* <DEDUP_REMOVED lines=9> */
[----:B0-----:R-:W-:Y:S04]  /*bd7b0*/  STL [R1+0x2a0], R4 ;  /* 0x0002a00401007387 */ /* 0x001fe80000100800 */
[----:B------:R-:W-:Y:S04]  /*bd7c0*/  STL.64 [R1+0x2a8], R6 ;  /* 0x0002a80601007387 */ /* 0x000fe80000100a00 */
[----:B------:R-:W4:Y:S01]  /*bd7d0*/  LDL.LU R42, [R1+0xa4c] ;  /* 0x000a4c00012a7983 */ /* 0x000f220000300800 */
[----:B--2---:R-:W-:-:S05]  /*bd7e0*/  PRMT R15, R54, 0x5210, R15 ;  /* 0x00005210360f7816 */ /* 0x004fca000000000f */
[----:B------:R4:W-:Y:S02]  /*bd7f0*/  STSM.16.M88.4 [R45], R12 ;  /* 0x0000000c2d007844 */ /* 0x0009e40000000200 */
[----:B----4-:R-:W-:Y:S02]  /*bd800*/  LOP3.LUT R12, R42, 0xffff, RZ, 0xc0, !PT ;  /* 0x0000ffff2a0c7812 */ /* 0x010fe400078ec0ff */
[----:B------:R-:W2:Y:S01]  /*bd810*/  LDL.LU R42, [R1+0xa48] ;  /* 0x000a4800012a7983 */ /* 0x000ea20000300800 */
[----:B------:R-:W-:Y:S01]  /*bd820*/  IMAD.MOV.U32 R54, RZ, RZ, R0 ;  /* 0x000000ffff367224 */ /* 0x000fe200078e0000 */
[----:B------:R-:W-:Y:S01]  /*bd830*/  NOP ;  /* 0x0000000000007918 */ /* 0x000fe20000000000 */
        /* <DEDUP_REMOVED lines=9> */
[----:B------:R-:W2:Y:S01]  /*bd8d0*/  LDL.LU R42, [R1+0xb3c] ;  /* 0x000b3c00012a7983 */ /* 0x000ea20000300800 */
[----:B------:R-:W-:-:S03]  /*bd8e0*/  IMAD.MOV.U32 R0, RZ, RZ, R5 ;  /* 0x000000ffff007224 */ /* 0x000fc600078e0005 */
[----:B------:R-:W0:Y:S01]  /*bd8f0*/  LDS.128 R4, [R45] ;  /* 0x000000002d047984 */ /* 0x000e220000000c00 */
[----:B------:R-:W-:Y:S01]  /*bd900*/  NOP ;  /* 0x0000000000007918 */ /* 0x000fe20000000000 */
        /* <DEDUP_REMOVED lines=90> */
[----:B------:R-:W4:Y:S01]  /*bdeb0*/  LDL.LU R9, [R1+0xa8c] ;  /* 0x000a8c0001097983 */ /* 0x000f220000300800 */
[----:B--2---:R-:W-:Y:S01]  /*bdec0*/  PRMT R15, R42, 0x5210, R15 ;  /* 0x000052102a0f7816 */ /* 0x004fe2000000000f */
[----:B------:R-:W-:-:S02]  /*bded0*/  IMAD.MOV.U32 R42, RZ, RZ, R54 ;  /* 0x000000ffff2a7224 */ /* 0x000fc400078e0036 */
[----:B------:R-:W-:Y:S02]  /*bdee0*/  IMAD.MOV.U32 R54, RZ, RZ, R56 ;  /* 0x000000ffff367224 */ /* 0x000fe400078e0038 */
[----:B------:R-:W-:Y:S02]  /*bdef0*/  IMAD.MOV.U32 R56, RZ, RZ, R58 ;  /* 0x000000ffff387224 */ /* 0x000fe400078e003a */
[----:B------:R-:W-:Y:S02]  /*bdf00*/  IMAD.MOV.U32 R58, RZ, RZ, R60 ;  /* 0x000000ffff3a7224 */ /* 0x000fe400078e003c */
[----:B------:R-:W-:Y:S01]  /*bdf10*/  IMAD.MOV.U32 R60, RZ, RZ, R7 ;  /* 0x000000ffff3c7224 */ /* 0x000fe200078e0007 */
[----:B------:R4:W-:Y:S01]  /*bdf20*/  STSM.16.M88.4 [R45], R12 ;  /* 0x0000000c2d007844 */ /* 0x0009e20000000200 */
[----:B------:R-:W-:-:S03]  /*bdf30*/  NOP ;  /* 0x0000000000007918 */ /* 0x000fc60000000000 */
[----:B------:R-:W-:Y:S04]  /*bdf40*/  STL [R1+0x3bdc], R60 ;  /* 0x003bdc3c01007387 */ /* 0x000fe80000100800 */
[----:B------:R-:W0:Y:S01]  /*bdf50*/  LDS.128 R4, [R45] ;  /* 0x000000002d047984 */ /* 0x000e220000000c00 */
[----:B----4-:R-:W-:-:S03]  /*bdf60*/  LOP3.LUT R12, R9, 0xffff, RZ, 0xc0, !PT ;  /* 0x0000ffff090c7812 */ /* 0x010fc600078ec0ff */
        /* <DEDUP_REMOVED lines=14> */
[----:B0-----:R-:W-:Y:S04]  /*be050*/  STL [R1+0x230], R4 ;  /* 0x0002300401007387 */ /* 0x001fe80000100800 */
[----:B------:R-:W-:Y:S01]  /*be060*/  STL.64 [R1+0x238], R6 ;  /* 0x0002380601007387 */ /* 0x000fe20000100a00 */
[----:B--2---:R-:W-:-:S03]  /*be070*/  PRMT R19, R9, 0x4210, R15 ;  /* 0x0000421009137816 */ /* 0x004fc6000000000f */
[----:B------:R-:W2:Y:S01]  /*be080*/  LDL.LU R9, [R1+0x73c] ;  /* 0x00073c0001097983 */ /* 0x000ea20000300800 */
        /* <DEDUP_REMOVED lines=149> */
[----:B------:R0:W-:Y:S04]  /*be9e0*/  STL.64 [R1+0x1b8], R6 ;  /* 0x0001b80601007387 */ /* 0x0001e80000100a00 */
[----:B0-----:R-:W4:Y:S01]  /*be9f0*/  LDL.LU R7, [R1+0x774] ;  /* 0x0007740001077983 */ /* 0x001f220000300800 */
[----:B--2---:R-:W-:Y:S01]  /*bea00*/  PRMT R19, R8, 0x4210, R15 ;  /* 0x0000421008137816 */ /* 0x004fe2000000000f */
[----:B------:R-:W-:-:S02]  /*bea10*/  IMAD.MOV.U32 R8, RZ, RZ, R9 ;  /* 0x000000ffff087224 */ /* 0x000fc400078e0009 */
[----:B------:R-:W-:Y:S02]  /*bea20*/  IMAD.MOV.U32 R9, RZ, RZ, R42 ;  /* 0x000000ffff097224 */ /* 0x000fe400078e002a */
[----:B------:R-:W-:Y:S02]  /*bea30*/  IMAD.MOV.U32 R42, RZ, RZ, R54 ;  /* 0x000000ffff2a7224 */ /* 0x000fe400078e0036 */
[----:B------:R-:W-:Y:S02]  /*bea40*/  IMAD.MOV.U32 R54, RZ, RZ, R56 ;  /* 0x000000ffff367224 */ /* 0x000fe400078e0038 */
[----:B------:R-:W-:-:S05]  /*bea50*/  IMAD.MOV.U32 R56, RZ, RZ, R5 ;  /* 0x000000ffff387224 */ /* 0x000fca00078e0005 */
[----:B---3--:R-:W-:Y:S01]  /*bea60*/  STL.64 [R1+0x3ba8], R56 ;  /* 0x003ba83801007387 */ /* 0x008fe20000100a00 */
[----:B----4-:R-:W-:-:S03]  /*bea70*/  PRMT R12, R7, 0x5210, R12 ;  /* 0x00005210070c7816 */ /* 0x010fc6000000000c */
[----:B------:R-:W2:Y:S02]  /*bea80*/  LDL.LU R7, [R1+0x770] ;  /* 0x0007700001077983 */ /* 0x000ea40000300800 */
[----:B--2---:R-:W-:Y:S02]  /*bea90*/  PRMT R13, R7, 0x5210, R13 ;  /* 0x00005210070d7816 */ /* 0x004fe4000000000d */
[----:B------:R-:W2:Y:S02]  /*beaa0*/  LDL.LU R7, [R1+0x76c] ;  /* 0x00076c0001077983 */ /* 0x000ea40000300800 */
[----:B--2---:R-:W-:Y:S02]  /*beab0*/  PRMT R14, R7, 0x5210, R14 ;  /* 0x00005210070e7816 */ /* 0x004fe4000000000e */
[----:B------:R-:W2:Y:S04]  /*beac0*/  LDL.LU R7, [R1+0x6f4] ;  /* 0x0006f40001077983 */ /* 0x000ea80000300800 */
[----:B------:R-:W-:Y:S01]  /*bead0*/  STSM.16.M88.4 [R45], R16 ;  /* 0x000000102d007844 */ /* 0x000fe20000000200 */
[----:B------:R-:W-:Y:S01]  /*beae0*/  NOP ;  /* 0x0000000000007918 */ /* 0x000fe20000000000 */
[----:B--2---:R-:W-:-:S02]  /*beaf0*/  PRMT R15, R7, 0x5210, R15 ;  /* 0x00005210070f7816 */ /* 0x004fc4000000000f */
[----:B------:R-:W0:Y:S01]  /*beb00*/  LDS.128 R4, [R45] ;  /* 0x000000002d047984 */ /* 0x000e220000000c00 */
[----:B------:R-:W-:-:S03]  /*beb10*/  NOP ;  /* 0x0000000000007918 */ /* 0x000fc60000000000 */
[----:B0-----:R-:W-:Y:S04]  /*beb20*/  STL.64 [R1+0x30], R4 ;  /* 0x0000300401007387 */ /* 0x001fe80000100a00 */
[----:B------:R0:W-:Y:S04]  /*beb30*/  STL.64 [R1+0x38], R6 ;  /* 0x0000380601007387 */ /* 0x0001e80000100a00 */
[----:B0-----:R-:W2:Y:S04]  /*beb40*/  LDL.LU R7, [R1+0xad4] ;  /* 0x000ad40001077983 */ /* 0x001ea80000300800 */
[----:B------:R2:W-:Y:S01]  /*beb50*/  STSM.16.M88.4 [R45], R12 ;  /* 0x0000000c2d007844 */ /* 0x0005e20000000200 */
[----:B------:R-:W-:Y:S01]  /*beb60*/  NOP ;  /* 0x0000000000007918 */ /* 0x000fe20000000000 */
[----:B--2---:R-:W-:-:S02]  /*beb70*/  LOP3.LUT R12, R7, 0xffff, RZ, 0xc0, !PT ;  /* 0x0000ffff070c7812 */ /* 0x004fc400078ec0ff */
[----:B------:R-:W2:Y:S02]  /*beb80*/  LDL.LU R7, [R1+0xad0] ;  /* 0x000ad00001077983 */ /* 0x000ea40000300800 */
        /* <DEDUP_REMOVED lines=15> */
[----:B0-----:R-:W-:Y:S04]  /*bec80*/  STL.64 [R1+0x10], R4 ;  /* 0x0000100401007387 */ /* 0x001fe80000100a00 */
[----:B------:R0:W-:Y:S04]  /*bec90*/  STL.64 [R1+0x18], R6 ;  /* 0x0000180601007387 */ /* 0x0001e80000100a00 */
[----:B0-----:R-:W2:Y:S02]  /*beca0*/  LDL.LU R7, [R1+0x77c] ;  /* 0x00077c0001077983 */ /* 0x001ea40000300800 */
[----:B--2---:R-:W-:-:S02]  /*becb0*/  PRMT R12, R7, 0x5210, R12 ;  /* 0x00005210070c7816 */ /* 0x004fc4000000000c */
[----:B------:R-:W2:Y:S02]  /*becc0*/  LDL.LU R7, [R1+0x784] ;  /* 0x0007840001077983 */ /* 0x000ea40000300800 */
[----:B--2---:R-:W-:Y:S02]  /*becd0*/  PRMT R13, R7, 0x5210, R13 ;  /* 0x00005210070d7816 */ /* 0x004fe4000000000d */
[----:B------:R-:W2:Y:S04]  /*bece0*/  LDL.LU R7, [R1+0x778] ;  /* 0x0007780001077983 */ /* 0x000ea80000300800 */
[----:B------:R-:W-:Y:S01]  /*becf0*/  STSM.16.M88.4 [R45], R16 ;  /* 0x000000102d007844 */ /* 0x000fe20000000200 */
[----:B------:R-:W-:-:S03]  /*bed00*/  NOP ;  /* 0x0000000000007918 */ /* 0x000fc60000000000 */
[----:B------:R-:W0:Y:S01]  /*bed10*/  LDS.128 R16, [R45] ;  /* 0x000000002d107984 */ /* 0x000e220000000c00 */
[----:B------:R-:W-:Y:S01]  /*bed20*/  IMAD.MOV.U32 R6, RZ, RZ, R8 ;  /* 0x000000ffff067224 */ /* 0x000fe200078e0008 */
[----:B--2---:R-:W-:Y:S02]  /*bed30*/  PRMT R14, R7, 0x5210, R14 ;  /* 0x00005210070e7816 */ /* 0x004fe4000000000e */
[----:B------:R-:W2:Y:S01]  /*bed40*/  LDL.LU R7, [R1+0x780] ;  /* 0x0007800001077983 */ /* 0x000ea20000300800 */
[----:B------:R-:W-:Y:S02]  /*bed50*/  IMAD.MOV.U32 R8, RZ, RZ, R9 ;  /* 0x000000ffff087224 */ /* 0x000fe400078e0009 */
[----:B------:R-:W-:Y:S02]  /*bed60*/  IMAD.MOV.U32 R9, RZ, RZ, R54 ;  /* 0x000000ffff097224 */ /* 0x000fe400078e0036 */
[----:B------:R-:W-:-:S04]  /*bed70*/  IMAD.MOV.U32 R5, RZ, RZ, R6 ;  /* 0x000000ffff057224 */ /* 0x000fc800078e0006 */
[----:B------:R-:W-:-:S04]  /*bed80*/  IMAD.MOV.U32 R4, RZ, RZ, R5 ;  /* 0x000000ffff047224 */ /* 0x000fc800078e0005 */
[----:B------:R-:W-:-:S04]  /*bed90*/  IMAD.MOV.U32 R3, RZ, RZ, R4 ;  /* 0x000000ffff037224 */ /* 0x000fc800078e0004 */
[----:B------:R-:W-:Y:S02]  /*beda0*/  IMAD.MOV.U32 R2, RZ, RZ, R3 ;  /* 0x000000ffff027224 */ /* 0x000fe400078e0003 */
[----:B0-----:R-:W-:Y:S01]  /*bedb0*/  IMAD.MOV.U32 R54, RZ, RZ, R18 ;  /* 0x000000ffff367224 */ /* 0x001fe200078e0012 */
[----:B------:R0:W-:Y:S01]  /*bedc0*/  STL.64 [R1], R16 ;  /* 0x0000001001007387 */ /* 0x0001e20000100a00 */
[----:B------:R-:W-:Y:S01]  /*bedd0*/  NOP ;  /* 0x0000000000007918 */ /* 0x000fe20000000000 */
[----:B--2---:R-:W-:Y:S01]  /*bede0*/  PRMT R15, R7, 0x5210, R15 ;  /* 0x00005210070f7816 */ /* 0x004fe2000000000f */
[----:B------:R-:W-:-:S04]  /*bedf0*/  IMAD.MOV.U32 R7, RZ, RZ, R42 ;  /* 0x000000ffff077224 */ /* 0x000fc800078e002a */
        /* <DEDUP_REMOVED lines=18> */
[----:B------:R-:W-:Y:S01]  /*bef20*/  IMAD.MOV.U32 R32, RZ, RZ, R33 ;  /* 0x000000ffff207224 */ /* 0x000fe200078e0021 */
[----:B------:R-:W2:Y:S01]  /*bef30*/  LDL.LU R20, [R1+0xadc] ;  /* 0x000adc0001147983 */ /* 0x000ea20000300800 */
        /* <DEDUP_REMOVED lines=24> */
[----:B------:R-:W-:Y:S01]  /*bf0c0*/  STL.64 [R1+0x3bf0], R42 ;  /* 0x003bf02a01007387 */ /* 0x000fe20000100a00 */
[----:B------:R-:W-:Y:S02]  /*bf0d0*/  IMAD.MOV.U32 R33, RZ, RZ, R34 ;  /* 0x000000ffff217224 */ /* 0x000fe400078e0022 */
[----:B------:R-:W-:Y:S01]  /*bf0e0*/  IMAD.MOV.U32 R34, RZ, RZ, R35 ;  /* 0x000000ffff227224 */ /* 0x000fe200078e0023 */
[----:B------:R-:W-:Y:S01]  /*bf0f0*/  STL.64 [R1+0x3b88], R54 ;  /* 0x003b883601007387 */ /* 0x000fe20000100a00 */
[----:B------:R-:W-:Y:S02]  /*bf100*/  IMAD.MOV.U32 R35, RZ, RZ, R38 ;  /* 0x000000ffff237224 */ /* 0x000fe400078e0026 */
[----:B------:R-:W-:Y:S01]  /*bf110*/  IMAD.MOV.U32 R38, RZ, RZ, R39 ;  /* 0x000000ffff267224 */ /* 0x000fe200078e0027 */
[----:B------:R-:W3:Y:S01]  /*bf120*/  LDL.LU R21, [R1+0xad8] ;  /* 0x000ad80001157983 */ /* 0x000ee20000300800 */
[----:B------:R-:W-:-:S03]  /*bf130*/  IMAD.MOV.U32 R39, RZ, RZ, R23 ;  /* 0x000000ffff277224 */ /* 0x000fc600078e0017 */
[----:B------:R-:W4:Y:S04]  /*bf140*/  LDL.LU R22, [R1+0xa64] ;  /* 0x000a640001167983 */ /* 0x000f280000300800 */
[----:B------:R-:W4:Y:S04]  /*bf150*/  LDL.LU R23, [R1+0xa60] ;  /* 0x000a600001177983 */ /* 0x000f280000300800 */
[----:B------:R-:W0:Y:S01]  /*bf160*/  LDL.LU R61, [R1+0xbc8] ;  /* 0x000bc800013d7983 */ /* 0x000e220000300800 */
[----:B--2---:R-:W-:-:S04]  /*bf170*/  LOP3.LUT R20, R20, 0xffff, RZ, 0xc0, !PT ;  /* 0x0000ffff14147812 */ /* 0x004fc800078ec0ff */
[----:B0-----:R-:W-:Y:S02]  /*bf180*/  PRMT R16, R61, 0x4210, R20 ;  /* 0x000042103d107816 */ /* 0x001fe40000000014 */
[----:B------:R-:W2:Y:S01]  /*bf190*/  LDL.LU R61, [R1+0xbc4] ;  /* 0x000bc400013d7983 */ /* 0x000ea20000300800 */
[----:B---3--:R-:W-:Y:S02]  /*bf1a0*/  LOP3.LUT R21, R21, 0xffff, RZ, 0xc0, !PT ;  /* 0x0000ffff15157812 */ /* 0x008fe400078ec0ff */
[----:B----4-:R-:W-:Y:S02]  /*bf1b0*/  LOP3.LUT R22, R22, 0xffff, RZ, 0xc0, !PT ;  /* 0x0000ffff16167812 */ /* 0x010fe400078ec0ff */
[----:B--2---:R-:W-:Y:S02]  /*bf1c0*/  PRMT R17, R61, 0x4210, R21 ;  /* 0x000042103d117816 */ /* 0x004fe40000000015 */
[----:B------:R-:W2:Y:S01]  /*bf1d0*/  LDL.LU R61, [R1+0xbc0] ;  /* 0x000bc000013d7983 */ /* 0x000ea20000300800 */
[----:B------:R-:W-:-:S02]  /*bf1e0*/  LOP3.LUT R23, R23, 0xffff, RZ, 0xc0, !PT ;  /* 0x0000ffff17177812 */ /* 0x000fc400078ec0ff */
        /* <DEDUP_REMOVED lines=20> */
[----:B--2---:R-:W-:Y:S01]  /*bf330*/  PRMT R23, R61, 0x5210, R23 ;  /* 0x000052103d177816 */ /* 0x004fe20000000017 */
        /* <DEDUP_REMOVED lines=97> */
[----:B------:R-:W-:Y:S01]  /*bf950*/  IMAD.MOV.U32 R42, RZ, RZ, R43 ;  /* 0x000000ffff2a7224 */ /* 0x000fe200078e002b */
[----:B0-----:R-:W-:Y:S01]  /*bf960*/  STL.64 [R1+0x3b68], R16 ;  /* 0x003b681001007387 */ /* 0x001fe20000100a00 */
[----:B------:R-:W-:Y:S02]  /*bf970*/  IMAD.MOV.U32 R5, RZ, RZ, R7 ;  /* 0x000000ffff057224 */ /* 0x000fe400078e0007 */
[----:B------:R-:W-:Y:S01]  /*bf980*/  IMAD.MOV.U32 R43, RZ, RZ, R56 ;  /* 0x000000ffff2b7224 */ /* 0x000fe200078e0038 */
[----:B------:R-:W-:Y:S01]  /*bf990*/  STL.64 [R1+0x3b58], R18 ;  /* 0x003b581201007387 */ /* 0x000fe20000100a00 */
[----:B------:R-:W-:Y:S02]  /*bf9a0*/  IMAD.MOV.U32 R7, RZ, RZ, R11 ;  /* 0x000000ffff077224 */ /* 0x000fe400078e000b */
[----:B------:R-:W-:Y:S01]  /*bf9b0*/  IMAD.MOV.U32 R56, RZ, RZ, R58 ;  /* 0x000000ffff387224 */ /* 0x000fe200078e003a */
[----:B------:R-:W3:Y:S01]  /*bf9c0*/  LDL.LU R29, [R1+0xaec] ;  /* 0x000aec00011d7983 */ /* 0x000ee20000300800 */
[----:B------:R-:W-:-:S02]  /*bf9d0*/  IMAD.MOV.U32 R11, RZ, RZ, R34 ;  /* 0x000000ffff0b7224 */ /* 0x000fc400078e0022 */
[----:B------:R-:W-:Y:S01]  /*bf9e0*/  IMAD.MOV.U32 R58, RZ, RZ, R60 ;  /* 0x000000ffff3a7224 */ /* 0x000fe200078e003c */
[----:B------:R-:W4:Y:S01]  /*bf9f0*/  LDL.LU R30, [R1+0xa84] ;  /* 0x000a8400011e7983 */ /* 0x000f220000300800 */
[----:B------:R-:W-:Y:S02]  /*bfa00*/  IMAD.MOV.U32 R27, RZ, RZ, R31 ;  /* 0x000000ffff1b7224 */ /* 0x000fe400078e001f */
[----:B------:R-:W-:Y:S01]  /*bfa10*/  IMAD.MOV.U32 R34, RZ, RZ, R26 ;  /* 0x000000ffff227224 */ /* 0x000fe200078e001a */
[----:B------:R-:W4:Y:S01]  /*bfa20*/  LDL.LU R31, [R1+0xa7c] ;  /* 0x000a7c00011f7983 */ /* 0x000f220000300800 */
[----:B------:R-:W-:Y:S02]  /*bfa30*/  IMAD.MOV.U32 R60, RZ, RZ, R61 ;  /* 0x000000ffff3c7224 */ /* 0x000fe400078e003d */
[----:B------:R-:W-:Y:S02]  /*bfa40*/  IMAD.MOV.U32 R61, RZ, RZ, R3 ;  /* 0x000000ffff3d7224 */ /* 0x000fe400078e0003 */
[----:B------:R-:W-:-:S02]  /*bfa50*/  IMAD.MOV.U32 R35, RZ, RZ, R24 ;  /* 0x000000ffff237224 */ /* 0x000fc400078e0018 */
[----:B------:R-:W-:Y:S01]  /*bfa60*/  IMAD.MOV.U32 R3, RZ, RZ, R7 ;  /* 0x000000ffff037224 */ /* 0x000fe200078e0007 */
[----:B------:R-:W3:Y:S01]  /*bfa70*/  LDL.LU R24, [R1+0xbd8] ;  /* 0x000bd80001187983 */ /* 0x000ee20000300800 */
[----:B------:R-:W-:Y:S02]  /*bfa80*/  IMAD.MOV.U32 R7, RZ, RZ, R11 ;  /* 0x000000ffff077224 */ /* 0x000fe400078e000b */
[----:B------:R-:W-:Y:S01]  /*bfa90*/  IMAD.MOV.U32 R11, RZ, RZ, R34 ;  /* 0x000000ffff0b7224 */ /* 0x000fe200078e0022 */
[----:B------:R-:W4:Y:S01]  /*bfaa0*/  LDL.LU R25, [R1+0xbd4] ;  /* 0x000bd40001197983 */ /* 0x000f220000300800 */
[----:B------:R-:W-:-:S03]  /*bfab0*/  IMAD.MOV.U32 R34, RZ, RZ, R27 ;  /* 0x000000ffff227224 */ /* 0x000fc600078e001b */
[----:B------:R-:W4:Y:S04]  /*bfac0*/  LDL.LU R26, [R1+0xbd0] ;  /* 0x000bd000011a7983 */ /* 0x000f280000300800 */
[----:B------:R-:W4:Y:S04]  /*bfad0*/  LDL.LU R27, [R1+0xbcc] ;  /* 0x000bcc00011b7983 */ /* 0x000f280000300800 */
[----:B------:R-:W4:Y:S04]  /*bfae0*/  LDL.LU R55, [R1+0x79c] ;  /* 0x00079c0001377983 */ /* 0x000f280000300800 */
[----:B------:R-:W-:Y:S01]  /*bfaf0*/  STSM.16.M88.4 [R45], R20 ;  /* 0x000000142d007844 */ /* 0x000fe20000000200 */
[----:B------:R-:W-:-:S03]  /*bfb00*/  NOP ;  /* 0x0000000000007918 */ /* 0x000fc60000000000 */
[----:B------:R-:W0:Y:S04]  /*bfb10*/  LDS.128 R20, [R45] ;  /* 0x000000002d147984 */ /* 0x000e280000000c00 */
[----:B0-----:R0:W-:Y:S04]  /*bfb20*/  STL.64 [R1+0x3b60], R20 ;  /* 0x003b601401007387 */ /* 0x0011e80000100a00 */
[----:B------:R-:W-:Y:S01]  /*bfb30*/  STL.64 [R1+0x3b50], R22 ;  /* 0x003b501601007387 */ /* 0x000fe20000100a00 */
[----:B--2---:R-:W-:-:S04]  /*bfb40*/  LOP3.LUT R28, R28, 0xffff, RZ, 0xc0, !PT ;  /* 0x0000ffff1c1c7812 */ /* 0x004fc800078ec0ff */
[--C-:B---3--:R-:W-:Y:S02]  /*bfb50*/  PRMT R24, R24, 0x4210, R28.reuse ;  /* 0x0000421018187816 */ /* 0x108fe4000000001c */
[----:B----4-:R-:W-:Y:S02]  /*bfb60*/  PRMT R28, R55, 0x5210, R28 ;  /* 0x00005210371c7816 */ /* 0x010fe4000000001c */
[----:B------:R-:W2:Y:S01]  /*bfb70*/  LDL.LU R55, [R1+0x798] ;  /* 0x0007980001377983 */ /* 0x000ea20000300800 */
[----:B------:R-:W-:-:S04]  /*bfb80*/  LOP3.LUT R29, R29, 0xffff, RZ, 0xc0, !PT ;  /* 0x0000ffff1d1d7812 */ /* 0x000fc800078ec0ff */
[--C-:B------:R-:W-:Y:S02]  /*bfb90*/  PRMT R25, R25, 0x4210, R29.reuse ;  /* 0x0000421019197816 */ /* 0x100fe4000000001d */
[----:B------:R-:W-:Y:S02]  /*bfba0*/  LOP3.LUT R30, R30, 0xffff, RZ, 0xc0, !PT ;  /* 0x0000ffff1e1e7812 */ /* 0x000fe400078ec0ff */
[----:B------:R-:W-:Y:S01]  /*bfbb0*/  LOP3.LUT R31, R31, 0xffff, RZ, 0xc0, !PT ;  /* 0x0000ffff1f1f7812 */ /* 0x000fe200078ec0ff */
[----:B------:R-:W-:Y:S01]  /*bfbc0*/  NOP ;  /* 0x0000000000007918 */ /* 0x000fe20000000000 */
[----:B--2---:R-:W-:Y:S02]  /*bfbd0*/  PRMT R29, R55, 0x5210, R29 ;  /* 0x00005210371d7816 */ /* 0x004fe4000000001d */
[----:B------:R-:W2:Y:S01]  /*bfbe0*/  LDL.LU R55, [R1+0x794] ;  /* 0x0007940001377983 */ /* 0x000ea20000300800 */
[--C-:B------:R-:W-:Y:S02]  /*bfbf0*/  PRMT R26, R26, 0x4210, R30.reuse ;  /* 0x000042101a1a7816 */ /* 0x100fe4000000001e */
[----:B--2---:R-:W-:-:S02]  /*bfc00*/  PRMT R30, R55, 0x5210, R30 ;  /* 0x00005210371e7816 */ /* 0x004fc4000000001e */
[----:B------:R-:W2:Y:S01]  /*bfc10*/  LDL.LU R55, [R1+0x6dc] ;  /* 0x0006dc0001377983 */ /* 0x000ea20000300800 */
[----:B------:R-:W-:-:S05]  /*bfc20*/  PRMT R27, R27, 0x4210, R31 ;  /* 0x000042101b1b7816 */ /* 0x000fca000000001f */
[----:B------:R-:W-:Y:S01]  /*bfc30*/  STSM.16.M88.4 [R45], R24 ;  /* 0x000000182d007844 */ /* 0x000fe20000000200 */
[----:B------:R-:W-:-:S03]  /*bfc40*/  NOP ;  /* 0x0000000000007918 */ /* 0x000fc60000000000 */
[----:B------:R-:W1:Y:S01]  /*bfc50*/  LDS.128 R24, [R45] ;  /* 0x000000002d187984 */ /* 0x000e620000000c00 */
[----:B------:R-:W-:Y:S01]  /*bfc60*/  IMAD.MOV.U32 R16, RZ, RZ, R42 ;  /* 0x000000ffff107224 */ /* 0x000fe200078e002a */
[----:B--2---:R-:W-:Y:S01]  /*bfc70*/  PRMT R31, R55, 0x5210, R31 ;  /* 0x00005210371f7816 */ /* 0x004fe2000000001f */
[----:B------:R-:W-:Y:S01]  /*bfc80*/  NOP ;  /* 0x0000000000007918 */ /* 0x000fe20000000000 */
[----:B------:R-:W2:Y:S04]  /*bfc90*/  LDL.LU R55, [R1+0xafc] ;  /* 0x000afc0001377983 */ /* 0x000ea80000300800 */
[----:B------:R-:W3:Y:S04]  /*bfca0*/  LDL.LU R15, [R1+0x60] ;  /* 0x00006000010f7983 */ /* 0x000ee80000300800 */
[----:B0-----:R-:W4:Y:S04]  /*bfcb0*/  LDL.LU R20, [R1+0x65c] ;  /* 0x00065c0001147983 */ /* 0x001f280000300800 */
[----:B-1----:R0:W-:Y:S04]  /*bfcc0*/  STL.64 [R1+0x3b48], R24 ;  /* 0x003b481801007387 */ /* 0x0021e80000100a00 */
[----:B0-----:R-:W4:Y:S04]  /*bfcd0*/  LDL.LU R25, [R1+0x658] ;  /* 0x0006580001197983 */ /* 0x001f280000300800 */
[----:B------:R0:W-:Y:S01]  /*bfce0*/  STL.64 [R1+0x3b38], R26 ;  /* 0x003b381a01007387 */ /* 0x0001e20000100a00 */
[----:B--2---:R-:W-:-:S03]  /*bfcf0*/  LOP3.LUT R19, R55, 0xffff, RZ, 0xc0, !PT ;  /* 0x0000ffff37137812 */ /* 0x004fc600078ec0ff */
[----:B------:R-:W2:Y:S02]  /*bfd00*/  LDL.LU R55, [R1+0xaf4] ;  /* 0x000af40001377983 */ /* 0x000ea40000300800 */
[----:B--2---:R-:W-:Y:S02]  /*bfd10*/  LOP3.LUT R18, R55, 0xffff, RZ, 0xc0, !PT ;  /* 0x0000ffff37127812 */ /* 0x004fe400078ec0ff */
[----:B------:R-:W2:Y:S04]  /*bfd20*/  LDL.LU R55, [R1+0xa94] ;  /* 0x000a940001377983 */ /* 0x000ea80000300800 */
[----:B------:R-:W4:Y:S04]  /*bfd30*/  LDL.LU R17, [R1+0x67c] ;  /* 0x00067c0001117983 */ /* 0x000f280000300800 */
[----:B------:R-:W4:Y:S01]  /*bfd40*/  LDL.LU R14, [R1+0x66c] ;  /* 0x00066c00010e7983 */ /* 0x000f220000300800 */
[----:B--2---:R-:W-:-:S03]  /*bfd50*/  LOP3.LUT R13, R55, 0xffff, RZ, 0xc0, !PT ;  /* 0x0000ffff370d7812 */ /* 0x004fc600078ec0ff */
[----:B------:R-:W2:Y:S02]  /*bfd60*/  LDL.LU R55, [R1+0xa90] ;  /* 0x000a900001377983 */ /* 0x000ea40000300800 */
[----:B--2---:R-:W-:Y:S02]  /*bfd70*/  LOP3.LUT R12, R55, 0xffff, RZ, 0xc0, !PT ;  /* 0x0000ffff370c7812 */ /* 0x004fe400078ec0ff */
[----:B------:R-:W0:Y:S02]  /*bfd80*/  LDL.LU R55, [R1+0xbe8] ;  /* 0x000be80001377983 */ /* 0x000e240000300800 */
[----:B0-----:R-:W-:Y:S02]  /*bfd90*/  PRMT R26, R55, 0x4210, R19 ;  /* 0x00004210371a7816 */ /* 0x001fe40000000013 */
[----:B------:R-:W2:Y:S02]  /*bfda0*/  LDL.LU R55, [R1+0xbe4] ;  /* 0x000be40001377983 */ /* 0x000ea40000300800 */
[----:B--2---:R-:W-:-:S02]  /*bfdb0*/  PRMT R24, R55, 0x4210, R18 ;  /* 0x0000421037187816 */ /* 0x004fc40000000012 */
        /* <DEDUP_REMOVED lines=9> */
[----:B------:R-:W-:Y:S02]  /*bfe50*/  IMAD.MOV.U32 R58, RZ, RZ, R60 ;  /* 0x000000ffff3a7224 */ /* 0x000fe400078e003c */
[----:B------:R-:W-:-:S02]  /*bfe60*/  IMAD.MOV.U32 R60, RZ, RZ, R61 ;  /* 0x000000ffff3c7224 */ /* 0x000fc400078e003d */
[----:B------:R-:W-:Y:S02]  /*bfe70*/  IMAD.MOV.U32 R61, RZ, RZ, R5 ;  /* 0x000000ffff3d7224 */ /* 0x000fe400078e0005 */
[----:B------:R-:W-:Y:S02]  /*bfe80*/  IMAD.MOV.U32 R5, RZ, RZ, R33 ;  /* 0x000000ffff057224 */ /* 0x000fe400078e0021 */
[----:B------:R-:W4:Y:S04]  /*bfe90*/  LDL.LU R33, [R1+0x640] ;  /* 0x0006400001217983 */ /* 0x000f280000300800 */
[----:B------:R-:W4:Y:S04]  /*bfea0*/  LDL.LU R21, [R1+0x64c] ;  /* 0x00064c0001157983 */ /* 0x000f280000300800 */
[----:B0-----:R0:W-:Y:S04]  /*bfeb0*/  STL.64 [R1+0x3b40], R28 ;  /* 0x003b401c01007387 */ /* 0x0011e80000100a00 */
[----:B------:R1:W-:Y:S01]  /*bfec0*/  STL.64 [R1+0x3b30], R30 ;  /* 0x003b301e01007387 */ /* 0x0003e20000100a00 */
[----:B------:R-:W-:Y:S01]  /*bfed0*/  NOP ;  /* 0x0000000000007918 */ /* 0x000fe20000000000 */
[----:B--2---:R-:W-:-:S02]  /*bfee0*/  PRMT R22, R55, 0x4210, R12 ;  /* 0x0000421037167816 */ /* 0x004fc4000000000c */
[----:B------:R-:W2:Y:S01]  /*bfef0*/  LDL.LU R55, [R1+0x7ac] ;  /* 0x0007ac0001377983 */ /* 0x000ea20000300800 */
[----:B0-----:R-:W-:Y:S02]  /*bff00*/  IMAD.MOV.U32 R28, RZ, RZ, R26 ;  /* 0x000000ffff1c7224 */ /* 0x001fe400078e001a */
[----:B------:R-:W-:Y:S02]  /*bff10*/  IMAD.MOV.U32 R29, RZ, RZ, R24 ;  /* 0x000000ffff1d7224 */ /* 0x000fe400078e0018 */
[----:B-1----:R-:W-:Y:S02]  /*bff20*/  IMAD.MOV.U32 R30, RZ, RZ, R23 ;  /* 0x000000ffff1e7224 */ /* 0x002fe400078e0017 */
[----:B------:R-:W-:-:S05]  /*bff30*/  IMAD.MOV.U32 R31, RZ, RZ, R22 ;  /* 0x000000ffff1f7224 */ /* 0x000fca00078e0016 */
[----:B------:R2:W-:Y:S01]  /*bff40*/  STSM.16.M88.4 [R45], R28 ;  /* 0x0000001c2d007844 */ /* 0x0005e20000000200 */
[----:B------:R-:W-:Y:S01]  /*bff50*/  IMAD.MOV.U32 R54, RZ, RZ, R48 ;  /* 0x000000ffff367224 */ /* 0x000fe200078e0030 */
[----:B------:R-:W-:Y:S01]  /*bff60*/  NOP ;  /* 0x0000000000007918 */ /* 0x000fe20000000000 */
[----:B--2---:R-:W-:Y:S02]  /*bff70*/  PRMT R28, R55, 0x5210, R19 ;  /* 0x00005210371c7816 */ /* 0x004fe40000000013 */
[----:B------:R-:W2:Y:S02]  /*bff80*/  LDL.LU R55, [R1+0x7a4] ;  /* 0x0007a40001377983 */ /* 0x000ea40000300800 */
[----:B--2---:R-:W-:Y:S02]  /*bff90*/  PRMT R29, R55, 0x5210, R18 ;  /* 0x00005210371d7816 */ /* 0x004fe40000000012 */
[----:B------:R-:W2:Y:S02]  /*bffa0*/  LDL.LU R55, [R1+0x7a8] ;  /* 0x0007a80001377983 */ /* 0x000ea40000300800 */
[----:B--2---:R-:W-:-:S02]  /*bffb0*/  PRMT R30, R55, 0x5210, R13 ;  /* 0x00005210371e7816 */ /* 0x004fc4000000000d */
[----:B------:R-:W2:Y:S01]  /*bffc0*/  LDL.LU R55, [R1+0x6f8] ;  /* 0x0006f80001377983 */ /* 0x000ea20000300800 */
[----:B------:R-:W-:Y:S02]  /*bffd0*/  IMAD.MOV.U32 R13, RZ, RZ, R56 ;  /* 0x000000ffff0d7224 */ /* 0x000fe400078e0038 */
[----:B------:R-:W-:Y:S01]  /*bffe0*/  IMAD.MOV.U32 R56, RZ, RZ, R49 ;  /* 0x000000ffff387224 */ /* 0x000fe200078e0031 */
[----:B--2---:R-:W-:Y:S01]  /*bfff0*/  PRMT R31, R55, 0x5210, R12 ;  /* 0x00005210371f7816 */ /* 0x004fe2000000000c */
[----:B------:R-:W-:Y:S02]  /*c0000*/  IMAD.MOV.U32 R55, RZ, RZ, R6 ;  /* 0x000000ffff377224 */ /* 0x000fe400078e0006 */
[----:B------:R-:W-:Y:S02]  /*c0010*/  IMAD.MOV.U32 R12, RZ, RZ, R60 ;  /* 0x000000ffff0c7224 */ /* 0x000fe400078e003c */
[----:B------:R-:W-:Y:S02]  /*c0020*/  IMAD.MOV.U32 R6, RZ, RZ, R8 ;  /* 0x000000ffff067224 */ /* 0x000fe400078e0008 */
[----:B------:R-:W-:-:S02]  /*c0030*/  IMAD.MOV.U32 R8, RZ, RZ, R50 ;  /* 0x000000ffff087224 */ /* 0x000fc400078e0032 */
[----:B------:R-:W-:Y:S02]  /*c0040*/  IMAD.MOV.U32 R60, RZ, RZ, R51 ;  /* 0x000000ffff3c7224 */ /* 0x000fe400078e0033 */
[----:B------:R-:W0:Y:S01]  /*c0050*/  LDS.128 R48, [R45] ;  /* 0x000000002d307984 */ /* 0x000e220000000c00 */
[----:B---3--:R-:W-:Y:S01]  /*c0060*/  PRMT R18, R15, 0x7770, RZ ;  /* 0x000077700f127816 */ /* 0x008fe200000000ff */
[----:B------:R-:W-:Y:S02]  /*c0070*/  NOP ;  /* 0x0000000000007918 */ /* 0x000fe40000000000 */
[----:B0-----:R-:W-:Y:S04]  /*c0080*/  STL.64 [R1+0x390], R48 ;  /* 0x0003903001007387 */ /* 0x001fe80000100a00 */
[----:B------:R0:W-:Y:S04]  /*c0090*/  STL.64 [R1+0x398], R50 ;  /* 0x0003983201007387 */ /* 0x0001e80000100a00 */
[----:B0-----:R-:W2:Y:S04]  /*c00a0*/  LDL.LU.64 R50, [R1+0x3cf8] ;  /* 0x003cf80001327983 */ /* 0x001ea80000300a00 */
[----:B------:R-:W3:Y:S04]  /*c00b0*/  LDL.LU.64 R48, [R1+0x3cf0] ;  /* 0x003cf00001307983 */ /* 0x000ee80000300a00 */
[----:B------:R-:W2:Y:S04]  /*c00c0*/  LDL.LU.64 R22, [R1+0x620] ;  /* 0x0006200001167983 */ /* 0x000ea80000300a00 */
[----:B------:R-:W3:Y:S04]  /*c00d0*/  LDL.LU.64 R26, [R1+0x638] ;  /* 0x00063800011a7983 */ /* 0x000ee80000300a00 */
[----:B------:R-:W-:Y:S01]  /*c00e0*/  STSM.16.M88.4 [R45], R28 ;  /* 0x0000001c2d007844 */ /* 0x000fe20000000200 */
[----:B------:R-:W-:Y:S01]  /*c00f0*/  NOP ;  /* 0x0000000000007918 */ /* 0x000fe20000000000 */
[----:B----4-:R-:W-:-:S02]  /*c0100*/  SHF.R.S32.HI R24, RZ, 0x1f, R21 ;  /* 0x0000001fff187819 */ /* 0x010fc40000011415 */
[----:B--2---:R0:W-:Y:S02]  /*c0110*/  @P6 STG.E.U8 desc[UR44][R22.64], R18 ;  /* 0x0000001216006986 */ /* 0x0041e4000c10112c */
[----:B0-----:R-:W-:Y:S02]  /*c0120*/  IADD3 R22, P6, R25, R52, RZ ;  /* 0x0000003419167210 */ /* 0x001fe40007fde0ff */
[----:B------:R-:W-:-:S03]  /*c0130*/  PRMT R18, R15, 0x7771, RZ ;  /* 0x000077710f127816 */ /* 0x000fc600000000ff */
[----:B------:R-:W-:Y:S02]  /*c0140*/  IMAD.X R23, R20, 0x1, R50, P6 ;  /* 0x0000000114177824 */ /* 0x000fe400030e0632 */
[----:B---3--:R0:W-:Y:S02]  /*c0150*/  @P1 STG.E.U8 desc[UR44][R26.64], R18 ;  /* 0x000000121a001986 */ /* 0x0081e4000c10112c */
[----:B0-----:R-:W-:Y:S02]  /*c0160*/  IADD3 R26, P6, R17, R49, RZ ;  /* 0x00000031111a7210 */ /* 0x001fe40007fde0ff */
[----:B------:R-:W-:-:S03]  /*c0170*/  PRMT R18, R15, 0x7772, RZ ;  /* 0x000077720f127816 */ /* 0x000fc600000000ff */
[----:B------:R-:W-:-:S05]  /*c0180*/  IMAD.X R27, R14, 0x1, R47, P6 ;  /* 0x000000010e1b7824 */ /* 0x000fca00030e062f */
[----:B------:R0:W-:Y:S02]  /*c0190*/  @P4 STG.E.U8 desc[UR44][R26.64], R18 ;  /* 0x000000121a004986 */ /* 0x0001e4000c10112c */
[----:B0-----:R-:W-:Y:S02]  /*c01a0*/  IADD3 R26, P6, R17, R48, RZ ;  /* 0x00000030111a7210 */ /* 0x001fe40007fde0ff */
[----:B------:R-:W2:Y:S03]  /*c01b0*/  LDL.LU R18, [R1+0x5cc] ;  /* 0x0005cc0001127983 */ /* 0x000ea60000300800 */
[----:B------:R-:W-:Y:S01]  /*c01c0*/  IMAD.X R27, R14, 0x1, R46, P6 ;  /* 0x000000010e1b7824 */ /* 0x000fe200030e062e */
[----:B------:R-:W-:-:S05]  /*c01d0*/  PRMT R14, R15, 0x7773, RZ ;  /* 0x000077730f0e7816 */ /* 0x000fca00000000ff */
[----:B------:R0:W-:Y:S02]  /*c01e0*/  @P3 STG.E.U8 desc[UR44][R26.64], R14 ;  /* 0x0000000e1a003986 */ /* 0x0001e4000c10112c */
[----:B0-----:R-:W-:-:S05]  /*c01f0*/  IADD3 R14, P6, R21, R53, RZ ;  /* 0x00000035150e7210 */ /* 0x001fca0007fde0ff */
[----:B------:R-:W-:-:S05]  /*c0200*/  IMAD.X R15, R24, 0x1, R51, P6 ;  /* 0x00000001180f7824 */ /* 0x000fca00030e0633 */
[----:B------:R0:W-:Y:S04]  /*c0210*/  STL.64 [R1+0x2378], R14 ;  /* 0x0023780e01007387 */ /* 0x0001e80000100a00 */
[----:B------:R-:W3:Y:S01]  /*c0220*/  LDL.LU.64 R26, [R1+0x650] ;  /* 0x00065000011a7983 */ /* 0x000ee20000300a00 */
[----:B0-----:R-:W-:-:S05]  /*c0230*/  PRMT R14, R16, 0x7770, RZ ;  /* 0x00007770100e7816 */ /* 0x001fca00000000ff */
[----:B---3--:R0:W-:Y:S02]  /*c0240*/  @P0 STG.E.U8 desc[UR44][R26.64], R14 ;  /* 0x0000000e1a000986 */ /* 0x0081e4000c10112c */
[----:B0-----:R-:W-:-:S05]  /*c0250*/  IADD3 R14, P6, R21, R52, RZ ;  /* 0x00000034150e7210 */ /* 0x001fca0007fde0ff */
[----:B------:R-:W-:-:S05]  /*c0260*/  IMAD.X R15, R24, 0x1, R50, P6 ;  /* 0x00000001180f7824 */ /* 0x000fca00030e0632 */
[----:B------:R0:W-:Y:S04]  /*c0270*/  STL.64 [R1+0x2370], R14 ;  /* 0x0023700e01007387 */ /* 0x0001e80000100a00 */
[----:B------:R-:W3:Y:S01]  /*c0280*/  LDL.LU R19, [R1+0x5c8] ;  /* 0x0005c80001137983 */ /* 0x000ee20000300800 */
[----:B0-----:R-:W-:-:S05]  /*c0290*/  PRMT R14, R16, 0x7771, RZ ;  /* 0x00007771100e7816 */ /* 0x001fca00000000ff */
[----:B------:R0:W-:Y:S02]  /*c02a0*/  @P2 STG.E.U8 desc[UR44][R22.64], R14 ;  /* 0x0000000e16002986 */ /* 0x0001e4000c10112c */
[----:B0-----:R-:W-:Y:S02]  /*c02b0*/  IADD3 R22, P6, R25, R49, RZ ;  /* 0x0000003119167210 */ /* 0x001fe40007fde0ff */
[----:B------:R-:W-:-:S03]  /*c02c0*/  PRMT R14, R16, 0x7772, RZ ;  /* 0x00007772100e7816 */ /* 0x000fc600000000ff */
[----:B------:R-:W-:-:S05]  /*c02d0*/  IMAD.X R23, R20, 0x1, R47, P6 ;  /* 0x0000000114177824 */ /* 0x000fca00030e062f */
[----:B------:R0:W-:Y:S04]  /*c02e0*/  @P5 STG.E.U8 desc[UR44][R22.64], R14 ;  /* 0x0000000e16005986 */ /* 0x0001e8000c10112c */
[----:B0-----:R-:W4:Y:S01]  /*c02f0*/  LDL.LU R22, [R1+0x510] ;  /* 0x0005100001167983 */ /* 0x001f220000300800 */
[----:B------:R-:W-:Y:S02]  /*c0300*/  IADD3 R30, P6, R21, R49, RZ ;  /* 0x00000031151e7210 */ /* 0x000fe40007fde0ff */
[----:B--2---:R-:W-:-:S03]  /*c0310*/  SHF.R.S32.HI R17, RZ, 0x1f, R18 ;  /* 0x0000001fff117819 */ /* 0x004fc60000011412 */
[----:B------:R-:W-:Y:S01]  /*c0320*/  IMAD.X R31, R24, 0x1, R47, P6 ;  /* 0x00000001181f7824 */ /* 0x000fe200030e062f */
[----:B------:R-:W-:Y:S01]  /*c0330*/  IADD3 R14, P6, R18, R53, RZ ;  /* 0x00000035120e7210 */ /* 0x000fe20007fde0ff */
[----:B------:R-:W-:Y:S04]  /*c0340*/  STL.64 [R1+0x3c68], R44 ;  /* 0x003c682c01007387 */ /* 0x000fe80000100a00 */
[----:B------:R-:W-:Y:S01]  /*c0350*/  IMAD.X R15, R17, 0x1, R51, P6 ;  /* 0x00000001110f7824 */ /* 0x000fe200030e0633 */
[----:B------:R-:W-:Y:S04]  /*c0360*/  STL.64 [R1+0x3cb8], R40 ;  /* 0x003cb82801007387 */ /* 0x000fe80000100a00 */
[----:B------:R-:W-:Y:S04]  /*c0370*/  STL.64 [R1+0x3ce0], R30 ;  /* 0x003ce01e01007387 */ /* 0x000fe80000100a00 */
[----:B------:R0:W-:Y:S04]  /*c0380*/  STL.64 [R1+0x2360], R14 ;  /* 0x0023600e01007387 */ /* 0x0001e80000100a00 */
[----:B------:R-:W2:Y:S01]  /*c0390*/  LDL.LU R23, [R1+0x50c] ;  /* 0x00050c0001177983 */ /* 0x000ea20000300800 */
[----:B0-----:R-:W-:-:S02]  /*c03a0*/  IMAD.MOV.U32 R15, RZ, RZ, R54 ;  /* 0x000000ffff0f7224 */ /* 0x001fc400078e0036 */
[----:B------:R-:W-:Y:S01]  /*c03b0*/  IMAD.MOV.U32 R54, RZ, RZ, R38 ;  /* 0x000000ffff367224 */ /* 0x000fe200078e0026 */
[C---:B------:R-:W-:Y:S01]  /*c03c0*/  IADD3 R38, P6, R18.reuse, R52, RZ ;  /* 0x0000003412267210 */ /* 0x040fe20007fde0ff */
[----:B------:R-:W-:Y:S02]  /*c03d0*/  IMAD.MOV.U32 R14, RZ, RZ, R13 ;  /* 0x000000ffff0e7224 */ /* 0x000fe400078e000d */
[----:B------:R-:W-:Y:S02]  /*c03e0*/  IMAD.MOV.U32 R13, RZ, RZ, R55 ;  /* 0x000000ffff0d7224 */ /* 0x000fe400078e0037 */
[----:B------:R-:W-:Y:S02]  /*c03f0*/  IMAD.MOV.U32 R55, RZ, RZ, R39 ;  /* 0x000000ffff377224 */ /* 0x000fe400078e0027 */
[----:B------:R-:W-:Y:S01]  /*c0400*/  IMAD.X R39, R17, 0x1, R50, P6 ;  /* 0x0000000111277824 */ /* 0x000fe200030e0632 */
[----:B------:R-:W-:-:S05]  /*c0410*/  IADD3 R30, P6, R18, R49, RZ ;  /* 0x00000031121e7210 */ /* 0x000fca0007fde0ff */
[----:B------:R-:W-:Y:S01]  /*c0420*/  IMAD.X R31, R17, 0x1, R47, P6 ;  /* 0x00000001111f7824 */ /* 0x000fe200030e062f */
[----:B------:R-:W-:-:S05]  /*c0430*/  IADD3 R26, P6, R25, R48, RZ ;  /* 0x00000030191a7210 */ /* 0x000fca0007fde0ff */
[--C-:B------:R-:W-:Y:S01]  /*c0440*/  IMAD.X R27, R20, 0x1, R46.reuse, P6 ;  /* 0x00000001141b7824 */ /* 0x100fe200030e062e */
[----:B------:R-:W-:Y:S01]  /*c0450*/  IADD3 R20, P6, R21, R48, RZ ;  /* 0x0000003015147210 */ /* 0x000fe20007fde0ff */
[----:B------:R-:W-:Y:S04]  /*c0460*/  STL.64 [R1+0x3cc0], R38 ;  /* 0x003cc02601007387 */ /* 0x000fe80000100a00 */
[----:B------:R0:W-:Y:S01]  /*c0470*/  STL.64 [R1+0x3ce8], R30 ;  /* 0x003ce81e01007387 */ /* 0x0001e20000100a00 */
[----:B------:R-:W-:-:S03]  /*c0480*/  IMAD.X R21, R24, 0x1, R46, P6 ;  /* 0x0000000118157824 */ /* 0x000fc600030e062e */
[----:B------:R-:W-:Y:S01]  /*c0490*/  STL.64 [R1+0x2348], R26 ;  /* 0x0023481a01007387 */ /* 0x000fe20000100a00 */
[----:B0-----:R-:W-:-:S03]  /*c04a0*/  IADD3 R30, P6, R18, R48, RZ ;  /* 0x00000030121e7210 */ /* 0x001fc60007fde0ff */
[----:B------:R-:W2:Y:S02]  /*c04b0*/  LDL.LU R18, [R1+0x4f0] ;  /* 0x0004f00001127983 */ /* 0x000ea40000300800 */
[----:B------:R-:W-:Y:S01]  /*c04c0*/  IMAD.X R31, R17, 0x1, R46, P6 ;  /* 0x00000001111f7824 */ /* 0x000fe200030e062e */
[----:B---3--:R-:W-:Y:S02]  /*c04d0*/  SHF.R.S32.HI R17, RZ, 0x1f, R19 ;  /* 0x0000001fff117819 */ /* 0x008fe40000011413 */
[----:B------:R-:W-:-:S05]  /*c04e0*/  IADD3 R24, P6, R19, R53, RZ ;  /* 0x0000003513187210 */ /* 0x000fca0007fde0ff */
[----:B------:R-:W-:-:S05]  /*c04f0*/  IMAD.X R25, R17, 0x1, R51, P6 ;  /* 0x0000000111197824 */ /* 0x000fca00030e0633 */
[----:B------:R0:W-:Y:S02]  /*c0500*/  STL.64 [R1+0x2330], R24 ;  /* 0x0023301801007387 */ /* 0x0001e40000100a00 */
[----:B0-----:R-:W-:-:S05]  /*c0510*/  IADD3 R24, P6, R19, R52, RZ ;  /* 0x0000003413187210 */ /* 0x001fca0007fde0ff */
[----:B------:R-:W-:-:S05]  /*c0520*/  IMAD.X R25, R17, 0x1, R50, P6 ;  /* 0x0000000111197824 */ /* 0x000fca00030e0632 */
[----:B------:R0:W-:Y:S02]  /*c0530*/  STL.64 [R1+0x2328], R24 ;  /* 0x0023281801007387 */ /* 0x0001e40000100a00 */
[----:B0-----:R-:W-:-:S05]  /*c0540*/  IADD3 R24, P6, R19, R49, RZ ;  /* 0x0000003113187210 */ /* 0x001fca0007fde0ff */
[----:B------:R-:W-:-:S05]  /*c0550*/  IMAD.X R25, R17, 0x1, R47, P6 ;  /* 0x0000000111197824 */ /* 0x000fca00030e062f */
[----:B------:R0:W-:Y:S02]  /*c0560*/  STL.64 [R1+0x2320], R24 ;  /* 0x0023201801007387 */ /* 0x0001e40000100a00 */
[----:B0-----:R-:W-:-:S05]  /*c0570*/  IADD3 R24, P6, R19, R48, RZ ;  /* 0x0000003013187210 */ /* 0x001fca0007fde0ff */
[----:B------:R-:W-:Y:S01]  /*c0580*/  IMAD.X R25, R17, 0x1, R46, P6 ;  /* 0x0000000111197824 */ /* 0x000fe200030e062e */
[----:B----4-:R-:W-:-:S04]  /*c0590*/  SHF.R.S32.HI R17, RZ, 0x1f, R22 ;  /* 0x0000001fff117819 */ /* 0x010fc80000011416 */
[----:B------:R0:W-:Y:S04]  /*c05a0*/  STL.64 [R1+0x2318], R24 ;  /* 0x0023181801007387 */ /* 0x0001e80000100a00 */
[----:B------:R-:W3:Y:S01]  /*c05b0*/  LDL.LU R19, [R1+0x4ec] ;  /* 0x0004ec0001137983 */ /* 0x000ee20000300800 */
[----:B0-----:R-:W-:-:S05]  /*c05c0*/  IADD3 R24, P6, R22, R53, RZ ;  /* 0x0000003516187210 */ /* 0x001fca0007fde0ff */
        /* <DEDUP_REMOVED lines=10> */
[----:B--2---:R-:W-:-:S04]  /*c0670*/  SHF.R.S32.HI R17, RZ, 0x1f, R23 ;  /* 0x0000001fff117819 */ /* 0x004fc80000011417 */
[----:B------:R0:W-:Y:S04]  /*c0680*/  STL.64 [R1+0x22f8], R24 ;  /* 0x0022f81801007387 */ /* 0x0001e80000100a00 */
[----:B------:R-:W2:Y:S01]  /*c0690*/  LDL.LU R22, [R1+0x4e8] ;  /* 0x0004e80001167983 */ /* 0x000ea20000300800 */
        /* <DEDUP_REMOVED lines=11> */
[----:B------:R0:W-:Y:S04]  /*c0750*/  STL.64 [R1+0x22d8], R24 ;  /* 0x0022d81801007387 */ /* 0x0001e80000100a00 */
[----:B------:R-:W4:Y:S01]  /*c0760*/  LDL.LU R23, [R1+0x4d0] ;  /* 0x0004d00001177983 */ /* 0x000f220000300800 */
[----:B------:R-:W-:Y:S02]  /*c0770*/  SHF.R.S32.HI R17, RZ, 0x1f, R18 ;  /* 0x0000001fff117819 */ /* 0x000fe40000011412 */
        /* <DEDUP_REMOVED lines=13> */
[----:B---3--:R-:W-:Y:S02]  /*c0850*/  SHF.R.S32.HI R17, RZ, 0x1f, R19 ;  /* 0x0000001fff117819 */ /* 0x008fe40000011413 */
        /* <DEDUP_REMOVED lines=12> */
[----:B------:R-:W3:Y:S01]  /*c0920*/  LDL.LU R19, [R1+0x4c8] ;  /* 0x0004c80001137983 */ /* 0x000ee20000300800 */
[----:B--2---:R-:W-:Y:S02]  /*c0930*/  SHF.R.S32.HI R17, RZ, 0x1f, R22 ;  /* 0x0000001fff117819 */ /* 0x004fe40000011416 */
        /* <DEDUP_REMOVED lines=12> */
[----:B------:R-:W2:Y:S01]  /*c0a00*/  LDL.LU R22, [R1+0x4b0] ;  /* 0x0004b00001167983 */ /* 0x000ea20000300800 */
[----:B----4-:R-:W-:Y:S02]  /*c0a10*/  SHF.R.S32.HI R17, RZ, 0x1f, R23 ;  /* 0x0000001fff117819 */ /* 0x010fe40000011417 */
        /* <DEDUP_REMOVED lines=82> */
[----:B0-----:R-:W4:Y:S01]  /*c0f40*/  LDL.LU R24, [R1+0x468] ;  /* 0x0004680001187983 */ /* 0x001f220000300800 */
        /* <DEDUP_REMOVED lines=8> */
[----:B------:R-:W-:Y:S01]  /*c0fd0*/  IMAD.X R27, R17, 0x1, R47, P6 ;  /* 0x00000001111b7824 */ /* 0x000fe200030e062f */
[----:B------:R-:W-:-:S05]  /*c0fe0*/  IADD3 R18, P6, R19, R48, RZ ;  /* 0x0000003013127210 */ /* 0x000fca0007fde0ff */
[----:B------:R-:W-:Y:S01]  /*c0ff0*/  IMAD.X R19, R17, 0x1, R46, P6 ;  /* 0x0000000111137824 */ /* 0x000fe200030e062e */
[----:B------:R-:W-:Y:S04]  /*c1000*/  STL.64 [R1+0x2188], R26 ;  /* 0x0021881a01007387 */ /* 0x000fe80000100a00 */
[----:B------:R0:W-:Y:S04]  /*c1010*/  STL.64 [R1+0x2180], R18 ;  /* 0x0021801201007387 */ /* 0x0001e80000100a00 */
[----:B------:R-:W3:Y:S01]  /*c1020*/  LDL.LU R25, [R1+0x464] ;  /* 0x0004640001197983 */ /* 0x000ee20000300800 */
[----:B------:R-:W-:-:S02]  /*c1030*/  IMAD.MOV.U32 R17, RZ, RZ, R14 ;  /* 0x000000ffff117224 */ /* 0x000fc400078e000e */
[----:B0-----:R-:W-:Y:S02]  /*c1040*/  IMAD.MOV.U32 R19, RZ, RZ, R55 ;  /* 0x000000ffff137224 */ /* 0x001fe400078e0037 */
[----:B------:R-:W-:Y:S02]  /*c1050*/  IMAD.MOV.U32 R55, RZ, RZ, R59 ;  /* 0x000000ffff377224 */ /* 0x000fe400078e003b */
[----:B------:R-:W-:Y:S02]  /*c1060*/  IMAD.MOV.U32 R59, RZ, RZ, R2 ;  /* 0x000000ffff3b7224 */ /* 0x000fe400078e0002 */
[----:B------:R-:W-:Y:S02]  /*c1070*/  IMAD.MOV.U32 R2, RZ, RZ, R4 ;  /* 0x000000ffff027224 */ /* 0x000fe400078e0004 */
[----:B------:R-:W-:Y:S02]  /*c1080*/  IMAD.MOV.U32 R4, RZ, RZ, R9 ;  /* 0x000000ffff047224 */ /* 0x000fe400078e0009 */
[----:B------:R-:W-:-:S02]  /*c1090*/  IMAD.MOV.U32 R9, RZ, RZ, R32 ;  /* 0x000000ffff097224 */ /* 0x000fc400078e0020 */
[----:B------:R-:W-:Y:S02]  /*c10a0*/  IMAD.MOV.U32 R32, RZ, RZ, R36 ;  /* 0x000000ffff207224 */ /* 0x000fe400078e0024 */
[----:B------:R-:W-:Y:S01]  /*c10b0*/  IMAD.MOV.U32 R14, RZ, RZ, R15 ;  /* 0x000000ffff0e7224 */ /* 0x000fe200078e000f */
[----:B--2---:R-:W-:Y:S01]  /*c10c0*/  SHF.R.S32.HI R18, RZ, 0x1f, R22 ;  /* 0x0000001fff127819 */ /* 0x004fe20000011416 */
[----:B------:R-:W-:Y:S01]  /*c10d0*/  IMAD.MOV.U32 R15, RZ, RZ, R54 ;  /* 0x000000ffff0f7224 */ /* 0x000fe200078e0036 */
[----:B------:R-:W-:Y:S01]  /*c10e0*/  IADD3 R36, P6, R22, R53, RZ ;  /* 0x0000003516247210 */ /* 0x000fe20007fde0ff */
[----:B------:R-:W-:Y:S02]  /*c10f0*/  IMAD.MOV.U32 R54, RZ, RZ, R42 ;  /* 0x000000ffff367224 */ /* 0x000fe400078e002a */
[----:B------:R-:W-:Y:S02]  /*c1100*/  IMAD.MOV.U32 R42, RZ, RZ, R43 ;  /* 0x000000ffff2a7224 */ /* 0x000fe400078e002b */
[----:B------:R-:W-:-:S02]  /*c1110*/  IMAD.MOV.U32 R43, RZ, RZ, R37 ;  /* 0x000000ffff2b7224 */ /* 0x000fc400078e0025 */
[----:B------:R-:W-:Y:S01]  /*c1120*/  IMAD.X R37, R18, 0x1, R51, P6 ;  /* 0x0000000112257824 */ /* 0x000fe200030e0633 */
[----:B------:R-:W-:-:S05]  /*c1130*/  IADD3 R26, P6, R22, R52, RZ ;  /* 0x00000034161a7210 */ /* 0x000fca0007fde0ff */
[----:B------:R-:W-:Y:S01]  /*c1140*/  IMAD.X R27, R18, 0x1, R50, P6 ;  /* 0x00000001121b7824 */ /* 0x000fe200030e0632 */
[----:B------:R-:W-:Y:S04]  /*c1150*/  STL.64 [R1+0x3cc8], R36 ;  /* 0x003cc82401007387 */ /* 0x000fe80000100a00 */
        /* <DEDUP_REMOVED lines=161> */
[----:B0-----:R-:W3:Y:S01]  /*c1b70*/  LDL.LU R25, [R1+0x4e0] ;  /* 0x0004e00001197983 */ /* 0x001ee20000300800 */
[----:B--2---:R-:W-:-:S02]  /*c1b80*/  SHF.R.S32.HI R18, RZ, 0x1f, R22 ;  /* 0x0000001fff127819 */ /* 0x004fc40000011416 */
        /* <DEDUP_REMOVED lines=26> */
[----:B------:R-:W4:Y:S01]  /*c1d30*/  LDL.LU R26, [R1+0x4a0] ;  /* 0x0004a000011a7983 */ /* 0x000f220000300800 */
[----:B0-----:R-:W-:-:S02]  /*c1d40*/  IMAD.MOV.U32 R23, RZ, RZ, R17 ;  /* 0x000000ffff177224 */ /* 0x001fc400078e0011 */
[----:B------:R-:W-:Y:S02]  /*c1d50*/  IMAD.MOV.U32 R17, RZ, RZ, R12 ;  /* 0x000000ffff117224 */ /* 0x000fe400078e000c */
[----:B------:R-:W-:Y:S02]  /*c1d60*/  IMAD.MOV.U32 R12, RZ, RZ, R3 ;  /* 0x000000ffff0c7224 */ /* 0x000fe400078e0003 */
[----:B------:R-:W-:Y:S02]  /*c1d70*/  IMAD.MOV.U32 R3, RZ, RZ, R7 ;  /* 0x000000ffff037224 */ /* 0x000fe400078e0007 */
[----:B------:R-:W-:Y:S02]  /*c1d80*/  IMAD.MOV.U32 R7, RZ, RZ, R11 ;  /* 0x000000ffff077224 */ /* 0x000fe400078e000b */
[----:B------:R-:W-:Y:S01]  /*c1d90*/  IMAD.MOV.U32 R11, RZ, RZ, R34 ;  /* 0x000000ffff0b7224 */ /* 0x000fe200078e0022 */
[----:B------:R-:W-:Y:S02]  /*c1da0*/  SHF.R.S32.HI R22, RZ, 0x1f, R27 ;  /* 0x0000001fff167819 */ /* 0x000fe4000001141b */
[----:B------:R-:W-:-:S05]  /*c1db0*/  IADD3 R28, P6, R27, R53, RZ ;  /* 0x000000351b1c7210 */ /* 0x000fca0007fde0ff */
[----:B------:R-:W-:-:S05]  /*c1dc0*/  IMAD.X R29, R22, 0x1, R51, P6 ;  /* 0x00000001161d7824 */ /* 0x000fca00030e0633 */
[----:B------:R0:W-:Y:S01]  /*c1dd0*/  STL.64 [R1+0x1ea0], R28 ;  /* 0x001ea01c01007387 */ /* 0x0001e20000100a00 */
[----:B------:R-:W-:Y:S02]  /*c1de0*/  IMAD.MOV.U32 R18, RZ, RZ, R13 ;  /* 0x000000ffff127224 */ /* 0x000fe400078e000d */
[----:B------:R-:W-:Y:S01]  /*c1df0*/  IMAD.MOV.U32 R13, RZ, RZ, R61 ;  /* 0x000000ffff0d7224 */ /* 0x000fe200078e003d */
[----:B0-----:R-:W-:-:S05]  /*c1e00*/  IADD3 R28, P6, R27, R52, RZ ;  /* 0x000000341b1c7210 */ /* 0x001fca0007fde0ff */
[----:B------:R-:W-:Y:S01]  /*c1e10*/  IMAD.X R29, R22, 0x1, R50, P6 ;  /* 0x00000001161d7824 */ /* 0x000fe200030e0632 */
[----:B------:R-:W-:Y:S01]  /*c1e20*/  IADD3 R34, P6, R27, R49, RZ ;  /* 0x000000311b227210 */ /* 0x000fe20007fde0ff */
[----:B------:R-:W-:-:S03]  /*c1e30*/  IMAD.MOV.U32 R61, RZ, RZ, R35 ;  /* 0x000000ffff3d7224 */ /* 0x000fc600078e0023 */
[----:B------:R0:W-:Y:S01]  /*c1e40*/  STL.64 [R1+0x1e98], R28 ;  /* 0x001e981c01007387 */ /* 0x0001e20000100a00 */
[----:B------:R-:W-:Y:S01]  /*c1e50*/  IMAD.X R35, R22, 0x1, R47, P6 ;  /* 0x0000000116237824 */ /* 0x000fe200030e062f */
[----:B0-----:R-:W-:-:S04]  /*c1e60*/  IADD3 R28, P6, R27, R48, RZ ;  /* 0x000000301b1c7210 */ /* 0x001fc80007fde0ff */
[----:B------:R-:W-:Y:S01]  /*c1e70*/  STL.64 [R1+0x3ca0], R34 ;  /* 0x003ca02201007387 */ /* 0x000fe20000100a00 */
        /* <DEDUP_REMOVED lines=141> */
[----:B------:R0:W-:Y:S01]  /*c2750*/  STL.64 [R1+0x1cb0], R28 ;  /* 0x001cb01c01007387 */ /* 0x0001e20000100a00 */
[----:B------:R-:W-:Y:S02]  /*c2760*/  IMAD.MOV.U32 R22, RZ, RZ, R23 ;  /* 0x000000ffff167224 */ /* 0x000fe400078e0017 */
[----:B------:R-:W-:Y:S02]  /*c2770*/  IMAD.MOV.U32 R23, RZ, RZ, R5 ;  /* 0x000000ffff177224 */ /* 0x000fe400078e0005 */
[----:B------:R-:W-:Y:S02]  /*c2780*/  IMAD.MOV.U32 R5, RZ, RZ, R33 ;  /* 0x000000ffff057224 */ /* 0x000fe400078e0021 */
        /* <DEDUP_REMOVED lines=15> */
[----:B------:R-:W-:Y:S02]  /*c2880*/  SHF.R.S32.HI R24, RZ, 0x1f, R27 ;  /* 0x0000001fff187819 */ /* 0x000fe4000001141b */
        /* <DEDUP_REMOVED lines=12> */
[----:B0-----:R-:W4:Y:S01]  /*c2950*/  LDL.LU R27, [R1+0x3f0] ;  /* 0x0003f000011b7983 */ /* 0x001f220000300800 */
[----:B---3--:R-:W-:-:S02]  /*c2960*/  SHF.R.S32.HI R26, RZ, 0x1f, R25 ;  /* 0x0000001fff1a7819 */ /* 0x008fc40000011419 */
        /* <DEDUP_REMOVED lines=13> */
[----:B0-----:R-:W-:-:S02]  /*c2a40*/  IMAD.MOV.U32 R25, RZ, RZ, R22 ;  /* 0x000000ffff197224 */ /* 0x001fc400078e0016 */
[----:B------:R-:W-:Y:S02]  /*c2a50*/  IMAD.MOV.U32 R22, RZ, RZ, R23 ;  /* 0x000000ffff167224 */ /* 0x000fe400078e0017 */
[----:B------:R-:W-:Y:S01]  /*c2a60*/  IMAD.MOV.U32 R23, RZ, RZ, R18 ;  /* 0x000000ffff177224 */ /* 0x000fe200078e0012 */
[----:B--2---:R-:W-:Y:S02]  /*c2a70*/  SHF.R.S32.HI R24, RZ, 0x1f, R33 ;  /* 0x0000001fff187819 */ /* 0x004fe40000011421 */
[----:B------:R-:W-:-:S05]  /*c2a80*/  IADD3 R34, P6, R33, R53, RZ ;  /* 0x0000003521227210 */ /* 0x000fca0007fde0ff */
[----:B------:R-:W-:-:S05]  /*c2a90*/  IMAD.X R35, R24, 0x1, R51, P6 ;  /* 0x0000000118237824 */ /* 0x000fca00030e0633 */
[----:B------:R0:W-:Y:S02]  /*c2aa0*/  STL.64 [R1+0x1c38], R34 ;  /* 0x001c382201007387 */ /* 0x0001e40000100a00 */
[----:B0-----:R-:W-:-:S05]  /*c2ab0*/  IADD3 R34, P6, R33, R52, RZ ;  /* 0x0000003421227210 */ /* 0x001fca0007fde0ff */
[----:B------:R-:W-:Y:S02]  /*c2ac0*/  IMAD.X R35, R24, 0x1, R50, P6 ;  /* 0x0000000118237824 */ /* 0x000fe400030e0632 */
[----:B------:R-:W-:-:S03]  /*c2ad0*/  IMAD.MOV.U32 R18, RZ, RZ, R19 ;  /* 0x000000ffff127224 */ /* 0x000fc600078e0013 */
[----:B------:R0:W-:Y:S01]  /*c2ae0*/  STL.64 [R1+0x1c30], R34 ;  /* 0x001c302201007387 */ /* 0x0001e20000100a00 */
[----:B------:R-:W-:Y:S02]  /*c2af0*/  IMAD.MOV.U32 R19, RZ, RZ, R15 ;  /* 0x000000ffff137224 */ /* 0x000fe400078e000f */
[----:B------:R-:W-:Y:S02]  /*c2b00*/  IMAD.MOV.U32 R15, RZ, RZ, R55 ;  /* 0x000000ffff0f7224 */ /* 0x000fe400078e0037 */
[----:B------:R-:W-:Y:S01]  /*c2b10*/  IMAD.MOV.U32 R55, RZ, RZ, R59 ;  /* 0x000000ffff377224 */ /* 0x000fe200078e003b */
[----:B0-----:R-:W-:Y:S01]  /*c2b20*/  IADD3 R34, P6, R33, R49, RZ ;  /* 0x0000003121227210 */ /* 0x001fe20007fde0ff */
[----:B------:R-:W-:Y:S02]  /*c2b30*/  IMAD.MOV.U32 R59, RZ, RZ, R2 ;  /* 0x000000ffff3b7224 */ /* 0x000fe400078e0002 */
[----:B------:R-:W-:Y:S02]  /*c2b40*/  IMAD.MOV.U32 R2, RZ, RZ, R8 ;  /* 0x000000ffff027224 */ /* 0x000fe400078e0008 */
[----:B------:R-:W-:-:S02]  /*c2b50*/  IMAD.X R35, R24, 0x1, R47, P6 ;  /* 0x0000000118237824 */ /* 0x000fc400030e062f */
[----:B------:R-:W-:Y:S02]  /*c2b60*/  IMAD.MOV.U32 R8, RZ, RZ, R9 ;  /* 0x000000ffff087224 */ /* 0x000fe400078e0009 */
[----:B------:R-:W-:Y:S01]  /*c2b70*/  IMAD.MOV.U32 R9, RZ, RZ, R32 ;  /* 0x000000ffff097224 */ /* 0x000fe200078e0020 */
[----:B------:R0:W-:Y:S01]  /*c2b80*/  STL.64 [R1+0x1c28], R34 ;  /* 0x001c282201007387 */ /* 0x0001e20000100a00 */
[----:B------:R-:W-:-:S03]  /*c2b90*/  IADD3 R32, P6, R33, R48, RZ ;  /* 0x0000003021207210 */ /* 0x000fc60007fde0ff */
[----:B------:R-:W2:Y:S02]  /*c2ba0*/  LDL.LU R28, [R1+0x3bc] ;  /* 0x0003bc00011c7983 */ /* 0x000ea40000300800 */
[----:B------:R-:W-:-:S05]  /*c2bb0*/  IMAD.X R33, R24, 0x1, R46, P6 ;  /* 0x0000000118217824 */ /* 0x000fca00030e062e */
[----:B------:R1:W-:Y:S01]  /*c2bc0*/  STL.64 [R1+0x3c90], R32 ;  /* 0x003c902001007387 */ /* 0x0003e20000100a00 */
[----:B----4-:R-:W-:Y:S02]  /*c2bd0*/  SHF.R.S32.HI R24, RZ, 0x1f, R29 ;  /* 0x0000001fff187819 */ /* 0x010fe4000001141d */
[----:B0-----:R-:W-:-:S05]  /*c2be0*/  IADD3 R34, P6, R29, R53, RZ ;  /* 0x000000351d227210 */ /* 0x001fca0007fde0ff */
[----:B------:R-:W-:Y:S01]  /*c2bf0*/  IMAD.X R35, R24, 0x1, R51, P6 ;  /* 0x0000000118237824 */ /* 0x000fe200030e0633 */
[----:B-1----:R-:W-:-:S05]  /*c2c00*/  IADD3 R32, P6, R29, R52, RZ ;  /* 0x000000341d207210 */ /* 0x002fca0007fde0ff */
        /* <DEDUP_REMOVED lines=208> */
[----:B------:R-:W-:Y:S02]  /*c3910*/  IMAD.MOV.U32 R23, RZ, RZ, R12 ;  /* 0x000000ffff177224 */ /* 0x000fe400078e000c */
[----:B------:R-:W-:Y:S02]  /*c3920*/  IMAD.MOV.U32 R12, RZ, RZ, R11 ;  /* 0x000000ffff0c7224 */ /* 0x000fe400078e000b */
[----:B------:R-:W3:Y:S01]  /*c3930*/  LDL.LU R11, [R1+0x4bc] ;  /* 0x0004bc00010b7983 */ /* 0x000ee20000300800 */
[----:B--2---:R-:W-:-:S02]  /*c3940*/  SHF.R.S32.HI R26, RZ, 0x1f, R28 ;  /* 0x0000001fff1a7819 */ /* 0x004fc4000001141c */
        /* <DEDUP_REMOVED lines=9> */
[----:B------:R-:W-:Y:S02]  /*c39e0*/  LOP3.LUT P0, RZ, R44, 0x1, RZ, 0xc0, !PT ;  /* 0x000000012cff7812 */ /* 0x000fe4000780c0ff */
[----:B0-----:R-:W-:-:S05]  /*c39f0*/  IADD3 R32, P6, R28, R48, RZ ;  /* 0x000000301c207210 */ /* 0x001fca0007fde0ff */
[----:B------:R-:W-:Y:S01]  /*c3a00*/  IMAD.X R33, R26, 0x1, R46, P6 ;  /* 0x000000011a217824 */ /* 0x000fe200030e062e */
[----:B------:R-:W-:-:S04]  /*c3a10*/  LOP3.LUT P2, RZ, R44, 0x2, RZ, 0xc0, !PT ;  /* 0x000000022cff7812 */ /* 0x000fc8000784c0ff */
        /* <DEDUP_REMOVED lines=16> */
[----:B0-----:R-:W-:-:S02]  /*c3b20*/  SHF.R.S32.HI R28, RZ, 0x1f, R27 ;  /* 0x0000001fff1c7819 */ /* 0x001fc4000001141b */
        /* <DEDUP_REMOVED lines=13> */
[----:B---3--:R-:W-:-:S02]  /*c3c00*/  SHF.R.S32.HI R26, RZ, 0x1f, R11 ;  /* 0x0000001fff1a7819 */ /* 0x008fc4000001140b */
[----:B------:R-:W-:-:S05]  /*c3c10*/  IADD3 R32, P6, R11, R53, RZ ;  /* 0x000000350b207210 */ /* 0x000fca0007fde0ff */
[----:B------:R-:W-:-:S05]  /*c3c20*/  IMAD.X R33, R26, 0x1, R51, P6 ;  /* 0x000000011a217824 */ /* 0x000fca00030e0633 */
[----:B------:R0:W-:Y:S02]  /*c3c30*/  STL.64 [R1+0x1920], R32 ;  /* 0x0019202001007387 */ /* 0x0001e40000100a00 */
[----:B0-----:R-:W-:-:S05]  /*c3c40*/  IADD3 R32, P6, R11, R52, RZ ;  /* 0x000000340b207210 */ /* 0x001fca0007fde0ff */
[----:B------:R-:W-:-:S05]  /*c3c50*/  IMAD.X R33, R26, 0x1, R50, P6 ;  /* 0x000000011a217824 */ /* 0x000fca00030e0632 */
[----:B------:R0:W-:Y:S01]  /*c3c60*/  STL.64 [R1+0x1918], R32 ;  /* 0x0019182001007387 */ /* 0x0001e20000100a00 */
[----:B------:R-:W-:Y:S02]  /*c3c70*/  IMAD.MOV.U32 R27, RZ, RZ, R24 ;  /* 0x000000ffff1b7224 */ /* 0x000fe400078e0018 */
[----:B------:R-:W-:Y:S01]  /*c3c80*/  IMAD.MOV.U32 R24, RZ, RZ, R58 ;  /* 0x000000ffff187224 */ /* 0x000fe200078e003a */
[----:B0-----:R-:W-:Y:S01]  /*c3c90*/  IADD3 R32, P6, R11, R49, RZ ;  /* 0x000000310b207210 */ /* 0x001fe20007fde0ff */
[----:B------:R-:W-:-:S04]  /*c3ca0*/  IMAD.MOV.U32 R58, RZ, RZ, R10 ;  /* 0x000000ffff3a7224 */ /* 0x000fc800078e000a */
[----:B------:R-:W-:Y:S01]  /*c3cb0*/  IMAD.X R33, R26, 0x1, R47, P6 ;  /* 0x000000011a217824 */ /* 0x000fe200030e062f */
[----:B------:R-:W-:-:S04]  /*c3cc0*/  IADD3 R10, P6, R11, R48, RZ ;  /* 0x000000300b0a7210 */ /* 0x000fc80007fde0ff */
[----:B------:R0:W-:Y:S04]  /*c3cd0*/  STL.64 [R1+0x1910], R32 ;  /* 0x0019102001007387 */ /* 0x0001e80000100a00 */
[----:B------:R-:W3:Y:S01]  /*c3ce0*/  LDL.LU R29, [R1+0x52c] ;  /* 0x00052c00011d7983 */ /* 0x000ee20000300800 */
[----:B------:R-:W-:-:S05]  /*c3cf0*/  IMAD.X R11, R26, 0x1, R46, P6 ;  /* 0x000000011a0b7824 */ /* 0x000fca00030e062e */
[----:B------:R1:W-:Y:S01]  /*c3d00*/  STL.64 [R1+0x3c80], R10 ;  /* 0x003c800a01007387 */ /* 0x0003e20000100a00 */
[----:B--2---:R-:W-:Y:S02]  /*c3d10*/  SHF.R.S32.HI R26, RZ, 0x1f, R44 ;  /* 0x0000001fff1a7819 */ /* 0x004fe4000001142c */
        /* <DEDUP_REMOVED lines=236> */
[C---:B------:R-:W-:Y:S02]  /*c4be0*/  LOP3.LUT P4, RZ, R41.reuse, 0x40000000, RZ, 0xc0, !PT ;  /* 0x4000000029ff7812 */ /* 0x040fe4000788c0ff */
[----:B------:R-:W-:Y:S02]  /*c4bf0*/  LOP3.LUT P3, RZ, R41, 0x80000000, RZ, 0xc0, !PT ;  /* 0x8000000029ff7812 */ /* 0x000fe4000786c0ff */
[----:B------:R0:W-:Y:S04]  /*c4c00*/  STL.64 [R1+0x14c0], R10 ;  /* 0x0014c00a01007387 */ /* 0x0001e80000100a00 */
[----:B------:R-:W2:Y:S01]  /*c4c10*/  LDL.LU R41, [R1+0x3dc] ;  /* 0x0003dc0001297983 */ /* 0x000ea20000300800 */
[----:B----4-:R-:W-:-:S02]  /*c4c20*/  SHF.R.S32.HI R28, RZ, 0x1f, R45 ;  /* 0x0000001fff1c7819 */ /* 0x010fc4000001142d */
        /* <DEDUP_REMOVED lines=13> */
[----:B0-----:R-:W-:Y:S02]  /*c4d00*/  SHF.R.S32.HI R10, RZ, 0x1f, R26 ;  /* 0x0000001fff0a7819 */ /* 0x001fe4000001141a */
[----:B------:R-:W-:-:S05]  /*c4d10*/  IADD3 R32, P6, R26, R53, RZ ;  /* 0x000000351a207210 */ /* 0x000fca0007fde0ff */
[----:B------:R-:W-:-:S05]  /*c4d20*/  IMAD.X R33, R10, 0x1, R51, P6 ;  /* 0x000000010a217824 */ /* 0x000fca00030e0633 */
[----:B------:R0:W-:Y:S02]  /*c4d30*/  STL.64 [R1+0x1470], R32 ;  /* 0x0014702001007387 */ /* 0x0001e40000100a00 */
[----:B0-----:R-:W-:-:S05]  /*c4d40*/  IADD3 R32, P6, R26, R52, RZ ;  /* 0x000000341a207210 */ /* 0x001fca0007fde0ff */
[----:B------:R-:W-:-:S05]  /*c4d50*/  IMAD.X R33, R10, 0x1, R50, P6 ;  /* 0x000000010a217824 */ /* 0x000fca00030e0632 */
[----:B------:R0:W-:Y:S01]  /*c4d60*/  STL.64 [R1+0x1468], R32 ;  /* 0x0014682001007387 */ /* 0x0001e20000100a00 */
[----:B------:R-:W-:Y:S02]  /*c4d70*/  LOP3.LUT P5, RZ, R40, 0x20, RZ, 0xc0, !PT ;  /* 0x0000002028ff7812 */ /* 0x000fe400078ac0ff */
[----:B0-----:R-:W-:-:S05]  /*c4d80*/  IADD3 R32, P6, R26, R49, RZ ;  /* 0x000000311a207210 */ /* 0x001fca0007fde0ff */
[----:B------:R-:W-:-:S05]  /*c4d90*/  IMAD.X R33, R10, 0x1, R47, P6 ;  /* 0x000000010a217824 */ /* 0x000fca00030e062f */
[----:B------:R-:W-:Y:S04]  /*c4da0*/  STL.64 [R1+0x1460], R32 ;  /* 0x0014602001007387 */ /* 0x000fe80000100a00 */
[----:B------:R-:W4:Y:S01]  /*c4db0*/  LDL.LU R40, [R1+0x40c] ;  /* 0x00040c0001287983 */ /* 0x000f220000300800 */
[----:B------:R-:W-:-:S05]  /*c4dc0*/  IADD3 R44, P6, R26, R48, RZ ;  /* 0x000000301a2c7210 */ /* 0x000fca0007fde0ff */
[----:B------:R-:W-:-:S05]  /*c4dd0*/  IMAD.X R45, R10, 0x1, R46, P6 ;  /* 0x000000010a2d7824 */ /* 0x000fca00030e062e */
[----:B------:R-:W-:Y:S01]  /*c4de0*/  STL.64 [R1+0x3c70], R44 ;  /* 0x003c702c01007387 */ /* 0x000fe20000100a00 */
        /* <DEDUP_REMOVED lines=125> */
[----:B------:R-:W-:-:S03]  /*c55c0*/  IMAD.MOV.U32 R29, RZ, RZ, R24 ;  /* 0x000000ffff1d7224 */ /* 0x000fc600078e0018 */
[----:B------:R-:W3:Y:S01]  /*c55d0*/  LDL.LU R40, [R1+0x494] ;  /* 0x0004940001287983 */ /* 0x000ee20000300800 */
        /* <DEDUP_REMOVED lines=15> */
[----:B------:R-:W-:-:S04]  /*c56d0*/  IADD3 R32, P6, R41, R52, RZ ;  /* 0x0000003429207210 */ /* 0x000fc80007fde0ff */
[----:B------:R0:W-:Y:S01]  /*c56e0*/  STL.64 [R1+0x3cd0], R8 ;  /* 0x003cd00801007387 */ /* 0x0001e20000100a00 */
[----:B------:R-:W-:Y:S01]  /*c56f0*/  IMAD.X R33, R10, 0x1, R50, P6 ;  /* 0x000000010a217824 */ /* 0x000fe200030e0632 */
[----:B0-----:R-:W-:-:S04]  /*c5700*/  IADD3 R8, P6, R41, R49, RZ ;  /* 0x0000003129087210 */ /* 0x001fc80007fde0ff */
[----:B------:R-:W-:Y:S01]  /*c5710*/  STL.64 [R1+0x11e8], R32 ;  /* 0x0011e82001007387 */ /* 0x000fe20000100a00 */
        /* <DEDUP_REMOVED lines=47> */
[----:B--2---:R-:W-:-:S03]  /*c5a10*/  SHF.R.S32.HI R10, RZ, 0x1f, R41 ;  /* 0x0000001fff0a7819 */ /* 0x004fc60000011429 */
        /* <DEDUP_REMOVED lines=149> */
[----:B------:R-:W-:-:S04]  /*c6370*/  IMAD.MOV.U32 R41, RZ, RZ, R29 ;  /* 0x000000ffff297224 */ /* 0x000fc800078e001d */
[----:B------:R-:W-:Y:S01]  /*c6380*/  IMAD.X R9, R10, 0x1, R50, P6 ;  /* 0x000000010a097824 */ /* 0x000fe200030e0632 */
[----:B------:R-:W-:Y:S01]  /*c6390*/  IADD3 R6, P6, R38, R49, RZ ;  /* 0x0000003126067210 */ /* 0x000fe20007fde0ff */
[----:B------:R-:W-:Y:S02]  /*c63a0*/  IMAD.MOV.U32 R29, RZ, RZ, R26 ;  /* 0x000000ffff1d7224 */ /* 0x000fe400078e001a */
[----:B------:R-:W-:Y:S01]  /*c63b0*/  IMAD.MOV.U32 R26, RZ, RZ, R17 ;  /* 0x000000ffff1a7224 */ /* 0x000fe200078e0011 */
[----:B------:R0:W-:Y:S01]  /*c63c0*/  STL.64 [R1+0xc58], R8 ;  /* 0x000c580801007387 */ /* 0x0001e20000100a00 */
[----:B------:R-:W-:Y:S02]  /*c63d0*/  IMAD.MOV.U32 R17, RZ, RZ, R7 ;  /* 0x000000ffff117224 */ /* 0x000fe400078e0007 */
[----:B------:R-:W-:Y:S01]  /*c63e0*/  IMAD.X R7, R10, 0x1, R47, P6 ;  /* 0x000000010a077824 */ /* 0x000fe200030e062f */
[----:B0-----:R-:W-:-:S04]  /*c63f0*/  IADD3 R8, P6, R38, R48, RZ ;  /* 0x0000003026087210 */ /* 0x001fc80007fde0ff */
[----:B------:R-:W-:Y:S01]  /*c6400*/  STL.64 [R1+0x3c58], R6 ;  /* 0x003c580601007387 */ /* 0x000fe20000100a00 */
[----:B------:R-:W-:-:S05]  /*c6410*/  IMAD.X R9, R10, 0x1, R46, P6 ;  /* 0x000000010a097824 */ /* 0x000fca00030e062e */
[----:B------:R2:W-:Y:S04]  /*c6420*/  STL.64 [R1+0xc30], R8 ;  /* 0x000c300801007387 */ /* 0x0005e80000100a00 */
[----:B------:R-:W4:Y:S01]  /*c6430*/  LDL.LU R38, [R1+0x570] ;  /* 0x0005700001267983 */ /* 0x000f220000300800 */
[----:B--2---:R-:W-:Y:S02]  /*c6440*/  SHF.R.S32.HI R8, RZ, 0x1f, R39 ;  /* 0x0000001fff087819 */ /* 0x004fe40000011427 */
        /* <DEDUP_REMOVED lines=39> */
[----:B------:R-:W-:-:S04]  /*c66c0*/  SHF.R.S32.HI R8, RZ, 0x1f, R38 ;  /* 0x0000001fff087819 */ /* 0x000fc80000011426 */
[----:B------:R0:W-:Y:S04]  /*c66d0*/  STL.64 [R1+0xb78], R6 ;  /* 0x000b780601007387 */ /* 0x0001e80000100a00 */
[----:B------:R-:W4:Y:S01]  /*c66e0*/  LDL.LU R37, [R1+0x594] ;  /* 0x0005940001257983 */ /* 0x000f220000300800 */
        /* <DEDUP_REMOVED lines=199> */
[----:B---3--:R-:W-:-:S04]  /*c7360*/  SHF.R.S32.HI R6, RZ, 0x1f, R35 ;  /* 0x0000001fff067819 */ /* 0x008fc80000011423 */
        /* <DEDUP_REMOVED lines=170> */
[----:B------:R-:W-:Y:S01]  /*c7e10*/  IMAD.MOV.U32 R40, RZ, RZ, R41 ;  /* 0x000000ffff287224 */ /* 0x000fe200078e0029 */
[----:B---3--:R-:W-:Y:S02]  /*c7e20*/  SHF.R.S32.HI R6, RZ, 0x1f, R35 ;  /* 0x0000001fff067819 */ /* 0x008fe40000011423 */
[----:B0-----:R-:W-:Y:S01]  /*c7e30*/  IADD3 R4, P6, R35, R53, RZ ;  /* 0x0000003523047210 */ /* 0x001fe20007fde0ff */
[----:B------:R-:W-:Y:S02]  /*c7e40*/  IMAD.MOV.U32 R41, RZ, RZ, R26 ;  /* 0x000000ffff297224 */ /* 0x000fe400078e001a */
[----:B------:R-:W-:-:S02]  /*c7e50*/  IMAD.MOV.U32 R26, RZ, RZ, R25 ;  /* 0x000000ffff1a7224 */ /* 0x000fc400078e0019 */
[----:B------:R-:W-:Y:S02]  /*c7e60*/  IMAD.X R5, R6, 0x1, R51, P6 ;  /* 0x0000000106057824 */ /* 0x000fe400030e0633 */
[----:B------:R-:W-:Y:S02]  /*c7e70*/  IMAD.MOV.U32 R25, RZ, RZ, R3 ;  /* 0x000000ffff197224 */ /* 0x000fe400078e0003 */
[----:B------:R-:W2:Y:S04]  /*c7e80*/  LDL.LU R3, [R1+0x5f8] ;  /* 0x0005f80001037983 */ /* 0x000ea80000300800 */
        /* <DEDUP_REMOVED lines=29> */
[----:B------:R-:W-:Y:S02]  /*c8060*/  IMAD.MOV.U32 R27, RZ, RZ, R22 ;  /* 0x000000ffff1b7224 */ /* 0x000fe400078e0016 */
[----:B------:R-:W-:-:S02]  /*c8070*/  IMAD.MOV.U32 R22, RZ, RZ, R18 ;  /* 0x000000ffff167224 */ /* 0x000fc400078e0012 */
[----:B------:R-:W-:Y:S02]  /*c8080*/  IMAD.MOV.U32 R18, RZ, RZ, R55 ;  /* 0x000000ffff127224 */ /* 0x000fe400078e0037 */
[----:B------:R-:W4:Y:S01]  /*c8090*/  LDL.LU R55, [R1+0x1058] ;  /* 0x0010580001377983 */ /* 0x000f220000300800 */
[----:B------:R-:W-:Y:S02]  /*c80a0*/  SHF.R.S32.HI R6, RZ, 0x1f, R37 ;  /* 0x0000001fff067819 */ /* 0x000fe40000011425 */
[----:B0-----:R-:W-:-:S05]  /*c80b0*/  IADD3 R4, P6, R37, R53, RZ ;  /* 0x0000003525047210 */ /* 0x001fca0007fde0ff */
[----:B------:R-:W-:-:S05]  /*c80c0*/  IMAD.X R5, R6, 0x1, R51, P6 ;  /* 0x0000000106057824 */ /* 0x000fca00030e0633 */
[----:B------:R0:W-:Y:S02]  /*c80d0*/  STL.64 [R1+0x4e0], R4 ;  /* 0x0004e00401007387 */ /* 0x0001e40000100a00 */
[----:B0-----:R-:W-:-:S05]  /*c80e0*/  IADD3 R4, P6, R37, R52, RZ ;  /* 0x0000003425047210 */ /* 0x001fca0007fde0ff */
[----:B------:R-:W-:-:S05]  /*c80f0*/  IMAD.X R5, R6, 0x1, R50, P6 ;  /* 0x0000000106057824 */ /* 0x000fca00030e0632 */
[----:B------:R0:W-:Y:S01]  /*c8100*/  STL.64 [R1+0x4d8], R4 ;  /* 0x0004d80401007387 */ /* 0x0001e20000100a00 */
[----:B------:R-:W-:Y:S01]  /*c8110*/  IMAD.MOV.U32 R36, RZ, RZ, R38 ;  /* 0x000000ffff247224 */ /* 0x000fe200078e0026 */
[----:B0-----:R-:W-:-:S05]  /*c8120*/  IADD3 R4, P6, R37, R49, RZ ;  /* 0x0000003125047210 */ /* 0x001fca0007fde0ff */
[----:B------:R-:W-:Y:S02]  /*c8130*/  IMAD.X R5, R6, 0x1, R47, P6 ;  /* 0x0000000106057824 */ /* 0x000fe400030e062f */
[----:B------:R-:W-:-:S03]  /*c8140*/  IMAD.MOV.U32 R38, RZ, RZ, R39 ;  /* 0x000000ffff267224 */ /* 0x000fc600078e0027 */
[----:B------:R0:W-:Y:S01]  /*c8150*/  STL.64 [R1+0x4d0], R4 ;  /* 0x0004d00401007387 */ /* 0x0001e20000100a00 */
[----:B------:R-:W-:Y:S02]  /*c8160*/  IMAD.MOV.U32 R39, RZ, RZ, R40 ;  /* 0x000000ffff277224 */ /* 0x000fe400078e0028 */
[----:B------:R-:W-:Y:S02]  /*c8170*/  IMAD.MOV.U32 R40, RZ, RZ, R41 ;  /* 0x000000ffff287224 */ /* 0x000fe400078e0029 */
[----:B------:R-:W-:Y:S02]  /*c8180*/  IMAD.MOV.U32 R41, RZ, RZ, R27 ;  /* 0x000000ffff297224 */ /* 0x000fe400078e001b */
[----:B------:R-:W-:Y:S01]  /*c8190*/  IMAD.MOV.U32 R27, RZ, RZ, R22 ;  /* 0x000000ffff1b7224 */ /* 0x000fe200078e0016 */
[----:B0-----:R-:W-:Y:S01]  /*c81a0*/  IADD3 R4, P6, R37, R48, RZ ;  /* 0x0000003025047210 */ /* 0x001fe20007fde0ff */
[----:B------:R-:W-:Y:S02]  /*c81b0*/  IMAD.MOV.U32 R22, RZ, RZ, R18 ;  /* 0x000000ffff167224 */ /* 0x000fe400078e0012 */
[----:B------:R-:W-:-:S02]  /*c81c0*/  IMAD.MOV.U32 R18, RZ, RZ, R19 ;  /* 0x000000ffff127224 */ /* 0x000fc400078e0013 */
[----:B------:R-:W-:Y:S02]  /*c81d0*/  IMAD.X R5, R6, 0x1, R46, P6 ;  /* 0x0000000106057824 */ /* 0x000fe400030e062e */
[----:B------:R-:W-:Y:S02]  /*c81e0*/  IMAD.MOV.U32 R19, RZ, RZ, R15 ;  /* 0x000000ffff137224 */ /* 0x000fe400078e000f */
[----:B------:R-:W-:Y:S01]  /*c81f0*/  IMAD.MOV.U32 R15, RZ, RZ, R42 ;  /* 0x000000ffff0f7224 */ /* 0x000fe200078e002a */
        /* <DEDUP_REMOVED lines=8> */
[----:B------:R-:W-:Y:S01]  /*c8280*/  IMAD.MOV.U32 R18, RZ, RZ, R15 ;  /* 0x000000ffff127224 */ /* 0x000fe200078e000f */
[----:B--2---:R-:W-:-:S02]  /*c8290*/  SHF.R.S32.HI R4, RZ, 0x1f, R3 ;  /* 0x0000001fff047819 */ /* 0x004fc40000011403 */
[----:B------:R-:W-:-:S05]  /*c82a0*/  IADD3 R6, P6, R3, R53, RZ ;  /* 0x0000003503067210 */ /* 0x000fca0007fde0ff */
[----:B------:R-:W-:-:S05]  /*c82b0*/  IMAD.X R7, R4, 0x1, R51, P6 ;  /* 0x0000000104077824 */ /* 0x000fca00030e0633 */
[----:B------:R0:W-:Y:S01]  /*c82c0*/  STL.64 [R1+0x4b0], R6 ;  /* 0x0004b00601007387 */ /* 0x0001e20000100a00 */
[----:B------:R-:W-:Y:S01]  /*c82d0*/  IMAD.MOV.U32 R15, RZ, RZ, R42 ;  /* 0x000000ffff0f7224 */ /* 0x000fe200078e002a */
[----:B0-----:R-:W-:-:S05]  /*c82e0*/  IADD3 R6, P6, R3, R52, RZ ;  /* 0x0000003403067210 */ /* 0x001fca0007fde0ff */
[----:B------:R-:W-:-:S05]  /*c82f0*/  IMAD.X R7, R4, 0x1, R50, P6 ;  /* 0x0000000104077824 */ /* 0x000fca00030e0632 */
[----:B------:R0:W-:Y:S01]  /*c8300*/  STL.64 [R1+0x4a8], R6 ;  /* 0x0004a80601007387 */ /* 0x0001e20000100a00 */
[----:B------:R-:W-:Y:S02]  /*c8310*/  IMAD.MOV.U32 R33, RZ, RZ, R37 ;  /* 0x000000ffff217224 */ /* 0x000fe400078e0025 */
[----:B------:R-:W-:Y:S01]  /*c8320*/  IMAD.MOV.U32 R37, RZ, RZ, R38 ;  /* 0x000000ffff257224 */ /* 0x000fe200078e0026 */
[----:B0-----:R-:W-:-:S05]  /*c8330*/  IADD3 R6, P6, R3, R49, RZ ;  /* 0x0000003103067210 */ /* 0x001fca0007fde0ff */
[----:B------:R-:W-:Y:S02]  /*c8340*/  IMAD.X R7, R4, 0x1, R47, P6 ;  /* 0x0000000104077824 */ /* 0x000fe400030e062f */
[----:B------:R-:W-:Y:S02]  /*c8350*/  IMAD.MOV.U32 R38, RZ, RZ, R39 ;  /* 0x000000ffff267224 */ /* 0x000fe400078e0027 */
[----:B------:R-:W-:Y:S01]  /*c8360*/  IMAD.MOV.U32 R39, RZ, RZ, R40 ;  /* 0x000000ffff277224 */ /* 0x000fe200078e0028 */
[----:B------:R0:W-:Y:S01]  /*c8370*/  STL.64 [R1+0x4a0], R6 ;  /* 0x0004a00601007387 */ /* 0x0001e20000100a00 */
[----:B------:R-:W-:Y:S02]  /*c8380*/  IMAD.MOV.U32 R40, RZ, RZ, R41 ;  /* 0x000000ffff287224 */ /* 0x000fe400078e0029 */
[----:B---3--:R-:W-:Y:S02]  /*c8390*/  IMAD.MOV.U32 R42, RZ, RZ, R43 ;  /* 0x000000ffff2a7224 */ /* 0x008fe400078e002b */
[----:B------:R-:W-:-:S02]  /*c83a0*/  IMAD.MOV.U32 R43, RZ, RZ, R57 ;  /* 0x000000ffff2b7224 */ /* 0x000fc400078e0039 */
[----:B------:R-:W-:Y:S02]  /*c83b0*/  IMAD.MOV.U32 R57, RZ, RZ, R58 ;  /* 0x000000ffff397224 */ /* 0x000fe400078e003a */
[----:B------:R-:W-:Y:S02]  /*c83c0*/  IMAD.MOV.U32 R58, RZ, RZ, R59 ;  /* 0x000000ffff3a7224 */ /* 0x000fe400078e003b */
[----:B------:R-:W-:Y:S01]  /*c83d0*/  IMAD.MOV.U32 R59, RZ, RZ, R2 ;  /* 0x000000ffff3b7224 */ /* 0x000fe200078e0002 */
[----:B------:R-:W-:Y:S01]  /*c83e0*/  IADD3 R2, P6, R3, R48, RZ ;  /* 0x0000003003027210 */ /* 0x000fe20007fde0ff */
[----:B------:R-:W-:-:S04]  /*c83f0*/  IMAD.MOV.U32 R41, RZ, RZ, R43 ;  /* 0x000000ffff297224 */ /* 0x000fc800078e002b */
[----:B------:R-:W-:Y:S01]  /*c8400*/  IMAD.X R3, R4, 0x1, R46, P6 ;  /* 0x0000000104037824 */ /* 0x000fe200030e062e */
[----:B------:R-:W-:Y:S02]  /*c8410*/  SHF.R.S32.HI R4, RZ, 0x1f, R34 ;  /* 0x0000001fff047819 */ /* 0x000fe40000011422 */
[----:B0-----:R-:W-:Y:S01]  /*c8420*/  IADD3 R6, P6, R34, R53, RZ ;  /* 0x0000003522067210 */ /* 0x001fe20007fde0ff */
[----:B------:R-:W-:Y:S02]  /*c8430*/  IMAD.MOV.U32 R43, RZ, RZ, R58 ;  /* 0x000000ffff2b7224 */ /* 0x000fe400078e003a */
[----:B------:R-:W-:Y:S02]  /*c8440*/  IMAD.MOV.U32 R58, RZ, RZ, R59 ;  /* 0x000000ffff3a7224 */ /* 0x000fe400078e003b */
[----:B------:R-:W2:Y:S01]  /*c8450*/  LDL.LU R59, [R1+0x1084] ;  /* 0x00108400013b7983 */ /* 0x000ea20000300800 */
[----:B------:R-:W-:-:S03]  /*c8460*/  IMAD.X R7, R4, 0x1, R51, P6 ;  /* 0x0000000104077824 */ /* 0x000fc600030e0633 */
[----:B------:R0:W-:Y:S02]  /*c8470*/  STL.64 [R1+0x3c18], R2 ;  /* 0x003c180201007387 */ /* 0x0001e40000100a00 */
[----:B0-----:R-:W-:Y:S02]  /*c8480*/  IADD3 R2, P6, R34, R52, RZ ;  /* 0x0000003422027210 */ /* 0x001fe40007fde0ff */
[----:B------:R-:W-:Y:S03]  /*c8490*/  STL.64 [R1+0x488], R6 ;  /* 0x0004880601007387 */ /* 0x000fe60000100a00 */
[----:B------:R-:W-:-:S05]  /*c84a0*/  IMAD.X R3, R4, 0x1, R50, P6 ;  /* 0x0000000104037824 */ /* 0x000fca00030e0632 */
[----:B------:R0:W-:Y:S02]  /*c84b0*/  STL.64 [R1+0x480], R2 ;  /* 0x0004800201007387 */ /* 0x0001e40000100a00 */
[----:B0-----:R-:W-:-:S05]  /*c84c0*/  IADD3 R2, P6, R34, R49, RZ ;  /* 0x0000003122027210 */ /* 0x001fca0007fde0ff */
[----:B------:R-:W-:-:S05]  /*c84d0*/  IMAD.X R3, R4, 0x1, R47, P6 ;  /* 0x0000000104037824 */ /* 0x000fca00030e062f */
[----:B------:R0:W-:Y:S02]  /*c84e0*/  STL.64 [R1+0x478], R2 ;  /* 0x0004780201007387 */ /* 0x0001e40000100a00 */
[----:B0-----:R-:W-:Y:S01]  /*c84f0*/  IADD3 R2, P6, R34, R48, RZ ;  /* 0x0000003022027210 */ /* 0x001fe20007fde0ff */
[----:B------:R-:W-:Y:S02]  /*c8500*/  IMAD.MOV.U32 R34, RZ, RZ, R37 ;  /* 0x000000ffff227224 */ /* 0x000fe400078e0025 */
[----:B------:R-:W-:Y:S02]  /*c8510*/  IMAD.MOV.U32 R37, RZ, RZ, R38 ;  /* 0x000000ffff257224 */ /* 0x000fe400078e0026 */
[----:B------:R-:W-:Y:S02]  /*c8520*/  IMAD.X R3, R4, 0x1, R46, P6 ;  /* 0x0000000104037824 */ /* 0x000fe400030e062e */
[----:B------:R-:W-:Y:S02]  /*c8530*/  IMAD.MOV.U32 R38, RZ, RZ, R39 ;  /* 0x000000ffff267224 */ /* 0x000fe400078e0027 */
[----:B------:R-:W-:Y:S01]  /*c8540*/  IMAD.MOV.U32 R39, RZ, RZ, R40 ;  /* 0x000000ffff277224 */ /* 0x000fe200078e0028 */
[----:B------:R0:W-:Y:S01]  /*c8550*/  STL.64 [R1+0x470], R2 ;  /* 0x0004700201007387 */ /* 0x0001e20000100a00 */
[----:B------:R-:W-:-:S02]  /*c8560*/  IMAD.MOV.U32 R40, RZ, RZ, R41 ;  /* 0x000000ffff287224 */ /* 0x000fc400078e0029 */
[----:B------:R-:W-:Y:S02]  /*c8570*/  IMAD.MOV.U32 R41, RZ, RZ, R28 ;  /* 0x000000ffff297224 */ /* 0x000fe400078e001c */
[----:B------:R-:W3:Y:S01]  /*c8580*/  LDL.LU R28, [R1+0x644] ;  /* 0x00064400011c7983 */ /* 0x000ee20000300800 */
        /* <DEDUP_REMOVED lines=18> */
[----:B---3--:R-:W-:Y:S02]  /*c86b0*/  IMAD.MOV.U32 R41, RZ, RZ, R28 ;  /* 0x000000ffff297224 */ /* 0x008fe400078e001c */
        /* <DEDUP_REMOVED lines=216> */
[----:B------:R-:W-:-:S02]  /*c9440*/  IMAD.MOV.U32 R39, RZ, RZ, R40 ;  /* 0x000000ffff277224 */ /* 0x000fc400078e0028 */
[----:B------:R-:W-:Y:S01]  /*c9450*/  IMAD.MOV.U32 R40, RZ, RZ, R41 ;  /* 0x000000ffff287224 */ /* 0x000fe200078e0029 */
[----:B------:R0:W-:Y:S01]  /*c9460*/  STL.64 [R1+0x680], R2 ;  /* 0x0006800201007387 */ /* 0x0001e20000100a00 */
[----:B---3--:R-:W-:Y:S02]  /*c9470*/  IMAD.MOV.U32 R41, RZ, RZ, R28 ;  /* 0x000000ffff297224 */ /* 0x008fe400078e001c */
        /* <DEDUP_REMOVED lines=77> */
[----:B------:R-:W-:Y:S02]  /*c9950*/  IMAD.MOV.U32 R38, RZ, RZ, R39 ;  /* 0x000000ffff267224 */ /* 0x000fe400078e0027 */
[----:B------:R-:W-:Y:S02]  /*c9960*/  IMAD.X R3, R4, 0x1, R46, P6 ;  /* 0x0000000104037824 */ /* 0x000fe400030e062e */
[----:B------:R-:W-:-:S02]  /*c9970*/  IMAD.MOV.U32 R39, RZ, RZ, R40 ;  /* 0x000000ffff277224 */ /* 0x000fc400078e0028 */
[----:B------:R-:W-:Y:S01]  /*c9980*/  IMAD.MOV.U32 R40, RZ, RZ, R41 ;  /* 0x000000ffff287224 */ /* 0x000fe200078e0029 */
[----:B------:R0:W-:Y:S01]  /*c9990*/  STL.64 [R1+0x768], R2 ;  /* 0x0007680201007387 */ /* 0x0001e20000100a00 */
[----:B---3--:R-:W-:Y:S02]  /*c99a0*/  IMAD.MOV.U32 R41, RZ, RZ, R27 ;  /* 0x000000ffff297224 */ /* 0x008fe400078e001b */
[----:B------:R-:W-:Y:S02]  /*c99b0*/  IMAD.MOV.U32 R27, RZ, RZ, R18 ;  /* 0x000000ffff1b7224 */ /* 0x000fe400078e0012 */
[----:B------:R-:W-:Y:S02]  /*c99c0*/  IMAD.MOV.U32 R18, RZ, RZ, R15 ;  /* 0x000000ffff127224 */ /* 0x000fe400078e000f */
[----:B------:R-:W-:Y:S02]  /*c99d0*/  IMAD.MOV.U32 R15, RZ, RZ, R42 ;  /* 0x000000ffff0f7224 */ /* 0x000fe400078e002a */
[----:B------:R-:W3:Y:S01]  /*c99e0*/  LDL.LU R42, [R1+0x9f8] ;  /* 0x0009f800012a7983 */ /* 0x000ee20000300800 */
[----:B------:R-:W-:-:S02]  /*c99f0*/  SHF.R.S32.HI R4, RZ, 0x1f, R35 ;  /* 0x0000001fff047819 */ /* 0x000fc40000011423 */
        /* <DEDUP_REMOVED lines=11> */
[----:B------:R-:W-:Y:S01]  /*c9ab0*/  SHF.R.S32.HI R4, RZ, 0x1f, R36 ;  /* 0x0000001fff047819 */ /* 0x000fe20000011424 */
[----:B------:R-:W-:-:S03]  /*c9ac0*/  IMAD.MOV.U32 R35, RZ, RZ, R37 ;  /* 0x000000ffff237224 */ /* 0x000fc600078e0025 */
[----:B------:R0:W-:Y:S01]  /*c9ad0*/  STL.64 [R1+0x7a8], R2 ;  /* 0x0007a80201007387 */ /* 0x0001e20000100a00 */
[----:B------:R-:W-:Y:S02]  /*c9ae0*/  IMAD.MOV.U32 R37, RZ, RZ, R38 ;  /* 0x000000ffff257224 */ /* 0x000fe400078e0026 */
[----:B------:R-:W-:Y:S02]  /*c9af0*/  IMAD.MOV.U32 R38, RZ, RZ, R39 ;  /* 0x000000ffff267224 */ /* 0x000fe400078e0027 */
[----:B------:R-:W-:Y:S02]  /*c9b00*/  IMAD.MOV.U32 R39, RZ, RZ, R40 ;  /* 0x000000ffff277224 */ /* 0x000fe400078e0028 */
[----:B------:R-:W-:Y:S01]  /*c9b10*/  IMAD.MOV.U32 R40, RZ, RZ, R41 ;  /* 0x000000ffff287224 */ /* 0x000fe200078e0029 */
[----:B0-----:R-:W-:-:S05]  /*c9b20*/  IADD3 R2, P6, R36, R53, RZ ;  /* 0x0000003524027210 */ /* 0x001fca0007fde0ff */
[----:B------:R-:W-:Y:S02]  /*c9b30*/  IMAD.X R3, R4, 0x1, R51, P6 ;  /* 0x0000000104037824 */ /* 0x000fe400030e0633 */
[----:B---3--:R-:W-:Y:S02]  /*c9b40*/  IMAD.MOV.U32 R41, RZ, RZ, R42 ;  /* 0x000000ffff297224 */ /* 0x008fe400078e002a */
[----:B------:R-:W-:Y:S02]  /*c9b50*/  IMAD.MOV.U32 R42, RZ, RZ, R57 ;  /* 0x000000ffff2a7224 */ /* 0x000fe400078e0039 */
[----:B------:R-:W-:Y:S02]  /*c9b60*/  IMAD.MOV.U32 R57, RZ, RZ, R58 ;  /* 0x000000ffff397224 */ /* 0x000fe400078e003a */
[----:B--2---:R-:W-:Y:S02]  /*c9b70*/  IMAD.MOV.U32 R58, RZ, RZ, R59 ;  /* 0x000000ffff3a7224 */ /* 0x004fe400078e003b */
        /* <DEDUP_REMOVED lines=21> */
[----:B------:R-:W3:Y:S04]  /*c9cd0*/  LDL.LU R12, [R1+0x1060] ;  /* 0x00106000010c7983 */ /* 0x000ee80000300800 */
        /* <DEDUP_REMOVED lines=65> */
[----:B----4-:R-:W-:Y:S02]  /*ca0f0*/  IMAD.MOV.U32 R22, RZ, RZ, R55 ;  /* 0x000000ffff167224 */ /* 0x010fe400078e0037 */
[----:B------:R-:W4:Y:S04]  /*ca100*/  LDL.LU R55, [R1+0x10b0] ;  /* 0x0010b00001377983 */ /* 0x000f280000300800 */
        /* <DEDUP_REMOVED lines=18> */
[----:B------:R-:W-:-:S03]  /*ca230*/  IMAD.MOV.U32 R18, RZ, RZ, R15 ;  /* 0x000000ffff127224 */ /* 0x000fc600078e000f */
[----:B------:R-:W2:Y:S01]  /*ca240*/  LDL.LU R15, [R1+0x1010] ;  /* 0x00101000010f7983 */ /* 0x000ea20000300800 */
        /* <DEDUP_REMOVED lines=10> */
[----:B------:R-:W-:Y:S02]  /*ca2f0*/  IMAD.X R3, R4, 0x1, R50, P6 ;  /* 0x0000000104037824 */ /* 0x000fe400030e0632 */
[----:B------:R-:W-:Y:S02]  /*ca300*/  IMAD.MOV.U32 R38, RZ, RZ, R40 ;  /* 0x000000ffff267224 */ /* 0x000fe400078e0028 */
[----:B------:R-:W-:Y:S01]  /*ca310*/  IMAD.MOV.U32 R40, RZ, RZ, R43 ;  /* 0x000000ffff287224 */ /* 0x000fe200078e002b */
[----:B------:R0:W-:Y:S01]  /*ca320*/  STL.64 [R1+0x908], R2 ;  /* 0x0009080201007387 */ /* 0x0001e20000100a00 */
[----:B--2---:R-:W-:Y:S02]  /*ca330*/  IMAD.MOV.U32 R27, RZ, RZ, R15 ;  /* 0x000000ffff1b7224 */ /* 0x004fe400078e000f */
[----:B------:R-:W-:Y:S01]  /*ca340*/  IMAD.MOV.U32 R15, RZ, RZ, R42 ;  /* 0x000000ffff0f7224 */ /* 0x000fe200078e002a */
[----:B------:R-:W-:-:S05]  /*ca350*/  IADD3 R42, P6, R32, R49, RZ ;  /* 0x00000031202a7210 */ /* 0x000fca0007fde0ff */
[----:B------:R-:W-:Y:S01]  /*ca360*/  IMAD.X R43, R4, 0x1, R47, P6 ;  /* 0x00000001042b7824 */ /* 0x000fe200030e062f */
[----:B0-----:R-:W-:Y:S01]  /*ca370*/  IADD3 R2, P6, R32, R48, RZ ;  /* 0x0000003020027210 */ /* 0x001fe20007fde0ff */
[----:B------:R-:W-:Y:S02]  /*ca380*/  IMAD.MOV.U32 R32, RZ, RZ, R35 ;  /* 0x000000ffff207224 */ /* 0x000fe400078e0023 */
[----:B------:R-:W-:Y:S02]  /*ca390*/  IMAD.MOV.U32 R35, RZ, RZ, R36 ;  /* 0x000000ffff237224 */ /* 0x000fe400078e0024 */
[----:B------:R-:W-:Y:S02]  /*ca3a0*/  IMAD.X R3, R4, 0x1, R46, P6 ;  /* 0x0000000104037824 */ /* 0x000fe400030e062e */
[----:B------:R-:W-:Y:S01]  /*ca3b0*/  IMAD.MOV.U32 R36, RZ, RZ, R37 ;  /* 0x000000ffff247224 */ /* 0x000fe200078e0025 */
[----:B------:R-:W-:Y:S01]  /*ca3c0*/  STL.64 [R1+0x3c00], R42 ;  /* 0x003c002a01007387 */ /* 0x000fe20000100a00 */
[----:B------:R-:W-:-:S02]  /*ca3d0*/  IMAD.MOV.U32 R37, RZ, RZ, R38 ;  /* 0x000000ffff257224 */ /* 0x000fc400078e0026 */
[----:B------:R-:W-:Y:S01]  /*ca3e0*/  IMAD.MOV.U32 R38, RZ, RZ, R39 ;  /* 0x000000ffff267224 */ /* 0x000fe200078e0027 */
[----:B------:R0:W-:Y:S01]  /*ca3f0*/  STL.64 [R1+0x928], R2 ;  /* 0x0009280201007387 */ /* 0x0001e20000100a00 */
[----:B------:R-:W-:-:S03]  /*ca400*/  IMAD.MOV.U32 R39, RZ, RZ, R40 ;  /* 0x000000ffff277224 */ /* 0x000fc600078e0028 */
[----:B------:R-:W2:Y:S01]  /*ca410*/  LDL.LU R40, [R1+0xbb8] ;  /* 0x000bb80001287983 */ /* 0x000ea20000300800 */
        /* <DEDUP_REMOVED lines=18> */
[----:B--2---:R-:W-:Y:S02]  /*ca540*/  IMAD.MOV.U32 R39, RZ, RZ, R40 ;  /* 0x000000ffff277224 */ /* 0x004fe400078e0028 */
        /* <DEDUP_REMOVED lines=62> */
[----:B--2---:R-:W-:Y:S02]  /*ca930*/  IMAD.MOV.U32 R39, RZ, RZ, R40 ;  /* 0x000000ffff277224 */ /* 0x004fe400078e0028 */
        /* <DEDUP_REMOVED lines=23> */
[----:B------:R-:W4:Y:S04]  /*caab0*/  LDL.LU R27, [R1+0x1054] ;  /* 0x00105400011b7983 */ /* 0x000f280000300800 */
        /* <DEDUP_REMOVED lines=32> */
[----:B------:R-:W-:Y:S01]  /*cacc0*/  IMAD.MOV.U32 R34, RZ, RZ, R36 ;  /* 0x000000ffff227224 */ /* 0x000fe200078e0024 */
[----:B0-----:R-:W-:Y:S01]  /*cacd0*/  IADD3 R2, P6, R32, R53, RZ ;  /* 0x0000003520027210 */ /* 0x001fe20007fde0ff */
[----:B------:R-:W-:Y:S02]  /*cace0*/  IMAD.MOV.U32 R35, RZ, RZ, R37 ;  /* 0x000000ffff237224 */ /* 0x000fe400078e0025 */
[----:B------:R-:W2:Y:S02]  /*cacf0*/  LDL.LU.64 R36, [R1+0x2348] ;  /* 0x0023480001247983 */ /* 0x000ea40000300a00 */
        /* <DEDUP_REMOVED lines=37> */
[----:B------:R-:W-:Y:S01]  /*caf50*/  SHF.R.S32.HI R4, RZ, 0x1f, R44 ;  /* 0x0000001fff047819 */ /* 0x000fe2000001142c */
[----:B------:R-:W-:Y:S02]  /*caf60*/  IMAD.MOV.U32 R41, RZ, RZ, R28 ;  /* 0x000000ffff297224 */ /* 0x000fe400078e001c */
[----:B------:R-:W-:Y:S01]  /*caf70*/  IMAD.MOV.U32 R28, RZ, RZ, R61 ;  /* 0x000000ffff1c7224 */ /* 0x000fe200078e003d */
[----:B------:R0:W-:Y:S01]  /*caf80*/  STL.64 [R1+0xb88], R2 ;  /* 0x000b880201007387 */ /* 0x0001e20000100a00 */
[----:B------:R-:W-:Y:S02]  /*caf90*/  IMAD.MOV.U32 R33, RZ, RZ, R38 ;  /* 0x000000ffff217224 */ /* 0x000fe400078e0026 */
[----:B------:R-:W-:Y:S02]  /*cafa0*/  IMAD.MOV.U32 R38, RZ, RZ, R54 ;  /* 0x000000ffff267224 */ /* 0x000fe400078e0036 */
[----:B------:R-:W2:Y:S01]  /*cafb0*/  LDL.LU R54, [R1+0x104c] ;  /* 0x00104c0001367983 */ /* 0x000ea20000300800 */
[----:B---3--:R-:W-:-:S02]  /*cafc0*/  IMAD.MOV.U32 R23, RZ, RZ, R17 ;  /* 0x000000ffff177224 */ /* 0x008fc400078e0011 */
[----:B------:R-:W-:Y:S01]  /*cafd0*/  IMAD.MOV.U32 R17, RZ, RZ, R60 ;  /* 0x000000ffff117224 */ /* 0x000fe200078e003c */
[----:B------:R-:W-:-:S05]  /*cafe0*/  IADD3 R60, P6, R44, R53, RZ ;  /* 0x000000352c3c7210 */ /* 0x000fca0007fde0ff */
[----:B------:R-:W-:Y:S01]  /*caff0*/  IMAD.X R61, R4, 0x1, R51, P6 ;  /* 0x00000001043d7824 */ /* 0x000fe200030e0633 */
[----:B0-----:R-:W-:-:S05]  /*cb000*/  IADD3 R2, P6, R44, R52, RZ ;  /* 0x000000342c027210 */ /* 0x001fca0007fde0ff */
[----:B------:R-:W-:Y:S01]  /*cb010*/  IMAD.X R3, R4, 0x1, R50, P6 ;  /* 0x0000000104037824 */ /* 0x000fe200030e0632 */
[----:B------:R-:W-:Y:S04]  /*cb020*/  STL.64 [R1+0x3be8], R60 ;  /* 0x003be83c01007387 */ /* 0x000fe80000100a00 */
        /* <DEDUP_REMOVED lines=158> */
[----:B----4-:R-:W-:Y:S02]  /*cba10*/  IMAD.MOV.U32 R26, RZ, RZ, R27 ;  /* 0x000000ffff1a7224 */ /* 0x010fe400078e001b */
        /* <DEDUP_REMOVED lines=22> */
[----:B---3--:R-:W-:Y:S02]  /*cbb80*/  IMAD.MOV.U32 R38, RZ, RZ, R27 ;  /* 0x000000ffff267224 */ /* 0x008fe400078e001b */
        /* <DEDUP_REMOVED lines=40> */
[----:B------:R-:W2:Y:S04]  /*cbe10*/  LDL.LU.64 R36, [R1+0x2378] ;  /* 0x0023780001247983 */ /* 0x000ea80000300a00 */
        /* <DEDUP_REMOVED lines=11> */
[----:B------:R-:W-:-:S03]  /*cbed0*/  IMAD.MOV.U32 R9, RZ, RZ, R11 ;  /* 0x000000ffff097224 */ /* 0x000fc600078e000b */
[----:B------:R-:W3:Y:S01]  /*cbee0*/  LDL.LU.64 R10, [R1+0x2370] ;  /* 0x00237000010a7983 */ /* 0x000ee20000300a00 */
        /* <DEDUP_REMOVED lines=41> */
[----:B------:R-:W4:Y:S01]  /*cc180*/  LDL.LU R26, [R1+0x10d8] ;  /* 0x0010d800011a7983 */ /* 0x000f220000300800 */
[----:B------:R-:W-:Y:S01]  /*cc190*/  SHF.R.S32.HI R4, RZ, 0x1f, R7 ;  /* 0x0000001fff047819 */ /* 0x000fe20000011407 */
        /* <DEDUP_REMOVED lines=9> */
[----:B------:R-:W-:Y:S02]  /*cc230*/  IMAD.MOV.U32 R39, RZ, RZ, R59 ;  /* 0x000000ffff277224 */ /* 0x000fe400078e003b */
[----:B----4-:R-:W-:Y:S02]  /*cc240*/  IMAD.MOV.U32 R29, RZ, RZ, R26 ;  /* 0x000000ffff1d7224 */ /* 0x010fe400078e001a */
[----:B------:R-:W-:Y:S01]  /*cc250*/  IMAD.MOV.U32 R26, RZ, RZ, R58 ;  /* 0x000000ffff1a7224 */ /* 0x000fe200078e003a */
[----:B------:R-:W-:-:S05]  /*cc260*/  IADD3 R58, P6, R7, R52, RZ ;  /* 0x00000034073a7210 */ /* 0x000fca0007fde0ff */
[----:B------:R-:W-:Y:S01]  /*cc270*/  IMAD.X R59, R4, 0x1, R50, P6 ;  /* 0x00000001043b7824 */ /* 0x000fe200030e0632 */
[----:B0-----:R-:W-:-:S05]  /*cc280*/  IADD3 R2, P6, R7, R49, RZ ;  /* 0x0000003107027210 */ /* 0x001fca0007fde0ff */
[----:B------:R-:W-:Y:S01]  /*cc290*/  IMAD.X R3, R4, 0x1, R47, P6 ;  /* 0x0000000104037824 */ /* 0x000fe200030e062f */
[----:B------:R-:W-:Y:S04]  /*cc2a0*/  STL.64 [R1+0x3bd0], R58 ;  /* 0x003bd03a01007387 */ /* 0x000fe80000100a00 */
[----:B------:R0:W-:Y:S02]  /*cc2b0*/  STL.64 [R1+0xef0], R2 ;  /* 0x000ef00201007387 */ /* 0x0001e40000100a00 */
[----:B0-----:R-:W-:Y:S01]  /*cc2c0*/  IADD3 R2, P6, R7, R48, RZ ;  /* 0x0000003007027210 */ /* 0x001fe20007fde0ff */
[----:B------:R-:W-:Y:S02]  /*cc2d0*/  IMAD.MOV.U32 R7, RZ, RZ, R44 ;  /* 0x000000ffff077224 */ /* 0x000fe400078e002c */
[----:B------:R-:W-:-:S02]  /*cc2e0*/  IMAD.MOV.U32 R44, RZ, RZ, R45 ;  /* 0x000000ffff2c7224 */ /* 0x000fc400078e002d */
[----:B------:R-:W-:Y:S02]  /*cc2f0*/  IMAD.X R3, R4, 0x1, R46, P6 ;  /* 0x0000000104037824 */ /* 0x000fe400030e062e */
[----:B------:R-:W-:Y:S02]  /*cc300*/  IMAD.MOV.U32 R45, RZ, RZ, R32 ;  /* 0x000000ffff2d7224 */ /* 0x000fe400078e0020 */
[----:B------:R-:W-:Y:S01]  /*cc310*/  IMAD.MOV.U32 R32, RZ, RZ, R33 ;  /* 0x000000ffff207224 */ /* 0x000fe200078e0021 */
[----:B------:R0:W-:Y:S01]  /*cc320*/  STL.64 [R1+0xf00], R2 ;  /* 0x000f000201007387 */ /* 0x0001e20000100a00 */
[----:B------:R-:W-:Y:S02]  /*cc330*/  IMAD.MOV.U32 R33, RZ, RZ, R38 ;  /* 0x000000ffff217224 */ /* 0x000fe400078e0026 */
[----:B------:R-:W-:Y:S02]  /*cc340*/  IMAD.MOV.U32 R38, RZ, RZ, R39 ;  /* 0x000000ffff267224 */ /* 0x000fe400078e0027 */
[----:B------:R-:W4:Y:S01]  /*cc350*/  LDL.LU R39, [R1+0x1014] ;  /* 0x0010140001277983 */ /* 0x000f220000300800 */
        /* <DEDUP_REMOVED lines=18> */
[----:B----4-:R-:W-:Y:S02]  /*cc480*/  IMAD.MOV.U32 R38, RZ, RZ, R39 ;  /* 0x000000ffff267224 */ /* 0x010fe400078e0027 */
        /* <DEDUP_REMOVED lines=215> */
[----:B------:R-:W-:-:S04]  /*cd200*/  IMAD.MOV.U32 R32, RZ, RZ, R33 ;  /* 0x000000ffff207224 */ /* 0x000fc800078e0021 */
[----:B------:R-:W-:Y:S02]  /*cd210*/  IMAD.X R3, R4, 0x1, R46, P6 ;  /* 0x0000000104037824 */ /* 0x000fe400030e062e */
[----:B------:R-:W-:-:S03]  /*cd220*/  IMAD.MOV.U32 R33, RZ, RZ, R38 ;  /* 0x000000ffff217224 */ /* 0x000fc600078e0026 */
[----:B------:R0:W-:Y:S01]  /*cd230*/  STL.64 [R1+0x1210], R2 ;  /* 0x0012100201007387 */ /* 0x0001e20000100a00 */
[----:B------:R-:W-:Y:S02]  /*cd240*/  SHF.R.S32.HI R4, RZ, 0x1f, R9 ;  /* 0x0000001fff047819 */ /* 0x000fe40000011409 */
[----:B0-----:R-:W-:Y:S01]  /*cd250*/  IADD3 R2, P6, R9, R53, RZ ;  /* 0x0000003509027210 */ /* 0x001fe20007fde0ff */
[----:B----4-:R-:W-:Y:S02]  /*cd260*/  IMAD.MOV.U32 R38, RZ, RZ, R39 ;  /* 0x000000ffff267224 */ /* 0x010fe400078e0027 */
[----:B------:R-:W4:Y:S02]  /*cd270*/  LDL.LU R39, [R1+0x1044] ;  /* 0x0010440001277983 */ /* 0x000f240000300800 */
        /* <DEDUP_REMOVED lines=19> */
[----:B------:R-:W-:Y:S02]  /*cd3b0*/  IMAD.MOV.U32 R33, RZ, RZ, R31 ;  /* 0x000000ffff217224 */ /* 0x000fe400078e001f */
[----:B------:R-:W3:Y:S04]  /*cd3c0*/  LDL.LU.64 R30, [R1+0x3ce8] ;  /* 0x003ce800011e7983 */ /* 0x000ee80000300a00 */
        /* <DEDUP_REMOVED lines=15> */
[----:B0-----:R-:W-:-:S05]  /*cd4c0*/  IADD3 R2, P6, R6, R53, RZ ;  /* 0x0000003506027210 */ /* 0x001fca0007fde0ff */
[----:B------:R-:W-:Y:S02]  /*cd4d0*/  IMAD.X R3, R4, 0x1, R51, P6 ;  /* 0x0000000104037824 */ /* 0x000fe400030e0633 */
[----:B----4-:R-:W-:Y:S02]  /*cd4e0*/  IMAD.MOV.U32 R38, RZ, RZ, R39 ;  /* 0x000000ffff267224 */ /* 0x010fe400078e0027 */
[----:B------:R-:W-:Y:S02]  /*cd4f0*/  IMAD.MOV.U32 R39, RZ, RZ, R40 ;  /* 0x000000ffff277224 */ /* 0x000fe400078e0028 */
        /* <DEDUP_REMOVED lines=74> */
[----:B------:R-:W-:-:S04]  /*cd9a0*/  IMAD.MOV.U32 R8, RZ, RZ, R45 ;  /* 0x000000ffff087224 */ /* 0x000fc800078e002d */
[----:B------:R-:W-:Y:S02]  /*cd9b0*/  IMAD.X R3, R7, 0x1, R46, P6 ;  /* 0x0000000107037824 */ /* 0x000fe400030e062e */
[----:B------:R-:W-:Y:S02]  /*cd9c0*/  IMAD.MOV.U32 R45, RZ, RZ, R12 ;  /* 0x000000ffff2d7224 */ /* 0x000fe400078e000c */
[----:B------:R-:W-:Y:S01]  /*cd9d0*/  IMAD.MOV.U32 R12, RZ, RZ, R56 ;  /* 0x000000ffff0c7224 */ /* 0x000fe200078e0038 */
[----:B------:R0:W-:Y:S01]  /*cd9e0*/  STL.64 [R1+0x1390], R2 ;  /* 0x0013900201007387 */ /* 0x0001e20000100a00 */
[----:B------:R-:W-:Y:S02]  /*cd9f0*/  IADD3 R56, P6, R6, R53, RZ ;  /* 0x0000003506387210 */ /* 0x000fe40007fde0ff */
[----:B0-----:R-:W-:Y:S01]  /*cda00*/  SHF.R.S32.HI R2, RZ, 0x1f, R6 ;  /* 0x0000001fff027819 */ /* 0x001fe20000011406 */
[----:B------:R-:W-:Y:S02]  /*cda10*/  IMAD.MOV.U32 R3, RZ, RZ, R9 ;  /* 0x000000ffff037224 */ /* 0x000fe400078e0009 */
[----:B------:R-:W-:-:S02]  /*cda20*/  IMAD.MOV.U32 R9, RZ, RZ, R39 ;  /* 0x000000ffff097224 */ /* 0x000fc400078e0027 */
[----:B------:R-:W-:Y:S02]  /*cda30*/  IMAD.MOV.U32 R39, RZ, RZ, R57 ;  /* 0x000000ffff277224 */ /* 0x000fe400078e0039 */
[----:B------:R-:W-:Y:S01]  /*cda40*/  IMAD.X R57, R2, 0x1, R51, P6 ;  /* 0x0000000102397824 */ /* 0x000fe200030e0633 */
[----:B------:R-:W-:Y:S01]  /*cda50*/  IADD3 R42, P6, R6, R52, RZ ;  /* 0x00000034062a7210 */ /* 0x000fe20007fde0ff */
[----:B------:R-:W-:Y:S02]  /*cda60*/  IMAD.MOV.U32 R7, RZ, RZ, R44 ;  /* 0x000000ffff077224 */ /* 0x000fe400078e002c */
[----:B------:R-:W-:Y:S02]  /*cda70*/  IMAD.MOV.U32 R44, RZ, RZ, R40 ;  /* 0x000000ffff2c7224 */ /* 0x000fe400078e0028 */
[----:B------:R-:W-:Y:S01]  /*cda80*/  IMAD.X R43, R2, 0x1, R50, P6 ;  /* 0x00000001022b7824 */ /* 0x000fe200030e0632 */
[----:B------:R-:W4:Y:S04]  /*cda90*/  LDL.LU R40, [R1+0x10a8] ;  /* 0x0010a80001287983 */ /* 0x000f280000300800 */
        /* <DEDUP_REMOVED lines=55> */
[----:B0-----:R-:W-:Y:S02]  /*cde10*/  SHF.R.S32.HI R42, RZ, 0x1f, R3 ;  /* 0x0000001fff2a7819 */ /* 0x001fe40000011403 */
        /* <DEDUP_REMOVED lines=11> */
[----:B------:R0:W-:Y:S02]  /*cded0*/  STL.64 [R1+0x1490], R2 ;  /* 0x0014900201007387 */ /* 0x0001e40000100a00 */
[----:B0-----:R-:W-:Y:S02]  /*cdee0*/  IMAD.MOV.U32 R3, RZ, RZ, R7 ;  /* 0x000000ffff037224 */ /* 0x001fe400078e0007 */
[----:B------:R-:W-:Y:S02]  /*cdef0*/  IMAD.MOV.U32 R7, RZ, RZ, R8 ;  /* 0x000000ffff077224 */ /* 0x000fe400078e0008 */
[----:B------:R-:W-:-:S02]  /*cdf00*/  IMAD.MOV.U32 R8, RZ, RZ, R9 ;  /* 0x000000ffff087224 */ /* 0x000fc400078e0009 */
[----:B------:R-:W-:Y:S02]  /*cdf10*/  IMAD.MOV.U32 R9, RZ, RZ, R44 ;  /* 0x000000ffff097224 */ /* 0x000fe400078e002c */
[----:B------:R-:W-:Y:S02]  /*cdf20*/  IMAD.MOV.U32 R44, RZ, RZ, R45 ;  /* 0x000000ffff2c7224 */ /* 0x000fe400078e002d */
[----:B---3--:R-:W-:Y:S02]  /*cdf30*/  IMAD.MOV.U32 R45, RZ, RZ, R38 ;  /* 0x000000ffff2d7224 */ /* 0x008fe400078e0026 */
[----:B------:R-:W3:Y:S01]  /*cdf40*/  LDL.LU R38, [R1+0x106c] ;  /* 0x00106c0001267983 */ /* 0x000ee20000300800 */
        /* <DEDUP_REMOVED lines=60> */
[----:B------:R-:W-:Y:S02]  /*ce310*/  IMAD.MOV.U32 R44, RZ, RZ, R45 ;  /* 0x000000ffff2c7224 */ /* 0x000fe400078e002d */
[----:B------:R-:W-:-:S02]  /*ce320*/  IMAD.MOV.U32 R45, RZ, RZ, R38 ;  /* 0x000000ffff2d7224 */ /* 0x000fc400078e0026 */
[----:B------:R-:W-:Y:S01]  /*ce330*/  IMAD.MOV.U32 R38, RZ, RZ, R39 ;  /* 0x000000ffff267224 */ /* 0x000fe200078e0027 */
[----:B0-----:R-:W-:-:S05]  /*ce340*/  SHF.R.S32.HI R42, RZ, 0x1f, R3 ;  /* 0x0000001fff2a7819 */ /* 0x001fca0000011403 */
[----:B------:R-:W-:Y:S02]  /*ce350*/  IMAD.X R57, R42, 0x1, R51, P6 ;  /* 0x000000012a397824 */ /* 0x000fe400030e0633 */
[----:B---3--:R-:W-:Y:S02]  /*ce360*/  IMAD.MOV.U32 R39, RZ, RZ, R40 ;  /* 0x000000ffff277224 */ /* 0x008fe400078e0028 */
[----:B------:R-:W-:Y:S02]  /*ce370*/  IMAD.MOV.U32 R40, RZ, RZ, R24 ;  /* 0x000000ffff287224 */ /* 0x000fe400078e0018 */
[----:B------:R-:W-:Y:S02]  /*ce380*/  IMAD.MOV.U32 R24, RZ, RZ, R25 ;  /* 0x000000ffff187224 */ /* 0x000fe400078e0019 */
[----:B------:R-:W-:Y:S02]  /*ce390*/  IMAD.MOV.U32 R25, RZ, RZ, R13 ;  /* 0x000000ffff197224 */ /* 0x000fe400078e000d */
[----:B------:R-:W3:Y:S04]  /*ce3a0*/  LDL.LU R13, [R1+0x1080] ;  /* 0x00108000010d7983 */ /* 0x000ee80000300800 */
        /* <DEDUP_REMOVED lines=19> */
[----:B------:R-:W4:Y:S01]  /*ce4e0*/  LDL.LU R23, [R1+0x107c] ;  /* 0x00107c0001177983 */ /* 0x000f220000300800 */
        /* <DEDUP_REMOVED lines=49> */
[----:B0-----:R-:W-:Y:S02]  /*ce800*/  IADD3 R42, P6, R4, R48, RZ ;  /* 0x00000030042a7210 */ /* 0x001fe40007fde0ff */
[----:B------:R-:W-:-:S03]  /*ce810*/  SHF.R.S32.HI R4, RZ, 0x1f, R3 ;  /* 0x0000001fff047819 */ /* 0x000fc60000011403 */
[----:B------:R-:W-:Y:S01]  /*ce820*/  IMAD.X R43, R2, 0x1, R46, P6 ;  /* 0x00000001022b7824 */ /* 0x000fe200030e062e */
[----:B------:R-:W-:-:S04]  /*ce830*/  IADD3 R56, P6, R3, R53, RZ ;  /* 0x0000003503387210 */ /* 0x000fc80007fde0ff */
[----:B------:R0:W-:Y:S01]  /*ce840*/  STL.64 [R1+0x1650], R42 ;  /* 0x0016502a01007387 */ /* 0x0001e20000100a00 */
[----:B------:R-:W-:Y:S02]  /*ce850*/  IMAD.X R57, R4, 0x1, R51, P6 ;  /* 0x0000000104397824 */ /* 0x000fe400030e0633 */
[----:B0-----:R-:W-:Y:S02]  /*ce860*/  IMAD.MOV.U32 R43, RZ, RZ, R7 ;  /* 0x000000ffff2b7224 */ /* 0x001fe400078e0007 */
[----:B------:R-:W-:Y:S02]  /*ce870*/  IMAD.MOV.U32 R7, RZ, RZ, R8 ;  /* 0x000000ffff077224 */ /* 0x000fe400078e0008 */
[----:B------:R-:W-:Y:S02]  /*ce880*/  IMAD.MOV.U32 R8, RZ, RZ, R9 ;  /* 0x000000ffff087224 */ /* 0x000fe400078e0009 */
[----:B------:R-:W-:Y:S02]  /*ce890*/  IMAD.MOV.U32 R9, RZ, RZ, R44 ;  /* 0x000000ffff097224 */ /* 0x000fe400078e002c */
[----:B------:R-:W-:-:S02]  /*ce8a0*/  IMAD.MOV.U32 R44, RZ, RZ, R28 ;  /* 0x000000ffff2c7224 */ /* 0x000fc400078e001c */
[----:B--2---:R-:W-:Y:S02]  /*ce8b0*/  IMAD.MOV.U32 R28, RZ, RZ, R26 ;  /* 0x000000ffff1c7224 */ /* 0x004fe400078e001a */
[----:B------:R-:W2:Y:S04]  /*ce8c0*/  LDL.LU R26, [R1+0x109c] ;  /* 0x00109c00011a7983 */ /* 0x000ea80000300800 */
[----:B------:R0:W-:Y:S02]  /*ce8d0*/  STL.64 [R1+0x1648], R56 ;  /* 0x0016483801007387 */ /* 0x0001e40000100a00 */
[----:B0-----:R-:W-:-:S05]  /*ce8e0*/  IADD3 R56, P6, R3, R52, RZ ;  /* 0x0000003403387210 */ /* 0x001fca0007fde0ff */
[----:B------:R-:W-:-:S05]  /*ce8f0*/  IMAD.X R57, R4, 0x1, R50, P6 ;  /* 0x0000000104397824 */ /* 0x000fca00030e0632 */
[----:B------:R0:W-:Y:S01]  /*ce900*/  STL.64 [R1+0x1678], R56 ;  /* 0x0016783801007387 */ /* 0x0001e20000100a00 */
[----:B------:R-:W-:Y:S01]  /*ce910*/  IMAD.MOV.U32 R42, RZ, RZ, R7 ;  /* 0x000000ffff2a7224 */ /* 0x000fe200078e0007 */
[----:B0-----:R-:W-:-:S05]  /*ce920*/  IADD3 R56, P6, R3, R49, RZ ;  /* 0x0000003103387210 */ /* 0x001fca0007fde0ff */
[C---:B------:R-:W-:Y:S01]  /*ce930*/  IMAD.X R57, R4.reuse, 0x1, R47, P6 ;  /* 0x0000000104397824 */ /* 0x040fe200030e062f */
[----:B------:R-:W-:Y:S01]  /*ce940*/  IADD3 R2, P6, R3, R48, RZ ;  /* 0x0000003003027210 */ /* 0x000fe20007fde0ff */
[----:B------:R-:W-:Y:S02]  /*ce950*/  IMAD.MOV.U32 R7, RZ, RZ, R8 ;  /* 0x000000ffff077224 */ /* 0x000fe400078e0008 */
[----:B------:R-:W-:Y:S02]  /*ce960*/  IMAD.MOV.U32 R8, RZ, RZ, R9 ;  /* 0x000000ffff087224 */ /* 0x000fe400078e0009 */
[----:B------:R-:W-:Y:S01]  /*ce970*/  IMAD.X R3, R4, 0x1, R46, P6 ;  /* 0x0000000104037824 */ /* 0x000fe200030e062e */
[----:B------:R-:W-:Y:S01]  /*ce980*/  STL.64 [R1+0x1698], R56 ;  /* 0x0016983801007387 */ /* 0x000fe20000100a00 */
[----:B------:R-:W-:Y:S02]  /*ce990*/  IMAD.MOV.U32 R9, RZ, RZ, R44 ;  /* 0x000000ffff097224 */ /* 0x000fe400078e002c */
[----:B------:R-:W-:Y:S01]  /*ce9a0*/  IMAD.MOV.U32 R44, RZ, RZ, R45 ;  /* 0x000000ffff2c7224 */ /* 0x000fe200078e002d */
[----:B------:R0:W-:Y:S01]  /*ce9b0*/  STL.64 [R1+0x1690], R2 ;  /* 0x0016900201007387 */ /* 0x0001e20000100a00 */
[----:B------:R-:W-:-:S03]  /*ce9c0*/  IMAD.MOV.U32 R45, RZ, RZ, R38 ;  /* 0x000000ffff2d7224 */ /* 0x000fc600078e0026 */
        /* <DEDUP_REMOVED lines=19> */
[----:B----4-:R-:W-:Y:S02]  /*ceb00*/  IMAD.MOV.U32 R45, RZ, RZ, R38 ;  /* 0x000000ffff2d7224 */ /* 0x010fe400078e0026 */
[----:B------:R-:W-:Y:S02]  /*ceb10*/  IMAD.MOV.U32 R38, RZ, RZ, R39 ;  /* 0x000000ffff267224 */ /* 0x000fe400078e0027 */
        /* <DEDUP_REMOVED lines=15> */
[----:B------:R-:W-:-:S04]  /*cec10*/  IADD3 R56, P6, R43, R53, RZ ;  /* 0x000000352b387210 */ /* 0x000fc80007fde0ff */
[----:B------:R0:W-:Y:S01]  /*cec20*/  STL.64 [R1+0x1710], R2 ;  /* 0x0017100201007387 */ /* 0x0001e20000100a00 */
[----:B------:R-:W-:Y:S02]  /*cec30*/  IMAD.MOV.U32 R59, RZ, RZ, R6 ;  /* 0x000000ffff3b7224 */ /* 0x000fe400078e0006 */
[----:B------:R-:W-:Y:S02]  /*cec40*/  IMAD.MOV.U32 R5, RZ, RZ, R7 ;  /* 0x000000ffff057224 */ /* 0x000fe400078e0007 */
[----:B------:R-:W-:Y:S02]  /*cec50*/  IMAD.MOV.U32 R6, RZ, RZ, R8 ;  /* 0x000000ffff067224 */ /* 0x000fe400078e0008 */
[----:B------:R-:W-:Y:S01]  /*cec60*/  IMAD.MOV.U32 R7, RZ, RZ, R9 ;  /* 0x000000ffff077224 */ /* 0x000fe200078e0009 */
[----:B0-----:R-:W-:Y:S01]  /*cec70*/  SHF.R.S32.HI R2, RZ, 0x1f, R43 ;  /* 0x0000001fff027819 */ /* 0x001fe2000001142b */
[----:B------:R-:W-:Y:S02]  /*cec80*/  IMAD.MOV.U32 R9, RZ, RZ, R44 ;  /* 0x000000ffff097224 */ /* 0x000fe400078e002c */
[----:B------:R-:W-:-:S02]  /*cec90*/  IMAD.MOV.U32 R8, RZ, RZ, R45 ;  /* 0x000000ffff087224 */ /* 0x000fc400078e002d */
[----:B------:R-:W-:Y:S02]  /*ceca0*/  IMAD.X R57, R2, 0x1, R51, P6 ;  /* 0x0000000102397824 */ /* 0x000fe400030e0633 */
[----:B------:R-:W-:Y:S02]  /*cecb0*/  IMAD.MOV.U32 R44, RZ, RZ, R34 ;  /* 0x000000ffff2c7224 */ /* 0x000fe400078e0022 */
[----:B------:R-:W-:Y:S02]  /*cecc0*/  IMAD.MOV.U32 R45, RZ, RZ, R35 ;  /* 0x000000ffff2d7224 */ /* 0x000fe400078e0023 */
[----:B------:R-:W-:Y:S02]  /*cecd0*/  IMAD.MOV.U32 R34, RZ, RZ, R36 ;  /* 0x000000ffff227224 */ /* 0x000fe400078e0024 */
[----:B------:R-:W-:Y:S02]  /*cece0*/  IMAD.MOV.U32 R35, RZ, RZ, R37 ;  /* 0x000000ffff237224 */ /* 0x000fe400078e0025 */
[----:B------:R-:W2:Y:S01]  /*cecf0*/  LDL.LU.64 R36, [R1+0x2360] ;  /* 0x0023600001247983 */ /* 0x000ea20000300a00 */
[----:B------:R-:W-:-:S03]  /*ced00*/  IMAD.MOV.U32 R4, RZ, RZ, R6 ;  /* 0x000000ffff047224 */ /* 0x000fc600078e0006 */
[----:B------:R0:W-:Y:S01]  /*ced10*/  STL.64 [R1+0x1708], R56 ;  /* 0x0017083801007387 */ /* 0x0001e20000100a00 */
        /* <DEDUP_REMOVED lines=8> */
[----:B----4-:R-:W-:Y:S02]  /*ceda0*/  IMAD.MOV.U32 R39, RZ, RZ, R24 ;  /* 0x000000ffff277224 */ /* 0x010fe400078e0018 */
[----:B------:R-:W-:Y:S02]  /*cedb0*/  IMAD.MOV.U32 R24, RZ, RZ, R19 ;  /* 0x000000ffff187224 */ /* 0x000fe400078e0013 */
[----:B------:R-:W-:Y:S01]  /*cedc0*/  IMAD.MOV.U32 R19, RZ, RZ, R54 ;  /* 0x000000ffff137224 */ /* 0x000fe200078e0036 */
[----:B------:R-:W-:-:S05]  /*cedd0*/  IADD3 R54, P6, R43, R49, RZ ;  /* 0x000000312b367210 */ /* 0x000fca0007fde0ff */
[----:B------:R-:W-:Y:S01]  /*cede0*/  IMAD.X R55, R2, 0x1, R47, P6 ;  /* 0x0000000102377824 */ /* 0x000fe200030e062f */
[----:B0-----:R-:W-:Y:S01]  /*cedf0*/  IADD3 R56, P6, R43, R48, RZ ;  /* 0x000000302b387210 */ /* 0x001fe20007fde0ff */
[----:B------:R-:W-:-:S03]  /*cee00*/  IMAD.MOV.U32 R43, RZ, RZ, R3 ;  /* 0x000000ffff2b7224 */ /* 0x000fc600078e0003 */
[----:B------:R0:W-:Y:S01]  /*cee10*/  STL.64 [R1+0x3b90], R54 ;  /* 0x003b903601007387 */ /* 0x0001e20000100a00 */
[----:B------:R-:W-:Y:S01]  /*cee20*/  IMAD.X R57, R2, 0x1, R46, P6 ;  /* 0x0000000102397824 */ /* 0x000fe200030e062e */
[----:B------:R-:W-:Y:S01]  /*cee30*/  SHF.R.S32.HI R2, RZ, 0x1f, R42 ;  /* 0x0000001fff027819 */ /* 0x000fe2000001142a */
[----:B------:R-:W-:Y:S02]  /*cee40*/  IMAD.MOV.U32 R3, RZ, RZ, R4 ;  /* 0x000000ffff037224 */ /* 0x000fe400078e0004 */
[----:B------:R-:W-:Y:S02]  /*cee50*/  IMAD.MOV.U32 R4, RZ, RZ, R5 ;  /* 0x000000ffff047224 */ /* 0x000fe400078e0005 */
[----:B------:R-:W-:Y:S01]  /*cee60*/  IMAD.MOV.U32 R5, RZ, RZ, R6 ;  /* 0x000000ffff057224 */ /* 0x000fe200078e0006 */
[----:B0-----:R-:W-:Y:S01]  /*cee70*/  IADD3 R54, P6, R42, R53, RZ ;  /* 0x000000352a367210 */ /* 0x001fe20007fde0ff */
[----:B------:R-:W-:Y:S02]  /*cee80*/  IMAD.MOV.U32 R6, RZ, RZ, R7 ;  /* 0x000000ffff067224 */ /* 0x000fe400078e0007 */
[----:B------:R-:W-:-:S02]  /*cee90*/  IMAD.MOV.U32 R7, RZ, RZ, R25 ;  /* 0x000000ffff077224 */ /* 0x000fc400078e0019 */
[----:B------:R-:W-:Y:S01]  /*ceea0*/  IMAD.X R55, R2, 0x1, R51, P6 ;  /* 0x0000000102377824 */ /* 0x000fe200030e0633 */
[----:B------:R-:W-:Y:S01]  /*ceeb0*/  STL.64 [R1+0x1750], R56 ;  /* 0x0017503801007387 */ /* 0x000fe20000100a00 */
        /* <DEDUP_REMOVED lines=12> */
[----:B---3--:R-:W-:Y:S01]  /*cef80*/  SHF.R.S32.HI R42, RZ, 0x1f, R13 ;  /* 0x0000001fff2a7819 */ /* 0x008fe2000001140d */
        /* <DEDUP_REMOVED lines=11> */
[----:B------:R0:W-:Y:S01]  /*cf040*/  STL.64 [R1+0x1070], R54 ;  /* 0x0010703601007387 */ /* 0x0001e20000100a00 */
[----:B------:R-:W-:Y:S01]  /*cf050*/  IMAD.MOV.U32 R2, RZ, RZ, R3 ;  /* 0x000000ffff027224 */ /* 0x000fe200078e0003 */
[----:B0-----:R-:W-:-:S05]  /*cf060*/  IADD3 R54, P6, R13, R52, RZ ;  /* 0x000000340d367210 */ /* 0x001fca0007fde0ff */
[----:B------:R-:W-:Y:S02]  /*cf070*/  IMAD.X R55, R42, 0x1, R50, P6 ;  /* 0x000000012a377824 */ /* 0x000fe400030e0632 */
[----:B------:R-:W-:Y:S02]  /*cf080*/  IMAD.MOV.U32 R3, RZ, RZ, R4 ;  /* 0x000000ffff037224 */ /* 0x000fe400078e0004 */
[----:B------:R-:W-:Y:S01]  /*cf090*/  IMAD.MOV.U32 R4, RZ, RZ, R5 ;  /* 0x000000ffff047224 */ /* 0x000fe200078e0005 */
[----:B------:R0:W-:Y:S01]  /*cf0a0*/  STL.64 [R1+0x17b0], R54 ;  /* 0x0017b03601007387 */ /* 0x0001e20000100a00 */
[----:B------:R-:W-:Y:S02]  /*cf0b0*/  IMAD.MOV.U32 R5, RZ, RZ, R6 ;  /* 0x000000ffff057224 */ /* 0x000fe400078e0006 */
[----:B------:R-:W-:Y:S02]  /*cf0c0*/  IMAD.MOV.U32 R6, RZ, RZ, R7 ;  /* 0x000000ffff067224 */ /* 0x000fe400078e0007 */
[----:B------:R-:W-:-:S02]  /*cf0d0*/  IMAD.MOV.U32 R7, RZ, RZ, R41 ;  /* 0x000000ffff077224 */ /* 0x000fc400078e0029 */
[----:B--2---:R-:W-:Y:S01]  /*cf0e0*/  IMAD.MOV.U32 R41, RZ, RZ, R26 ;  /* 0x000000ffff297224 */ /* 0x004fe200078e001a */
[----:B0-----:R-:W-:Y:S01]  /*cf0f0*/  IADD3 R54, P6, R13, R49, RZ ;  /* 0x000000310d367210 */ /* 0x001fe20007fde0ff */
[----:B------:R-:W-:-:S04]  /*cf100*/  IMAD.MOV.U32 R26, RZ, RZ, R12 ;  /* 0x000000ffff1a7224 */ /* 0x000fc800078e000c */
[C---:B------:R-:W-:Y:S01]  /*cf110*/  IMAD.X R55, R42.reuse, 0x1, R47, P6 ;  /* 0x000000012a377824 */ /* 0x040fe200030e062f */
[----:B------:R-:W-:Y:S01]  /*cf120*/  IADD3 R12, P6, R13, R48, RZ ;  /* 0x000000300d0c7210 */ /* 0x000fe20007fde0ff */
[----:B------:R-:W-:Y:S02]  /*cf130*/  IMAD.MOV.U32 R61, RZ, RZ, R2 ;  /* 0x000000ffff3d7224 */ /* 0x000fe400078e0002 */
[----:B------:R-:W-:Y:S01]  /*cf140*/  IMAD.MOV.U32 R2, RZ, RZ, R3 ;  /* 0x000000ffff027224 */ /* 0x000fe200078e0003 */
[----:B------:R0:W-:Y:S01]  /*cf150*/  STL.64 [R1+0x17d0], R54 ;  /* 0x0017d03601007387 */ /* 0x0001e20000100a00 */
[----:B------:R-:W-:Y:S01]  /*cf160*/  IMAD.X R13, R42, 0x1, R46, P6 ;  /* 0x000000012a0d7824 */ /* 0x000fe200030e062e */
[----:B------:R-:W-:Y:S01]  /*cf170*/  SHF.R.S32.HI R42, RZ, 0x1f, R59 ;  /* 0x0000001fff2a7819 */ /* 0x000fe2000001143b */
[----:B------:R-:W-:Y:S02]  /*cf180*/  IMAD.MOV.U32 R3, RZ, RZ, R4 ;  /* 0x000000ffff037224 */ /* 0x000fe400078e0004 */
[----:B------:R-:W-:-:S02]  /*cf190*/  IMAD.MOV.U32 R4, RZ, RZ, R5 ;  /* 0x000000ffff047224 */ /* 0x000fc400078e0005 */
[----:B------:R-:W-:Y:S02]  /*cf1a0*/  IMAD.MOV.U32 R5, RZ, RZ, R6 ;  /* 0x000000ffff057224 */ /* 0x000fe400078e0006 */
[----:B------:R-:W-:Y:S01]  /*cf1b0*/  IMAD.MOV.U32 R6, RZ, RZ, R7 ;  /* 0x000000ffff067224 */ /* 0x000fe200078e0007 */
[C---:B0-----:R-:W-:Y:S01]  /*cf1c0*/  IADD3 R54, P6, R59.reuse, R53, RZ ;  /* 0x000000353b367210 */ /* 0x041fe20007fde0ff */
[----:B------:R-:W-:Y:S02]  /*cf1d0*/  IMAD.MOV.U32 R7, RZ, RZ, R41 ;  /* 0x000000ffff077224 */ /* 0x000fe400078e0029 */
[----:B------:R-:W2:Y:S02]  /*cf1e0*/  LDL.LU R41, [R1+0x10f4] ;  /* 0x0010f40001297983 */ /* 0x000ea40000300800 */
[----:B------:R-:W-:Y:S02]  /*cf1f0*/  IMAD.X R55, R42, 0x1, R51, P6 ;  /* 0x000000012a377824 */ /* 0x000fe400030e0633 */
[----:B------:R0:W-:Y:S02]  /*cf200*/  STL.64 [R1+0x3ba0], R12 ;  /* 0x003ba00c01007387 */ /* 0x0001e40000100a00 */
[----:B0-----:R-:W-:-:S02]  /*cf210*/  IADD3 R12, P6, R59, R52, RZ ;  /* 0x000000343b0c7210 */ /* 0x001fc40007fde0ff */
[----:B------:R-:W-:Y:S03]  /*cf220*/  STL.64 [R1+0x17c0], R54 ;  /* 0x0017c03601007387 */ /* 0x000fe60000100a00 */
        /* <DEDUP_REMOVED lines=42> */
[----:B------:R-:W-:Y:S02]  /*cf4d0*/  IMAD.MOV.U32 R44, RZ, RZ, R34 ;  /* 0x000000ffff2c7224 */ /* 0x000fe400078e0022 */
[----:B------:R-:W-:Y:S02]  /*cf4e0*/  IMAD.MOV.U32 R45, RZ, RZ, R35 ;  /* 0x000000ffff2d7224 */ /* 0x000fe400078e0023 */
[----:B------:R-:W-:Y:S02]  /*cf4f0*/  IMAD.MOV.U32 R34, RZ, RZ, R30 ;  /* 0x000000ffff227224 */ /* 0x000fe400078e001e */
[----:B------:R-:W-:-:S02]  /*cf500*/  IMAD.MOV.U32 R35, RZ, RZ, R31 ;  /* 0x000000ffff237224 */ /* 0x000fc400078e001f */
        /* <DEDUP_REMOVED lines=16> */
[----:B----4-:R-:W-:Y:S02]  /*cf610*/  IMAD.MOV.U32 R9, RZ, RZ, R38 ;  /* 0x000000ffff097224 */ /* 0x010fe400078e0026 */
[----:B------:R-:W-:Y:S02]  /*cf620*/  IMAD.MOV.U32 R38, RZ, RZ, R40 ;  /* 0x000000ffff267224 */ /* 0x000fe400078e0028 */
        /* <DEDUP_REMOVED lines=18> */
[----:B------:R-:W-:Y:S01]  /*cf750*/  IMAD.X R13, R42, 0x1, R46, P6 ;  /* 0x000000012a0d7824 */ /* 0x000fe200030e062e */
[----:B------:R-:W-:Y:S01]  /*cf760*/  SHF.R.S32.HI R54, RZ, 0x1f, R58 ;  /* 0x0000001fff367819 */ /* 0x000fe2000001143a */
[----:B------:R-:W-:-:S03]  /*cf770*/  IMAD.MOV.U32 R61, RZ, RZ, R43 ;  /* 0x000000ffff3d7224 */ /* 0x000fc600078e002b */
[----:B------:R0:W-:Y:S01]  /*cf780*/  STL.64 [R1+0x18c0], R12 ;  /* 0x0018c00c01007387 */ /* 0x0001e20000100a00 */
[----:B------:R-:W-:Y:S02]  /*cf790*/  IMAD.MOV.U32 R43, RZ, RZ, R3 ;  /* 0x000000ffff2b7224 */ /* 0x000fe400078e0003 */
[----:B------:R-:W-:Y:S01]  /*cf7a0*/  IMAD.MOV.U32 R42, RZ, RZ, R2 ;  /* 0x000000ffff2a7224 */ /* 0x000fe200078e0002 */
[----:B0-----:R-:W-:-:S05]  /*cf7b0*/  IADD3 R12, P6, R58, R53, RZ ;  /* 0x000000353a0c7210 */ /* 0x001fca0007fde0ff */
[----:B------:R-:W-:Y:S02]  /*cf7c0*/  IMAD.X R13, R54, 0x1, R51, P6 ;  /* 0x00000001360d7824 */ /* 0x000fe400030e0633 */
[----:B------:R-:W-:Y:S02]  /*cf7d0*/  IMAD.MOV.U32 R55, RZ, RZ, R61 ;  /* 0x000000ffff377224 */ /* 0x000fe400078e003d */
[----:B------:R-:W-:Y:S02]  /*cf7e0*/  IMAD.MOV.U32 R61, RZ, RZ, R42 ;  /* 0x000000ffff3d7224 */ /* 0x000fe400078e002a */
[----:B------:R-:W-:Y:S02]  /*cf7f0*/  IMAD.MOV.U32 R42, RZ, RZ, R43 ;  /* 0x000000ffff2a7224 */ /* 0x000fe400078e002b */
[----:B----4-:R-:W-:Y:S02]  /*cf800*/  IMAD.MOV.U32 R40, RZ, RZ, R24 ;  /* 0x000000ffff287224 */ /* 0x010fe400078e0018 */
[----:B------:R-:W-:-:S02]  /*cf810*/  IMAD.MOV.U32 R24, RZ, RZ, R25 ;  /* 0x000000ffff187224 */ /* 0x000fc400078e0019 */
[----:B------:R-:W-:Y:S02]  /*cf820*/  IMAD.MOV.U32 R25, RZ, RZ, R22 ;  /* 0x000000ffff197224 */ /* 0x000fe400078e0016 */
[----:B------:R-:W-:Y:S02]  /*cf830*/  IMAD.MOV.U32 R22, RZ, RZ, R23 ;  /* 0x000000ffff167224 */ /* 0x000fe400078e0017 */
[----:B------:R-:W-:Y:S02]  /*cf840*/  IMAD.MOV.U32 R23, RZ, RZ, R18 ;  /* 0x000000ffff177224 */ /* 0x000fe400078e0012 */
[----:B------:R-:W-:Y:S01]  /*cf850*/  IMAD.MOV.U32 R3, RZ, RZ, R22 ;  /* 0x000000ffff037224 */ /* 0x000fe200078e0016 */
[----:B------:R-:W4:Y:S01]  /*cf860*/  LDL.LU R18, [R1+0x10c0] ;  /* 0x0010c00001127983 */ /* 0x000f220000300800 */
[----:B------:R-:W-:Y:S01]  /*cf870*/  IMAD.MOV.U32 R22, RZ, RZ, R14 ;  /* 0x000000ffff167224 */ /* 0x000fe200078e000e */
[----:B------:R-:W-:Y:S01]  /*cf880*/  IADD3 R14, P6, R58, R52, RZ ;  /* 0x000000343a0e7210 */ /* 0x000fe20007fde0ff */
[----:B------:R-:W-:-:S02]  /*cf890*/  IMAD.MOV.U32 R2, RZ, RZ, R40 ;  /* 0x000000ffff027224 */ /* 0x000fc400078e0028 */
        /* <DEDUP_REMOVED lines=8> */
[----:B------:R0:W-:Y:S01]  /*cf920*/  STL.64 [R1+0x1908], R12 ;  /* 0x0019080c01007387 */ /* 0x0001e20000100a00 */
[----:B------:R-:W-:Y:S02]  /*cf930*/  IMAD.MOV.U32 R43, RZ, RZ, R2 ;  /* 0x000000ffff2b7224 */ /* 0x000fe400078e0002 */
[----:B------:R-:W-:Y:S01]  /*cf940*/  IMAD.MOV.U32 R2, RZ, RZ, R3 ;  /* 0x000000ffff027224 */ /* 0x000fe200078e0003 */
[----:B0-----:R-:W-:-:S05]  /*cf950*/  IADD3 R12, P6, R58, R48, RZ ;  /* 0x000000303a0c7210 */ /* 0x001fca0007fde0ff */
[----:B------:R-:W-:Y:S02]  /*cf960*/  IMAD.X R13, R54, 0x1, R46, P6 ;  /* 0x00000001360d7824 */ /* 0x000fe400030e062e */
[----:B------:R-:W-:-:S03]  /*cf970*/  IMAD.MOV.U32 R3, RZ, RZ, R4 ;  /* 0x000000ffff037224 */ /* 0x000fc600078e0004 */
[----:B------:R0:W-:Y:S04]  /*cf980*/  STL.64 [R1+0x1900], R12 ;  /* 0x0019000c01007387 */ /* 0x0001e80000100a00 */
        /* <DEDUP_REMOVED lines=48> */
[----:B------:R-:W-:Y:S02]  /*cfc90*/  IMAD.MOV.U32 R39, RZ, RZ, R17 ;  /* 0x000000ffff277224 */ /* 0x000fe400078e0011 */
[----:B------:R-:W-:Y:S02]  /*cfca0*/  IMAD.MOV.U32 R56, RZ, RZ, R60 ;  /* 0x000000ffff387224 */ /* 0x000fe400078e003c */
[----:B------:R-:W-:Y:S02]  /*cfcb0*/  IMAD.MOV.U32 R60, RZ, RZ, R4 ;  /* 0x000000ffff3c7224 */ /* 0x000fe400078e0004 */
[----:B------:R-:W-:-:S02]  /*cfcc0*/  IMAD.MOV.U32 R4, RZ, RZ, R6 ;  /* 0x000000ffff047224 */ /* 0x000fc400078e0006 */
[----:B------:R-:W-:Y:S02]  /*cfcd0*/  IMAD.MOV.U32 R6, RZ, RZ, R44 ;  /* 0x000000ffff067224 */ /* 0x000fe400078e002c */
[----:B------:R-:W-:Y:S02]  /*cfce0*/  IMAD.MOV.U32 R44, RZ, RZ, R10 ;  /* 0x000000ffff2c7224 */ /* 0x000fe400078e000a */
[----:B------:R-:W-:Y:S02]  /*cfcf0*/  IMAD.MOV.U32 R10, RZ, RZ, R20 ;  /* 0x000000ffff0a7224 */ /* 0x000fe400078e0014 */
[----:B---3--:R-:W-:Y:S02]  /*cfd00*/  IMAD.MOV.U32 R3, RZ, RZ, R5 ;  /* 0x000000ffff037224 */ /* 0x008fe400078e0005 */
[----:B------:R-:W-:Y:S02]  /*cfd10*/  IMAD.MOV.U32 R5, RZ, RZ, R7 ;  /* 0x000000ffff057224 */ /* 0x000fe400078e0007 */
[----:B------:R-:W-:-:S02]  /*cfd20*/  IMAD.MOV.U32 R7, RZ, RZ, R9 ;  /* 0x000000ffff077224 */ /* 0x000fc400078e0009 */
        /* <DEDUP_REMOVED lines=16> */
[C---:B------:R-:W-:Y:S01]  /*cfe30*/  IMAD.X R13, R14.reuse, 0x1, R51, P6 ;  /* 0x000000010e0d7824 */ /* 0x040fe200030e0633 */
[C---:B------:R-:W-:Y:S01]  /*cfe40*/  IADD3 R20, P6, R55.reuse, R52, RZ ;  /* 0x0000003437147210 */ /* 0x040fe20007fde0ff */
[----:B------:R-:W-:Y:S02]  /*cfe50*/  IMAD.MOV.U32 R45, RZ, RZ, R11 ;  /* 0x000000ffff2d7224 */ /* 0x000fe400078e000b */
[----:B------:R-:W-:Y:S01]  /*cfe60*/  IMAD.MOV.U32 R11, RZ, RZ, R21 ;  /* 0x000000ffff0b7224 */ /* 0x000fe200078e0015 */
[----:B------:R0:W-:Y:S01]  /*cfe70*/  STL.64 [R1+0x1ad0], R12 ;  /* 0x001ad00c01007387 */ /* 0x0001e20000100a00 */
[----:B------:R-:W-:Y:S01]  /*cfe80*/  IMAD.X R21, R14, 0x1, R50, P6 ;  /* 0x000000010e157824 */ /* 0x000fe200030e0632 */
[----:B0-----:R-:W-:-:S05]  /*cfe90*/  IADD3 R12, P6, R55, R49, RZ ;  /* 0x00000031370c7210 */ /* 0x001fca0007fde0ff */
[----:B------:R-:W-:-:S05]  /*cfea0*/  IMAD.X R13, R14, 0x1, R47, P6 ;  /* 0x000000010e0d7824 */ /* 0x000fca00030e062f */
[----:B------:R0:W-:Y:S02]  /*cfeb0*/  STL.64 [R1+0x1b18], R12 ;  /* 0x001b180c01007387 */ /* 0x0001e40000100a00 */
[----:B0-----:R-:W-:-:S05]  /*cfec0*/  IADD3 R12, P6, R55, R48, RZ ;  /* 0x00000030370c7210 */ /* 0x001fca0007fde0ff */
[----:B------:R-:W-:Y:S01]  /*cfed0*/  IMAD.X R13, R14, 0x1, R46, P6 ;  /* 0x000000010e0d7824 */ /* 0x000fe200030e062e */
[----:B------:R-:W-:-:S04]  /*cfee0*/  SHF.R.S32.HI R14, RZ, 0x1f, R58 ;  /* 0x0000001fff0e7819 */ /* 0x000fc8000001143a */
        /* <DEDUP_REMOVED lines=26> */
[----:B------:R0:W-:Y:S02]  /*d0090*/  STL.64 [R1+0x1b90], R12 ;  /* 0x001b900c01007387 */ /* 0x0001e40000100a00 */
[----:B0-----:R-:W-:-:S05]  /*d00a0*/  SHF.R.S32.HI R12, RZ, 0x1f, R19 ;  /* 0x0000001fff0c7819 */ /* 0x001fca0000011413 */
        /* <DEDUP_REMOVED lines=17> */
[----:B------:R-:W-:Y:S01]  /*d01c0*/  IMAD.MOV.U32 R40, RZ, RZ, R24 ;  /* 0x000000ffff287224 */ /* 0x000fe200078e0018 */
[C---:B0-----:R-:W-:Y:S01]  /*d01d0*/  IADD3 R14, P6, R19.reuse, R49, RZ ;  /* 0x00000031130e7210 */ /* 0x041fe20007fde0ff */
[----:B------:R-:W-:Y:S02]  /*d01e0*/  IMAD.MOV.U32 R24, RZ, RZ, R22 ;  /* 0x000000ffff187224 */ /* 0x000fe400078e0016 */
[----:B----4-:R-:W-:Y:S02]  /*d01f0*/  IMAD.MOV.U32 R22, RZ, RZ, R18 ;  /* 0x000000ffff167224 */ /* 0x010fe400078e0012 */
[C---:B------:R-:W-:Y:S01]  /*d0200*/  IMAD.X R15, R12.reuse, 0x1, R47, P6 ;  /* 0x000000010c0f7824 */ /* 0x040fe200030e062f */
[----:B------:R-:W-:Y:S01]  /*d0210*/  IADD3 R18, P6, R19, R48, RZ ;  /* 0x0000003013127210 */ /* 0x000fe20007fde0ff */
[----:B------:R-:W-:Y:S02]  /*d0220*/  IMAD.MOV.U32 R55, RZ, RZ, R56 ;  /* 0x000000ffff377224 */ /* 0x000fe400078e0038 */
[----:B------:R-:W-:Y:S01]  /*d0230*/  IMAD.MOV.U32 R56, RZ, RZ, R57 ;  /* 0x000000ffff387224 */ /* 0x000fe200078e0039 */
[----:B------:R0:W-:Y:S01]  /*d0240*/  STL.64 [R1+0x1c40], R14 ;  /* 0x001c400e01007387 */ /* 0x0001e20000100a00 */
[----:B------:R-:W-:Y:S01]  /*d0250*/  IMAD.X R19, R12, 0x1, R46, P6 ;  /* 0x000000010c137824 */ /* 0x000fe200030e062e */
[----:B------:R-:W-:Y:S01]  /*d0260*/  IADD3 R12, P6, R55, R53, RZ ;  /* 0x00000035370c7210 */ /* 0x000fe20007fde0ff */
[----:B------:R-:W-:-:S02]  /*d0270*/  IMAD.MOV.U32 R57, RZ, RZ, R61 ;  /* 0x000000ffff397224 */ /* 0x000fc400078e003d */
[----:B------:R-:W-:Y:S02]  /*d0280*/  IMAD.MOV.U32 R61, RZ, RZ, R42 ;  /* 0x000000ffff3d7224 */ /* 0x000fe400078e002a */
[----:B------:R-:W-:Y:S01]  /*d0290*/  IMAD.MOV.U32 R42, RZ, RZ, R43 ;  /* 0x000000ffff2a7224 */ /* 0x000fe200078e002b */
[----:B0-----:R-:W-:Y:S01]  /*d02a0*/  SHF.R.S32.HI R14, RZ, 0x1f, R55 ;  /* 0x0000001fff0e7819 */ /* 0x001fe20000011437 */
[----:B------:R-:W-:Y:S02]  /*d02b0*/  IMAD.MOV.U32 R58, RZ, RZ, R60 ;  /* 0x000000ffff3a7224 */ /* 0x000fe400078e003c */
[----:B------:R-:W-:Y:S02]  /*d02c0*/  IMAD.MOV.U32 R43, RZ, RZ, R2 ;  /* 0x000000ffff2b7224 */ /* 0x000fe400078e0002 */
[----:B------:R-:W-:Y:S02]  /*d02d0*/  IMAD.X R13, R14, 0x1, R51, P6 ;  /* 0x000000010e0d7824 */ /* 0x000fe400030e0633 */
[----:B------:R-:W-:-:S02]  /*d02e0*/  IMAD.MOV.U32 R2, RZ, RZ, R3 ;  /* 0x000000ffff027224 */ /* 0x000fc400078e0003 */
[----:B------:R-:W-:Y:S01]  /*d02f0*/  IMAD.MOV.U32 R60, RZ, RZ, R22 ;  /* 0x000000ffff3c7224 */ /* 0x000fe200078e0016 */
[----:B------:R-:W-:Y:S01]  /*d0300*/  IADD3 R22, P6, R55, R52, RZ ;  /* 0x0000003437167210 */ /* 0x000fe20007fde0ff */
[----:B------:R-:W-:Y:S02]  /*d0310*/  IMAD.MOV.U32 R3, RZ, RZ, R5 ;  /* 0x000000ffff037224 */ /* 0x000fe400078e0005 */
[----:B------:R-:W-:Y:S02]  /*d0320*/  IMAD.MOV.U32 R5, RZ, RZ, R8 ;  /* 0x000000ffff057224 */ /* 0x000fe400078e0008 */
[----:B------:R-:W-:Y:S02]  /*d0330*/  IMAD.MOV.U32 R8, RZ, RZ, R9 ;  /* 0x000000ffff087224 */ /* 0x000fe400078e0009 */
[----:B------:R-:W-:Y:S01]  /*d0340*/  IMAD.MOV.U32 R9, RZ, RZ, R24 ;  /* 0x000000ffff097224 */ /* 0x000fe200078e0018 */
[----:B------:R0:W-:Y:S01]  /*d0350*/  STL.64 [R1+0x1cf8], R12 ;  /* 0x001cf80c01007387 */ /* 0x0001e20000100a00 */
[----:B------:R-:W-:-:S02]  /*d0360*/  IMAD.MOV.U32 R24, RZ, RZ, R23 ;  /* 0x000000ffff187224 */ /* 0x000fc400078e0017 */
        /* <DEDUP_REMOVED lines=31> */
[----:B0-----:R-:W-:-:S05]  /*d0560*/  IADD3 R14, P6, R25, R49, RZ ;  /* 0x00000031190e7210 */ /* 0x001fca0007fde0ff */
[----:B------:R-:W-:Y:S01]  /*d0570*/  IMAD.X R15, R12, 0x1, R47, P6 ;  /* 0x000000010c0f7824 */ /* 0x000fe200030e062f */
[----:B------:R-:W-:-:S04]  /*d0580*/  IADD3 R24, P6, R25, R48, RZ ;  /* 0x0000003019187210 */ /* 0x000fc80007fde0ff */
[----:B------:R0:W-:Y:S01]  /*d0590*/  STL.64 [R1+0x1dd0], R14 ;  /* 0x001dd00e01007387 */ /* 0x0001e20000100a00 */
[----:B------:R-:W-:Y:S01]  /*d05a0*/  IMAD.X R25, R12, 0x1, R46, P6 ;  /* 0x000000010c197824 */ /* 0x000fe200030e062e */
[----:B------:R-:W-:Y:S02]  /*d05b0*/  IADD3 R12, P6, R60, R53, RZ ;  /* 0x000000353c0c7210 */ /* 0x000fe40007fde0ff */
[----:B0-----:R-:W-:-:S05]  /*d05c0*/  SHF.R.S32.HI R14, RZ, 0x1f, R60 ;  /* 0x0000001fff0e7819 */ /* 0x001fca000001143c */
        /* <DEDUP_REMOVED lines=11> */
[----:B------:R-:W-:-:S04]  /*d0680*/  SHF.R.S32.HI R14, RZ, 0x1f, R55 ;  /* 0x0000001fff0e7819 */ /* 0x000fc80000011437 */
[----:B------:R0:W-:Y:S02]  /*d0690*/  STL.64 [R1+0x1e08], R12 ;  /* 0x001e080c01007387 */ /* 0x0001e40000100a00 */
[----:B0-----:R-:W-:-:S05]  /*d06a0*/  IADD3 R12, P6, R55, R53, RZ ;  /* 0x00000035370c7210 */ /* 0x001fca0007fde0ff */
        /* <DEDUP_REMOVED lines=39> */
[----:B0-----:R-:W-:-:S05]  /*d0920*/  IADD3 R14, P6, R9, R49, RZ ;  /* 0x00000031090e7210 */ /* 0x001fca0007fde0ff */
[----:B------:R-:W-:Y:S01]  /*d0930*/  IMAD.X R15, R12, 0x1, R47, P6 ;  /* 0x000000010c0f7824 */ /* 0x000fe200030e062f */
[----:B------:R-:W-:-:S05]  /*d0940*/  IADD3 R8, P6, R9, R48, RZ ;  /* 0x0000003009087210 */ /* 0x000fca0007fde0ff */
[----:B------:R-:W-:Y:S01]  /*d0950*/  IMAD.X R9, R12, 0x1, R46, P6 ;  /* 0x000000010c097824 */ /* 0x000fe200030e062e */
[----:B------:R-:W-:Y:S01]  /*d0960*/  STL.64 [R1+0x1f50], R14 ;  /* 0x001f500e01007387 */ /* 0x000fe20000100a00 */
[----:B------:R-:W-:-:S03]  /*d0970*/  SHF.R.S32.HI R12, RZ, 0x1f, R60 ;  /* 0x0000001fff0c7819 */ /* 0x000fc6000001143c */
[----:B------:R0:W-:Y:S02]  /*d0980*/  STL.64 [R1+0x1f48], R8 ;  /* 0x001f480801007387 */ /* 0x0001e40000100a00 */
[----:B0-----:R-:W-:-:S05]  /*d0990*/  IADD3 R8, P6, R60, R53, RZ ;  /* 0x000000353c087210 */ /* 0x001fca0007fde0ff */
[----:B------:R-:W-:-:S05]  /*d09a0*/  IMAD.X R9, R12, 0x1, R51, P6 ;  /* 0x000000010c097824 */ /* 0x000fca00030e0633 */
[----:B------:R0:W-:Y:S02]  /*d09b0*/  STL.64 [R1+0x1f40], R8 ;  /* 0x001f400801007387 */ /* 0x0001e40000100a00 */
[----:B0-----:R-:W-:Y:S01]  /*d09c0*/  IMAD.MOV.U32 R8, RZ, RZ, R26 ;  /* 0x000000ffff087224 */ /* 0x001fe200078e001a */
[----:B------:R-:W-:Y:S01]  /*d09d0*/  IADD3 R26, P6, R60, R52, RZ ;  /* 0x000000343c1a7210 */ /* 0x000fe20007fde0ff */
[----:B------:R-:W-:-:S04]  /*d09e0*/  IMAD.MOV.U32 R9, RZ, RZ, R27 ;  /* 0x000000ffff097224 */ /* 0x000fc800078e001b */
[----:B------:R-:W-:Y:S01]  /*d09f0*/  IMAD.X R27, R12, 0x1, R50, P6 ;  /* 0x000000010c1b7824 */ /* 0x000fe200030e0632 */
[----:B------:R-:W-:-:S05]  /*d0a00*/  IADD3 R14, P6, R60, R49, RZ ;  /* 0x000000313c0e7210 */ /* 0x000fca0007fde0ff */
[----:B------:R-:W-:-:S05]  /*d0a10*/  IMAD.X R15, R12, 0x1, R47, P6 ;  /* 0x000000010c0f7824 */ /* 0x000fca00030e062f */
[----:B------:R0:W-:Y:S01]  /*d0a20*/  STL.64 [R1+0x1f90], R14 ;  /* 0x001f900e01007387 */ /* 0x0001e20000100a00 */
[----:B------:R-:W-:Y:S01]  /*d0a30*/  IMAD.MOV.U32 R55, RZ, RZ, R61 ;  /* 0x000000ffff377224 */ /* 0x000fe200078e003d */
[----:B0-----:R-:W-:Y:S01]  /*d0a40*/  IADD3 R14, P6, R60, R48, RZ ;  /* 0x000000303c0e7210 */ /* 0x001fe20007fde0ff */
[----:B------:R-:W-:Y:S02]  /*d0a50*/  IMAD.MOV.U32 R60, RZ, RZ, R42 ;  /* 0x000000ffff3c7224 */ /* 0x000fe400078e002a */
[----:B------:R-:W-:Y:S02]  /*d0a60*/  IMAD.MOV.U32 R42, RZ, RZ, R6 ;  /* 0x000000ffff2a7224 */ /* 0x000fe400078e0006 */
[----:B------:R-:W-:Y:S02]  /*d0a70*/  IMAD.X R15, R12, 0x1, R46, P6 ;  /* 0x000000010c0f7824 */ /* 0x000fe400030e062e */
[----:B------:R-:W-:Y:S02]  /*d0a80*/  IMAD.MOV.U32 R6, RZ, RZ, R44 ;  /* 0x000000ffff067224 */ /* 0x000fe400078e002c */
[----:B------:R-:W-:Y:S01]  /*d0a90*/  IMAD.MOV.U32 R44, RZ, RZ, R10 ;  /* 0x000000ffff2c7224 */ /* 0x000fe200078e000a */
[----:B------:R0:W-:Y:S01]  /*d0aa0*/  STL.64 [R1+0x1f88], R14 ;  /* 0x001f880e01007387 */ /* 0x0001e20000100a00 */
[----:B--2---:R-:W-:Y:S01]  /*d0ab0*/  IMAD.MOV.U32 R10, RZ, RZ, R30 ;  /* 0x000000ffff0a7224 */ /* 0x004fe200078e001e */
[----:B------:R-:W-:Y:S01]  /*d0ac0*/  IADD3 R30, P6, R13, R53, RZ ;  /* 0x000000350d1e7210 */ /* 0x000fe20007fde0ff */
[----:B------:R-:W-:-:S02]  /*d0ad0*/  IMAD.MOV.U32 R61, RZ, RZ, R43 ;  /* 0x000000ffff3d7224 */ /* 0x000fc400078e002b */
[----:B------:R-:W-:Y:S02]  /*d0ae0*/  IMAD.MOV.U32 R43, RZ, RZ, R7 ;  /* 0x000000ffff2b7224 */ /* 0x000fe400078e0007 */
[----:B------:R-:W-:Y:S02]  /*d0af0*/  IMAD.MOV.U32 R7, RZ, RZ, R45 ;  /* 0x000000ffff077224 */ /* 0x000fe400078e002d */
[----:B------:R-:W-:Y:S01]  /*d0b00*/  IMAD.MOV.U32 R45, RZ, RZ, R11 ;  /* 0x000000ffff2d7224 */ /* 0x000fe200078e000b */
[----:B0-----:R-:W-:Y:S01]  /*d0b10*/  SHF.R.S32.HI R14, RZ, 0x1f, R13 ;  /* 0x0000001fff0e7819 */ /* 0x001fe2000001140d */
[----:B------:R-:W-:-:S04]  /*d0b20*/  IMAD.MOV.U32 R11, RZ, RZ, R31 ;  /* 0x000000ffff0b7224 */ /* 0x000fc800078e001f */
[----:B------:R-:W-:Y:S01]  /*d0b30*/  IMAD.X R31, R14, 0x1, R51, P6 ;  /* 0x000000010e1f7824 */ /* 0x000fe200030e0633 */
[----:B------:R-:W-:Y:S01]  /*d0b40*/  IADD3 R16, P6, R13, R52, RZ ;  /* 0x000000340d107210 */ /* 0x000fe20007fde0ff */
[----:B------:R-:W-:-:S04]  /*d0b50*/  IMAD.MOV.U32 R56, RZ, RZ, R8 ;  /* 0x000000ffff387224 */ /* 0x000fc800078e0008 */
[C---:B------:R-:W-:Y:S01]  /*d0b60*/  IMAD.X R17, R14.reuse, 0x1, R50, P6 ;  /* 0x000000010e117824 */ /* 0x040fe200030e0632 */
[C---:B------:R-:W-:Y:S01]  /*d0b70*/  IADD3 R8, P6, R13.reuse, R49, RZ ;  /* 0x000000310d087210 */ /* 0x040fe20007fde0ff */
[----:B------:R-:W-:Y:S02]  /*d0b80*/  IMAD.MOV.U32 R54, RZ, RZ, R57 ;  /* 0x000000ffff367224 */ /* 0x000fe400078e0039 */
[----:B------:R-:W-:Y:S02]  /*d0b90*/  IMAD.MOV.U32 R57, RZ, RZ, R3 ;  /* 0x000000ffff397224 */ /* 0x000fe400078e0003 */
[----:B------:R-:W-:Y:S02]  /*d0ba0*/  IMAD.MOV.U32 R3, RZ, RZ, R9 ;  /* 0x000000ffff037224 */ /* 0x000fe400078e0009 */
[C---:B------:R-:W-:Y:S01]  /*d0bb0*/  IMAD.X R9, R14.reuse, 0x1, R47, P6 ;  /* 0x000000010e097824 */ /* 0x040fe200030e062f */
[----:B------:R-:W-:Y:S01]  /*d0bc0*/  IADD3 R12, P6, R13, R48, RZ ;  /* 0x000000300d0c7210 */ /* 0x000fe20007fde0ff */
[----:B------:R0:W-:Y:S04]  /*d0bd0*/  STL.64 [R1+0x1fb0], R16 ;  /* 0x001fb01001007387 */ /* 0x0001e80000100a00 */
[----:B------:R-:W-:Y:S01]  /*d0be0*/  IMAD.X R13, R14, 0x1, R46, P6 ;  /* 0x000000010e0d7824 */ /* 0x000fe200030e062e */
[----:B------:R-:W-:Y:S01]  /*d0bf0*/  SHF.R.S32.HI R14, RZ, 0x1f, R54 ;  /* 0x0000001fff0e7819 */ /* 0x000fe20000011436 */
[----:B0-----:R-:W2:Y:S04]  /*d0c00*/  LDL.LU.64 R16, [R1+0x3cd8] ;  /* 0x003cd80001107983 */ /* 0x001ea80000300a00 */
[----:B------:R0:W-:Y:S04]  /*d0c10*/  STL.64 [R1+0x1fe0], R8 ;  /* 0x001fe00801007387 */ /* 0x0001e80000100a00 */
[----:B0-----:R-:W3:Y:S04]  /*d0c20*/  LDL.LU.64 R8, [R1+0x3cd0] ;  /* 0x003cd00001087983 */ /* 0x001ee80000300a00 */
        /* <DEDUP_REMOVED lines=39> */
[----:B------:R-:W-:-:S04]  /*d0ea0*/  IADD3 R60, P6, R39, R53, RZ ;  /* 0x00000035273c7210 */ /* 0x000fc80007fde0ff */
[----:B------:R0:W-:Y:S01]  /*d0eb0*/  STL.64 [R1+0x20a0], R12 ;  /* 0x0020a00c01007387 */ /* 0x0001e20000100a00 */
[----:B------:R-:W-:Y:S01]  /*d0ec0*/  IMAD.MOV.U32 R57, RZ, RZ, R61 ;  /* 0x000000ffff397224 */ /* 0x000fe200078e003d */
[----:B0-----:R-:W-:-:S05]  /*d0ed0*/  SHF.R.S32.HI R12, RZ, 0x1f, R39 ;  /* 0x0000001fff0c7819 */ /* 0x001fca0000011427 */
[----:B------:R-:W-:-:S05]  /*d0ee0*/  IMAD.X R61, R12, 0x1, R51, P6 ;  /* 0x000000010c3d7824 */ /* 0x000fca00030e0633 */
[----:B------:R0:W-:Y:S02]  /*d0ef0*/  STL.64 [R1+0x2098], R60 ;  /* 0x0020983c01007387 */ /* 0x0001e40000100a00 */
[----:B0-----:R-:W-:Y:S02]  /*d0f00*/  IMAD.MOV.U32 R60, RZ, RZ, R42 ;  /* 0x000000ffff3c7224 */ /* 0x001fe400078e002a */
[----:B------:R-:W-:Y:S02]  /*d0f10*/  IMAD.MOV.U32 R42, RZ, RZ, R6 ;  /* 0x000000ffff2a7224 */ /* 0x000fe400078e0006 */
[----:B------:R-:W-:Y:S01]  /*d0f20*/  IMAD.MOV.U32 R6, RZ, RZ, R10 ;  /* 0x000000ffff067224 */ /* 0x000fe200078e000a */
[----:B------:R-:W-:Y:S01]  /*d0f30*/  IADD3 R10, P6, R39, R52, RZ ;  /* 0x00000034270a7210 */ /* 0x000fe20007fde0ff */
[----:B------:R-:W-:Y:S02]  /*d0f40*/  IMAD.MOV.U32 R61, RZ, RZ, R43 ;  /* 0x000000ffff3d7224 */ /* 0x000fe400078e002b */
[----:B------:R-:W-:-:S02]  /*d0f50*/  IMAD.MOV.U32 R43, RZ, RZ, R7 ;  /* 0x000000ffff2b7224 */ /* 0x000fc400078e0007 */
[----:B------:R-:W-:Y:S02]  /*d0f60*/  IMAD.MOV.U32 R7, RZ, RZ, R11 ;  /* 0x000000ffff077224 */ /* 0x000fe400078e000b */
[----:B------:R-:W-:-:S05]  /*d0f70*/  IMAD.X R11, R12, 0x1, R50, P6 ;  /* 0x000000010c0b7824 */ /* 0x000fca00030e0632 */
[----:B------:R0:W-:Y:S01]  /*d0f80*/  STL.64 [R1+0x20b8], R10 ;  /* 0x0020b80a01007387 */ /* 0x0001e20000100a00 */
[----:B------:R-:W-:Y:S02]  /*d0f90*/  IMAD.MOV.U32 R13, RZ, RZ, R2 ;  /* 0x000000ffff0d7224 */ /* 0x000fe400078e0002 */
[----:B------:R-:W-:Y:S02]  /*d0fa0*/  IMAD.MOV.U32 R2, RZ, RZ, R5 ;  /* 0x000000ffff027224 */ /* 0x000fe400078e0005 */
[----:B------:R-:W-:Y:S02]  /*d0fb0*/  IMAD.MOV.U32 R5, RZ, RZ, R38 ;  /* 0x000000ffff057224 */ /* 0x000fe400078e0026 */
[----:B0-----:R-:W-:Y:S01]  /*d0fc0*/  IMAD.MOV.U32 R10, RZ, RZ, R36 ;  /* 0x000000ffff0a7224 */ /* 0x001fe200078e0024 */
[----:B------:R-:W-:Y:S01]  /*d0fd0*/  IADD3 R36, P6, R39, R49, RZ ;  /* 0x0000003127247210 */ /* 0x000fe20007fde0ff */
[----:B------:R-:W-:-:S04]  /*d0fe0*/  IMAD.MOV.U32 R11, RZ, RZ, R37 ;  /* 0x000000ffff0b7224 */ /* 0x000fc800078e0025 */
[----:B------:R-:W-:Y:S01]  /*d0ff0*/  IMAD.X R37, R12, 0x1, R47, P6 ;  /* 0x000000010c257824 */ /* 0x000fe200030e062f */
[----:B------:R-:W-:-:S05]  /*d1000*/  IADD3 R38, P6, R39, R48, RZ ;  /* 0x0000003027267210 */ /* 0x000fca0007fde0ff */
[----:B------:R-:W-:Y:S01]  /*d1010*/  IMAD.X R39, R12, 0x1, R46, P6 ;  /* 0x000000010c277824 */ /* 0x000fe200030e062e */
[----:B------:R0:W-:Y:S04]  /*d1020*/  STL.64 [R1+0x2118], R36 ;  /* 0x0021182401007387 */ /* 0x0001e80000100a00 */
[----:B0-----:R-:W4:Y:S04]  /*d1030*/  LDL.LU.64 R36, [R1+0x3cc8] ;  /* 0x003cc80001247983 */ /* 0x001f280000300a00 */
[----:B------:R0:W-:Y:S04]  /*d1040*/  STL.64 [R1+0x2030], R38 ;  /* 0x0020302601007387 */ /* 0x0001e80000100a00 */
[----:B0-----:R-:W2:Y:S01]  /*d1050*/  LDL.LU.64 R38, [R1+0x3cc0] ;  /* 0x003cc00001267983 */ /* 0x001ea20000300a00 */
[----:B------:R-:W-:-:S02]  /*d1060*/  IMAD.MOV.U32 R15, RZ, RZ, R56 ;  /* 0x000000ffff0f7224 */ /* 0x000fc400078e0038 */
[----:B------:R-:W-:-:S03]  /*d1070*/  IMAD.MOV.U32 R56, RZ, RZ, R40 ;  /* 0x000000ffff387224 */ /* 0x000fc600078e0028 */
[----:B------:R-:W-:Y:S02]  /*d1080*/  SHF.R.S32.HI R12, RZ, 0x1f, R15 ;  /* 0x0000001fff0c7819 */ /* 0x000fe4000001140f */
[----:B------:R-:W-:Y:S01]  /*d1090*/  IADD3 R40, P6, R15, R53, RZ ;  /* 0x000000350f287210 */ /* 0x000fe20007fde0ff */
[----:B------:R-:W-:-:S04]  /*d10a0*/  IMAD.MOV.U32 R55, RZ, RZ, R41 ;  /* 0x000000ffff377224 */ /* 0x000fc800078e0029 */
        /* <DEDUP_REMOVED lines=9> */
[----:B------:R0:W-:Y:S01]  /*d1140*/  STL.64 [R1+0x2230], R40 ;  /* 0x0022302801007387 */ /* 0x0001e20000100a00 */
[----:B------:R-:W-:-:S03]  /*d1150*/  SHF.R.S32.HI R12, RZ, 0x1f, R54 ;  /* 0x0000001fff0c7819 */ /* 0x000fc60000011436 */
        /* <DEDUP_REMOVED lines=24> */
[----:B0-----:R-:W-:-:S05]  /*d12e0*/  IADD3 R14, P6, R3, R49, RZ ;  /* 0x00000031030e7210 */ /* 0x001fca0007fde0ff */
[----:B------:R-:W-:Y:S01]  /*d12f0*/  IMAD.X R15, R12, 0x1, R47, P6 ;  /* 0x000000010c0f7824 */ /* 0x000fe200030e062f */
[----:B------:R-:W-:-:S05]  /*d1300*/  IADD3 R2, P6, R3, R48, RZ ;  /* 0x0000003003027210 */ /* 0x000fca0007fde0ff */
[----:B------:R-:W-:Y:S01]  /*d1310*/  IMAD.X R3, R12, 0x1, R46, P6 ;  /* 0x000000010c037824 */ /* 0x000fe200030e062e */
[----:B------:R0:W-:Y:S04]  /*d1320*/  STL.64 [R1+0x10a0], R14 ;  /* 0x0010a00e01007387 */ /* 0x0001e80000100a00 */
[----:B------:R1:W-:Y:S01]  /*d1330*/  STL.64 [R1+0x1088], R2 ;  /* 0x0010880201007387 */ /* 0x0003e20000100a00 */
[----:B0-----:R-:W-:Y:S01]  /*d1340*/  SHF.R.S32.HI R14, RZ, 0x1f, R13 ;  /* 0x0000001fff0e7819 */ /* 0x001fe2000001140d */
[----:B-1----:R-:W-:Y:S02]  /*d1350*/  IMAD.MOV.U32 R2, RZ, RZ, R6 ;  /* 0x000000ffff027224 */ /* 0x002fe400078e0006 */
[----:B------:R-:W-:Y:S01]  /*d1360*/  IMAD.MOV.U32 R6, RZ, RZ, R44 ;  /* 0x000000ffff067224 */ /* 0x000fe200078e002c */
[----:B------:R-:W-:Y:S01]  /*d1370*/  IADD3 R44, P6, R13, R53, RZ ;  /* 0x000000350d2c7210 */ /* 0x000fe20007fde0ff */
[----:B------:R-:W-:-:S02]  /*d1380*/  IMAD.MOV.U32 R3, RZ, RZ, R7 ;  /* 0x000000ffff037224 */ /* 0x000fc400078e0007 */
[----:B------:R-:W-:Y:S02]  /*d1390*/  IMAD.MOV.U32 R7, RZ, RZ, R45 ;  /* 0x000000ffff077224 */ /* 0x000fe400078e002d */
[----:B------:R-:W-:-:S05]  /*d13a0*/  IMAD.X R45, R14, 0x1, R51, P6 ;  /* 0x000000010e2d7824 */ /* 0x000fca00030e0633 */
[----:B------:R0:W-:Y:S02]  /*d13b0*/  STL.64 [R1+0x1078], R44 ;  /* 0x0010782c01007387 */ /* 0x0001e40000100a00 */
[----:B0-----:R-:W-:Y:S02]  /*d13c0*/  IMAD.MOV.U32 R44, RZ, RZ, R10 ;  /* 0x000000ffff2c7224 */ /* 0x001fe400078e000a */
[----:B------:R-:W-:Y:S02]  /*d13d0*/  IMAD.MOV.U32 R10, RZ, RZ, R34 ;  /* 0x000000ffff0a7224 */ /* 0x000fe400078e0022 */
[----:B------:R-:W-:Y:S02]  /*d13e0*/  IMAD.MOV.U32 R45, RZ, RZ, R11 ;  /* 0x000000ffff2d7224 */ /* 0x000fe400078e000b */
[----:B------:R-:W-:Y:S02]  /*d13f0*/  IMAD.MOV.U32 R11, RZ, RZ, R35 ;  /* 0x000000ffff0b7224 */ /* 0x000fe400078e0023 */
[----:B--2---:R-:W-:Y:S01]  /*d1400*/  IMAD.MOV.U32 R34, RZ, RZ, R38 ;  /* 0x000000ffff227224 */ /* 0x004fe200078e0026 */
[----:B------:R-:W-:Y:S01]  /*d1410*/  IADD3 R38, P6, R13, R52, RZ ;  /* 0x000000340d267210 */ /* 0x000fe20007fde0ff */
[----:B------:R-:W-:-:S04]  /*d1420*/  IMAD.MOV.U32 R35, RZ, RZ, R39 ;  /* 0x000000ffff237224 */ /* 0x000fc800078e0027 */
        /* <DEDUP_REMOVED lines=8> */
[----:B0-----:R-:W2:Y:S04]  /*d14b0*/  LDL.LU.64 R38, [R1+0x3cb0] ;  /* 0x003cb00001267983 */ /* 0x001ea80000300a00 */
        /* <DEDUP_REMOVED lines=28> */
[----:B------:R-:W-:Y:S01]  /*d1680*/  IMAD.X R15, R12, 0x1, R51, P6 ;  /* 0x000000010c0f7824 */ /* 0x000fe200030e0633 */
[----:B------:R-:W-:-:S05]  /*d1690*/  IADD3 R52, P6, R56, R52, RZ ;  /* 0x0000003438347210 */ /* 0x000fca0007fde0ff */
[----:B------:R-:W-:Y:S01]  /*d16a0*/  IMAD.X R53, R12, 0x1, R50, P6 ;  /* 0x000000010c357824 */ /* 0x000fe200030e0632 */
[----:B------:R-:W-:-:S05]  /*d16b0*/  IADD3 R50, P6, R56, R49, RZ ;  /* 0x0000003138327210 */ /* 0x000fca0007fde0ff */
[----:B------:R-:W-:Y:S01]  /*d16c0*/  IMAD.X R51, R12, 0x1, R47, P6 ;  /* 0x000000010c337824 */ /* 0x000fe200030e062f */
[----:B------:R-:W-:-:S05]  /*d16d0*/  IADD3 R48, P6, R56, R48, RZ ;  /* 0x0000003038307210 */ /* 0x000fca0007fde0ff */
[----:B------:R-:W-:Y:S01]  /*d16e0*/  IMAD.X R49, R12, 0x1, R46, P6 ;  /* 0x000000010c317824 */ /* 0x000fe200030e062e */
[----:B------:R-:W-:-:S05]  /*d16f0*/  PRMT R46, R57, 0x7773, RZ ;  /* 0x00007773392e7816 */ /* 0x000fca00000000ff */
[----:B------:R0:W-:Y:S02]  /*d1700*/  @P1 STG.E.U8 desc[UR44][R58.64], R46 ;  /* 0x0000002e3a001986 */ /* 0x0001e4000c10112c */
[----:B0-----:R-:W-:-:S05]  /*d1710*/  PRMT R46, R4, 0x7770, RZ ;  /* 0x00007770042e7816 */ /* 0x001fca00000000ff */
[----:B------:R0:W-:Y:S02]  /*d1720*/  @P4 STG.E.U8 desc[UR44][R60.64], R46 ;  /* 0x0000002e3c004986 */ /* 0x0001e4000c10112c */
[----:B0-----:R-:W-:-:S05]  /*d1730*/  PRMT R46, R4, 0x7771, RZ ;  /* 0x00007771042e7816 */ /* 0x001fca00000000ff */
[----:B------:R0:W-:Y:S02]  /*d1740*/  @P3 STG.E.U8 desc[UR44][R42.64], R46 ;  /* 0x0000002e2a003986 */ /* 0x0001e4000c10112c */
[----:B0-----:R-:W-:-:S05]  /*d1750*/  PRMT R46, R4, 0x7772, RZ ;  /* 0x00007772042e7816 */ /* 0x001fca00000000ff */
[----:B------:R0:W-:Y:S02]  /*d1760*/  @P0 STG.E.U8 desc[UR44][R2.64], R46 ;  /* 0x0000002e02000986 */ /* 0x0001e4000c10112c */
[----:B0-----:R-:W-:-:S05]  /*d1770*/  PRMT R46, R4, 0x7773, RZ ;  /* 0x00007773042e7816 */ /* 0x001fca00000000ff */
[----:B------:R0:W-:Y:S01]  /*d1780*/  @P2 STG.E.U8 desc[UR44][R6.64], R46 ;  /* 0x0000002e06002986 */ /* 0x0001e2000c10112c */
[----:B------:R-:W-:-:S03]  /*d1790*/  IMAD.MOV.U32 R2, RZ, RZ, R10 ;  /* 0x000000ffff027224 */ /* 0x000fc600078e000a */
[----:B------:R-:W-:Y:S01]  /*d17a0*/  STL.64 [R1+0x1010], R14 ;  /* 0x0010100e01007387 */ /* 0x000fe20000100a00 */
[----:B------:R-:W-:Y:S01]  /*d17b0*/  IMAD.MOV.U32 R3, RZ, RZ, R11 ;  /* 0x000000ffff037224 */ /* 0x000fe200078e000b */
[----:B0-----:R-:W-:Y:S02]  /*d17c0*/  PRMT R46, R5, 0x7770, RZ ;  /* 0x00007770052e7816 */ /* 0x001fe400000000ff */
[----:B------:R-:W4:Y:S04]  /*d17d0*/  LDL.LU.64 R6, [R1+0x2330] ;  /* 0x0023300001067983 */ /* 0x000f280000300a00 */
[----:B------:R0:W-:Y:S04]  /*d17e0*/  @P5 STG.E.U8 desc[UR44][R44.64], R46 ;  /* 0x0000002e2c005986 */ /* 0x0001e8000c10112c */
[----:B0-----:R-:W4:Y:S04]  /*d17f0*/  LDL.LU.64 R44, [R1+0x2328] ;  /* 0x00232800012c7983 */ /* 0x001f280000300a00 */
[----:B------:R-:W4:Y:S04]  /*d1800*/  LDL.LU.64 R10, [R1+0x2320] ;  /* 0x00232000010a7983 */ /* 0x000f280000300a00 */
[----:B------:R-:W4:Y:S01]  /*d1810*/  LDL.LU R56, [R1+0x68] ;  /* 0x0000680001387983 */ /* 0x000f220000300800 */
[----:B---3--:R-:W-:-:S02]  /*d1820*/  LOP3.LUT P3, RZ, R40, 0x40, RZ, 0xc0, !PT ;  /* 0x0000004028ff7812 */ /* 0x008fc4000786c0ff */
[----:B------:R-:W-:-:S11]  /*d1830*/  PRMT R46, R5, 0x7771, RZ ;  /* 0x00007771052e7816 */ /* 0x000fd600000000ff */
[----:B------:R0:W-:Y:S04]  /*d1840*/  @P3 STG.E.U8 desc[UR44][R34.64], R46 ;  /* 0x0000002e22003986 */ /* 0x0001e8000c10112c */
[----:B0-----:R-:W3:Y:S01]  /*d1850*/  LDL.LU.64 R34, [R1+0x2318] ;  /* 0x0023180001227983 */ /* 0x001ee20000300a00 */
[----:B------:R-:W-:Y:S02]  /*d1860*/  LOP3.LUT P6, RZ, R40, 0x40000, RZ, 0xc0, !PT ;  /* 0x0004000028ff7812 */ /* 0x000fe400078cc0ff */
[----:B--2---:R-:W-:Y:S01]  /*d1870*/  LOP3.LUT R39, R39, 0xffefffff, RZ, 0xc0, !PT ;  /* 0xffefffff27277812 */ /* 0x004fe200078ec0ff */
[----:B------:R-:W2:Y:S04]  /*d1880*/  LDL.LU R57, [R1+0x58] ;  /* 0x0000580001397983 */ /* 0x000ea80000300800 */
[----:B------:R-:W2:Y:S04]  /*d1890*/  LDL.LU.64 R14, [R1+0x2310] ;  /* 0x00231000010e7983 */ /* 0x000ea80000300a00 */
[----:B------:R-:W2:Y:S02]  /*d18a0*/  LDL.LU.64 R12, [R1+0x2308] ;  /* 0x00230800010c7983 */ /* 0x000ea40000300a00 */
[----:B------:R-:W-:-:S02]  /*d18b0*/  @P6 LOP3.LUT R39, R39, 0x100000, RZ, 0xfc, !PT ;  /* 0x0010000027276812 */ /* 0x000fc400078efcff */
[C---:B------:R-:W-:Y:S01]  /*d18c0*/  LOP3.LUT P6, RZ, R40.reuse, 0x20000, RZ, 0xc0, !PT ;  /* 0x0002000028ff7812 */ /* 0x040fe200078cc0ff */
[----:B------:R-:W2:Y:S01]  /*d18d0*/  LDL.LU.64 R54, [R1+0x2300] ;  /* 0x0023000001367983 */ /* 0x000ea20000300a00 */
[----:B------:R-:W-:Y:S02]  /*d18e0*/  LOP3.LUT R39, R39, 0xffdfffff, RZ, 0xc0, !PT ;  /* 0xffdfffff27277812 */ /* 0x000fe400078ec0ff */
[----:B------:R-:W-:Y:S01]  /*d18f0*/  LOP3.LUT P0, RZ, R40, 0x10, RZ, 0xc0, !PT ;  /* 0x0000001028ff7812 */ /* 0x000fe2000780c0ff */
[----:B------:R-:W2:Y:S08]  /*d1900*/  LDL.LU.64 R58, [R1+0x22f8] ;  /* 0x0022f800013a7983 */ /* 0x000eb00000300a00 */
[----:B------:R-:W-:-:S02]  /*d1910*/  @P6 LOP3.LUT R39, R39, 0x200000, RZ, 0xfc, !PT ;  /* 0x0020000027276812 */ /* 0x000fc400078efcff */
[----:B------:R-:W-:Y:S02]  /*d1920*/  LOP3.LUT P6, RZ, R40, 0x10000, RZ, 0xc0, !PT ;  /* 0x0001000028ff7812 */ /* 0x000fe400078cc0ff */
[----:B------:R-:W-:-:S11]  /*d1930*/  LOP3.LUT R39, R39, 0xffbfffff, RZ, 0xc0, !PT ;  /* 0xffbfffff27277812 */ /* 0x000fd600078ec0ff */
[----:B------:R-:W-:Y:S02]  /*d1940*/  @P6 LOP3.LUT R39, R39, 0x400000, RZ, 0xfc, !PT ;  /* 0x0040000027276812 */ /* 0x000fe400078efcff */
[----:B------:R-:W-:Y:S02]  /*d1950*/  LOP3.LUT P6, RZ, R40, 0x8000, RZ, 0xc0, !PT ;  /* 0x0000800028ff7812 */ /* 0x000fe400078cc0ff */
[----:B------:R-:W-:-:S11]  /*d1960*/  LOP3.LUT R39, R39, 0xff7fffff, RZ, 0xc0, !PT ;  /* 0xff7fffff27277812 */ /* 0x000fd600078ec0ff */
[----:B------:R-:W-:Y:S02]  /*d1970*/  @P6 LOP3.LUT R39, R39, 0x800000, RZ, 0xfc, !PT ;  /* 0x0080000027276812 */ /* 0x000fe400078efcff */
[----:B------:R-:W-:Y:S02]  /*d1980*/  LOP3.LUT P6, RZ, R40, 0x4000, RZ, 0xc0, !PT ;  /* 0x0000400028ff7812 */ /* 0x000fe400078cc0ff */
[----:B------:R-:W-:-:S11]  /*d1990*/  LOP3.LUT R39, R39, 0xfeffffff, RZ, 0xc0, !PT ;  /* 0xfeffffff27277812 */ /* 0x000fd600078ec0ff */
[----:B------:R-:W-:Y:S02]  /*d19a0*/  @P6 LOP3.LUT R39, R39, 0x1000000, RZ, 0xfc, !PT ;  /* 0x0100000027276812 */ /* 0x000fe400078efcff */
[C---:B------:R-:W-:Y:S02]  /*d19b0*/  LOP3.LUT P6, RZ, R40.reuse, 0x2000, RZ, 0xc0, !PT ;  /* 0x0000200028ff7812 */ /* 0x040fe400078cc0ff */
[----:B------:R-:W-:Y:S02]  /*d19c0*/  LOP3.LUT R39, R39, 0xfdffffff, RZ, 0xc0, !PT ;  /* 0xfdffffff27277812 */ /* 0x000fe400078ec0ff */
[----:B------:R-:W-:Y:S02]  /*d19d0*/  LOP3.LUT P2, RZ, R40, 0x80, RZ, 0xc0, !PT ;  /* 0x0000008028ff7812 */ /* 0x000fe4000784c0ff */
[----:B------:R-:W-:-:S07]  /*d19e0*/  PRMT R46, R5, 0x7772, RZ ;  /* 0x00007772052e7816 */ /* 0x000fce00000000ff */
[----:B------:R-:W-:Y:S02]  /*d19f0*/  @P6 LOP3.LUT R39, R39, 0x2000000, RZ, 0xfc, !PT ;  /* 0x0200000027276812 */ /* 0x000fe400078efcff */
[----:B------:R-:W-:Y:S01]  /*d1a00*/  LOP3.LUT P6, RZ, R40, 0x1000, RZ, 0xc0, !PT ;  /* 0x0000100028ff7812 */ /* 0x000fe200078cc0ff */
[----:B------:R0:W-:Y:S01]  /*d1a10*/  @P0 STG.E.U8 desc[UR44][R2.64], R46 ;  /* 0x0000002e02000986 */ /* 0x0001e2000c10112c */
[----:B------:R-:W-:Y:S02]  /*d1a20*/  LOP3.LUT R39, R39, 0xfbffffff, RZ, 0xc0, !PT ;  /* 0xfbffffff27277812 */ /* 0x000fe400078ec0ff */
[----:B0-----:R-:W-:-:S09]  /*d1a30*/  PRMT R46, R5, 0x7773, RZ ;  /* 0x00007773052e7816 */ /* 0x001fd200000000ff */
[----:B------:R-:W-:Y:S02]  /*d1a40*/  @P6 LOP3.LUT R39, R39, 0x4000000, RZ, 0xfc, !PT ;  /* 0x0400000027276812 */ /* 0x000fe400078efcff */
[C---:B------:R-:W-:Y:S01]  /*d1a50*/  LOP3.LUT P6, RZ, R40.reuse, 0x800, RZ, 0xc0, !PT ;  /* 0x0000080028ff7812 */ /* 0x040fe200078cc0ff */
[----:B------:R0:W-:Y:S01]  /*d1a60*/  @P2 STG.E.U8 desc[UR44][R32.64], R46 ;  /* 0x0000002e20002986 */ /* 0x0001e2000c10112c */
[----:B------:R-:W-:Y:S02]  /*d1a70*/  LOP3.LUT P5, RZ, R40, 0x200, RZ, 0xc0, !PT ;  /* 0x0000020028ff7812 */ /* 0x000fe400078ac0ff */
[----:B------:R-:W-:Y:S01]  /*d1a80*/  LOP3.LUT R39, R39, 0xf7ffffff, RZ, 0xc0, !PT ;  /* 0xf7ffffff27277812 */ /* 0x000fe200078ec0ff */
[----:B0-----:R-:W2:Y:S04]  /*d1a90*/  LDL.LU R32, [R1+0x6c] ;  /* 0x00006c0001207983 */ /* 0x001ea80000300800 */
[----:B------:R-:W2:Y:S04]  /*d1aa0*/  LDL.LU.64 R60, [R1+0x22f0] ;  /* 0x0022f000013c7983 */ /* 0x000ea80000300a00 */
[----:B------:R-:W-:-:S02]  /*d1ab0*/  @P6 LOP3.LUT R39, R39, 0x8000000, RZ, 0xfc, !PT ;  /* 0x0800000027276812 */ /* 0x000fc400078efcff */
[----:B------:R-:W-:Y:S01]  /*d1ac0*/  LOP3.LUT P6, RZ, R40, 0x400, RZ, 0xc0, !PT ;  /* 0x0000040028ff7812 */ /* 0x000fe200078cc0ff */
[----:B------:R-:W2:Y:S04]  /*d1ad0*/  LDL.LU.64 R42, [R1+0x22e8] ;  /* 0x0022e800012a7983 */ /* 0x000ea80000300a00 */
[----:B------:R-:W2:Y:S04]  /*d1ae0*/  LDL.LU R33, [R1+0x5c] ;  /* 0x00005c0001217983 */ /* 0x000ea80000300800 */
[----:B------:R-:W2:Y:S04]  /*d1af0*/  LDL.LU.64 R2, [R1+0x22e0] ;  /* 0x0022e00001027983 */ /* 0x000ea80000300a00 */
[----:B------:R-:W2:Y:S01]  /*d1b00*/  LDL.LU.64 R4, [R1+0x22d8] ;  /* 0x0022d80001047983 */ /* 0x000ea20000300a00 */
[----:B----4-:R-:W-:-:S05]  /*d1b10*/  PRMT R46, R56, 0x7770, RZ ;  /* 0x00007770382e7816 */ /* 0x010fca00000000ff */
[----:B------:R0:W-:Y:S02]  /*d1b20*/  @P5 STG.E.U8 desc[UR44][R6.64], R46 ;  /* 0x0000002e06005986 */ /* 0x0001e4000c10112c */
[C---:B0-----:R-:W-:Y:S02]  /*d1b30*/  PRMT R46, R56.reuse, 0x7771, RZ ;  /* 0x00007771382e7816 */ /* 0x041fe400000000ff */
[----:B------:R-:W4:Y:S04]  /*d1b40*/  LDL.LU.64 R6, [R1+0x22d0] ;  /* 0x0022d00001067983 */ /* 0x000f280000300a00 */
[----:B------:R0:W-:Y:S01]  /*d1b50*/  @P6 STG.E.U8 desc[UR44][R44.64], R46 ;  /* 0x0000002e2c006986 */ /* 0x0001e2000c10112c */
[C---:B------:R-:W-:Y:S02]  /*d1b60*/  LOP3.LUT P6, RZ, R39.reuse, 0x8000000, RZ, 0xc0, !PT ;  /* 0x0800000027ff7812 */ /* 0x040fe400078cc0ff */
[----:B0-----:R-:W-:Y:S01]  /*d1b70*/  PRMT R46, R56, 0x7772, RZ ;  /* 0x00007772382e7816 */ /* 0x001fe200000000ff */
[----:B------:R-:W4:Y:S10]  /*d1b80*/  LDL.LU.64 R44, [R1+0x22c8] ;  /* 0x0022c800012c7983 */ /* 0x000f340000300a00 */
[----:B------:R0:W-:Y:S01]  /*d1b90*/  @P6 STG.E.U8 desc[UR44][R10.64], R46 ;  /* 0x0000002e0a006986 */ /* 0x0001e2000c10112c */
[----:B------:R-:W-:-:S03]  /*d1ba0*/  LOP3.LUT P6, RZ, R39, 0x4000000, RZ, 0xc0, !PT ;  /* 0x0400000027ff7812 */ /* 0x000fc600078cc0ff */
[----:B0-----:R-:W4:Y:S01]  /*d1bb0*/  LDL.LU.64 R10, [R1+0x22c0] ;  /* 0x0022c000010a7983 */ /* 0x001f220000300a00 */
[----:B------:R-:W-:-:S09]  /*d1bc0*/  PRMT R46, R56, 0x7773, RZ ;  /* 0x00007773382e7816 */ /* 0x000fd200000000ff */
[----:B---3--:R0:W-:Y:S04]  /*d1bd0*/  @P6 STG.E.U8 desc[UR44][R34.64], R46 ;  /* 0x0000002e22006986 */ /* 0x0081e8000c10112c */
[----:B0-----:R-:W3:Y:S01]  /*d1be0*/  LDL.LU.64 R34, [R1+0x22b8] ;  /* 0x0022b80001227983 */ /* 0x001ee20000300a00 */
[----:B------:R-:W-:Y:S02]  /*d1bf0*/  LOP3.LUT P6, RZ, R39, 0x2000000, RZ, 0xc0, !PT ;  /* 0x0200000027ff7812 */ /* 0x000fe400078cc0ff */
[----:B--2---:R-:W-:-:S11]  /*d1c00*/  PRMT R46, R57, 0x7770, RZ ;  /* 0x00007770392e7816 */ /* 0x004fd600000000ff */
[----:B------:R0:W-:Y:S01]  /*d1c10*/  @P6 STG.E.U8 desc[UR44][R14.64], R46 ;  /* 0x0000002e0e006986 */ /* 0x0001e2000c10112c */
[----:B------:R-:W-:Y:S02]  /*d1c20*/  LOP3.LUT P6, RZ, R39, 0x1000000, RZ, 0xc0, !PT ;  /* 0x0100000027ff7812 */ /* 0x000fe400078cc0ff */
[----:B0-----:R-:W-:-:S11]  /*d1c30*/  PRMT R46, R57, 0x7771, RZ ;  /* 0x00007771392e7816 */ /* 0x001fd600000000ff */
        /* <DEDUP_REMOVED lines=11> */
[C---:B------:R-:W-:Y:S02]  /*d1cf0*/  LOP3.LUT P1, RZ, R40.reuse, 0x80000, RZ, 0xc0, !PT ;  /* 0x0008000028ff7812 */ /* 0x040fe4000782c0ff */
[----:B------:R-:W-:Y:S02]  /*d1d00*/  LOP3.LUT P4, RZ, R40, 0x100000, RZ, 0xc0, !PT ;  /* 0x0010000028ff7812 */ /* 0x000fe4000788c0ff */
[----:B0-----:R-:W-:-:S07]  /*d1d10*/  PRMT R46, R32, 0x7771, RZ ;  /* 0x00007771202e7816 */ /* 0x001fce00000000ff */
[----:B------:R0:W-:Y:S01]  /*d1d20*/  @P6 STG.E.U8 desc[UR44][R42.64], R46 ;  /* 0x0000002e2a006986 */ /* 0x0001e2000c10112c */
[----:B------:R-:W-:Y:S02]  /*d1d30*/  LOP3.LUT P3, RZ, R40, 0x200000, RZ, 0xc0, !PT ;  /* 0x0020000028ff7812 */ /* 0x000fe4000786c0ff */
[----:B0-----:R-:W-:-:S05]  /*d1d40*/  PRMT R46, R32, 0x7772, RZ ;  /* 0x00007772202e7816 */ /* 0x001fca00000000ff */
[----:B------:R0:W-:Y:S01]  /*d1d50*/  @P1 STG.E.U8 desc[UR44][R2.64], R46 ;  /* 0x0000002e02001986 */ /* 0x0001e2000c10112c */
[----:B------:R-:W-:Y:S02]  /*d1d60*/  LOP3.LUT P0, RZ, R40, 0x400000, RZ, 0xc0, !PT ;  /* 0x0040000028ff7812 */ /* 0x000fe4000780c0ff */
[----:B0-----:R-:W-:-:S05]  /*d1d70*/  PRMT R46, R32, 0x7773, RZ ;  /* 0x00007773202e7816 */ /* 0x001fca00000000ff */
[----:B------:R0:W-:Y:S01]  /*d1d80*/  @P4 STG.E.U8 desc[UR44][R4.64], R46 ;  /* 0x0000002e04004986 */ /* 0x0001e2000c10112c */
[C---:B------:R-:W-:Y:S02]  /*d1d90*/  LOP3.LUT P2, RZ, R40.reuse, 0x800000, RZ, 0xc0, !PT ;  /* 0x0080000028ff7812 */ /* 0x040fe4000784c0ff */
[----:B0-----:R-:W-:Y:S02]  /*d1da0*/  PRMT R46, R33, 0x7770, RZ ;  /* 0x00007770212e7816 */ /* 0x001fe400000000ff */
[----:B------:R-:W-:-:S03]  /*d1db0*/  LOP3.LUT P5, RZ, R40, 0x1000000, RZ, 0xc0, !PT ;  /* 0x0100000028ff7812 */ /* 0x000fc600078ac0ff */
[----:B----4-:R0:W-:Y:S02]  /*d1dc0*/  @P3 STG.E.U8 desc[UR44][R6.64], R46 ;  /* 0x0000002e06003986 */ /* 0x0101e4000c10112c */
[----:B0-----:R-:W-:-:S05]  /*d1dd0*/  PRMT R46, R33, 0x7771, RZ ;  /* 0x00007771212e7816 */ /* 0x001fca00000000ff */
[----:B------:R0:W-:Y:S02]  /*d1de0*/  @P0 STG.E.U8 desc[UR44][R44.64], R46 ;  /* 0x0000002e2c000986 */ /* 0x0001e4000c10112c */
[----:B0-----:R-:W-:-:S05]  /*d1df0*/  PRMT R46, R33, 0x7772, RZ ;  /* 0x00007772212e7816 */ /* 0x001fca00000000ff */
[----:B------:R0:W-:Y:S02]  /*d1e00*/  @P2 STG.E.U8 desc[UR44][R10.64], R46 ;  /* 0x0000002e0a002986 */ /* 0x0001e4000c10112c */
[----:B0-----:R-:W-:-:S05]  /*d1e10*/  PRMT R46, R33, 0x7773, RZ ;  /* 0x00007773212e7816 */ /* 0x001fca00000000ff */
[----:B---3--:R0:W-:Y:S04]  /*d1e20*/  @P5 STG.E.U8 desc[UR44][R34.64], R46 ;  /* 0x0000002e22005986 */ /* 0x0081e8000c10112c */
[----:B0-----:R-:W2:Y:S04]  /*d1e30*/  LDL.LU.64 R34, [R1+0x22b0] ;  /* 0x0022b00001227983 */ /* 0x001ea80000300a00 */
[----:B------:R-:W3:Y:S04]  /*d1e40*/  LDL.LU.64 R2, [R1+0x22a8] ;  /* 0x0022a80001027983 */ /* 0x000ee80000300a00 */
[----:B------:R-:W4:Y:S04]  /*d1e50*/  LDL.LU.64 R4, [R1+0x22a0] ;  /* 0x0022a00001047983 */ /* 0x000f280000300a00 */
[----:B------:R-:W2:Y:S04]  /*d1e60*/  LDL.LU R7, [R1+0x40] ;  /* 0x0000400001077983 */ /* 0x000ea80000300800 */
[----:B------:R-:W4:Y:S04]  /*d1e70*/  LDL.LU.64 R32, [R1+0x2298] ;  /* 0x0022980001207983 */ /* 0x000f280000300a00 */
[----:B------:R-:W4:Y:S04]  /*d1e80*/  LDL.LU.64 R44, [R1+0x2290] ;  /* 0x00229000012c7983 */ /* 0x000f280000300a00 */
[----:B------:R-:W4:Y:S04]  /*d1e90*/  LDL.LU.64 R10, [R1+0x2288] ;  /* 0x00228800010a7983 */ /* 0x000f280000300a00 */
[----:B------:R-:W4:Y:S01]  /*d1ea0*/  LDL.LU R58, [R1+0x20] ;  /* 0x00002000013a7983 */ /* 0x000f220000300800 */
[----:B------:R-:W-:-:S02]  /*d1eb0*/  LOP3.LUT P3, RZ, R40, 0x2000000, RZ, 0xc0, !PT ;  /* 0x0200000028ff7812 */ /* 0x000fc4000786c0ff */
        /* <DEDUP_REMOVED lines=16> */
[----:B--2---:R-:W-:-:S05]  /*d1fc0*/  PRMT R46, R7, 0x7770, RZ ;  /* 0x00007770072e7816 */ /* 0x004fca00000000ff */
[----:B------:R0:W-:Y:S04]  /*d1fd0*/  @P3 STG.E.U8 desc[UR44][R34.64], R46 ;  /* 0x0000002e22003986 */ /* 0x0001e8000c10112c */
[----:B0-----:R-:W2:Y:S04]  /*d1fe0*/  LDL.LU.64 R34, [R1+0x2280] ;  /* 0x0022800001227983 */ /* 0x001ea80000300a00 */
[----:B------:R-:W2:Y:S04]  /*d1ff0*/  LDL.LU.64 R14, [R1+0x2278] ;  /* 0x00227800010e7983 */ /* 0x000ea80000300a00 */
[----:B------:R-:W2:Y:S04]  /*d2000*/  LDL.LU.64 R12, [R1+0x2270] ;  /* 0x00227000010c7983 */ /* 0x000ea80000300a00 */
[----:B------:R-:W2:Y:S04]  /*d2010*/  LDL.LU R59, [R1+0x44] ;  /* 0x00004400013b7983 */ /* 0x000ea80000300800 */
[----:B------:R-:W2:Y:S01]  /*d2020*/  LDL.LU.64 R54, [R1+0x2268] ;  /* 0x0022680001367983 */ /* 0x000ea20000300a00 */
[----:B------:R-:W-:-:S02]  /*d2030*/  LOP3.LUT R39, R39, 0xfffdffff, RZ, 0xc0, !PT ;  /* 0xfffdffff27277812 */ /* 0x000fc400078ec0ff */
[C---:B------:R-:W-:Y:S01]  /*d2040*/  LOP3.LUT P0, RZ, R40.reuse, 0x4000000, RZ, 0xc0, !PT ;  /* 0x0400000028ff7812 */ /* 0x040fe2000780c0ff */
[----:B------:R-:W2:Y:S01]  /*d2050*/  LDL.LU.64 R56, [R1+0x2260] ;  /* 0x0022600001387983 */ /* 0x000ea20000300a00 */
[C---:B------:R-:W-:Y:S02]  /*d2060*/  LOP3.LUT P2, RZ, R40.reuse, 0x8000000, RZ, 0xc0, !PT ;  /* 0x0800000028ff7812 */ /* 0x040fe4000784c0ff */
[----:B------:R-:W-:Y:S02]  /*d2070*/  @P6 LOP3.LUT R39, R39, 0x20000, RZ, 0xfc, !PT ;  /* 0x0002000027276812 */ /* 0x000fe400078efcff */
[C---:B------:R-:W-:Y:S02]  /*d2080*/  LOP3.LUT P6, RZ, R40.reuse, 0x80000000, RZ, 0xc0, !PT ;  /* 0x8000000028ff7812 */ /* 0x040fe400078cc0ff */
[----:B------:R-:W-:Y:S02]  /*d2090*/  PRMT R46, R7, 0x7771, RZ ;  /* 0x00007771072e7816 */ /* 0x000fe400000000ff */
[----:B------:R-:W-:-:S02]  /*d20a0*/  LOP3.LUT P5, RZ, R40, 0x10000000, RZ, 0xc0, !PT ;  /* 0x1000000028ff7812 */ /* 0x000fc400078ac0ff */
[----:B------:R-:W-:Y:S01]  /*d20b0*/  LOP3.LUT R39, R39, 0xfffbffff, RZ, 0xc0, !PT ;  /* 0xfffbffff27277812 */ /* 0x000fe200078ec0ff */
[----:B------:R-:W2:Y:S04]  /*d20c0*/  LDL.LU.64 R60, [R1+0x2258] ;  /* 0x00225800013c7983 */ /* 0x000ea80000300a00 */
[----:B---3--:R0:W-:Y:S02]  /*d20d0*/  @P0 STG.E.U8 desc[UR44][R2.64], R46 ;  /* 0x0000002e02000986 */ /* 0x0081e4000c10112c */
[----:B------:R-:W-:Y:S02]  /*d20e0*/  @P6 LOP3.LUT R39, R39, 0x40000, RZ, 0xfc, !PT ;  /* 0x0004000027276812 */ /* 0x000fe400078efcff */
[----:B------:R-:W-:Y:S02]  /*d20f0*/  LOP3.LUT P6, RZ, R40, 0x40000000, RZ, 0xc0, !PT ;  /* 0x4000000028ff7812 */ /* 0x000fe400078cc0ff */
[----:B0-----:R-:W-:-:S02]  /*d2100*/  PRMT R46, R7, 0x7772, RZ ;  /* 0x00007772072e7816 */ /* 0x001fc400000000ff */
[----:B------:R-:W-:-:S03]  /*d2110*/  LOP3.LUT R39, R39, 0xfff7ffff, RZ, 0xc0, !PT ;  /* 0xfff7ffff27277812 */ /* 0x000fc600078ec0ff */
[----:B----4-:R0:W-:Y:S06]  /*d2120*/  @P2 STG.E.U8 desc[UR44][R4.64], R46 ;  /* 0x0000002e04002986 */ /* 0x0101ec000c10112c */
[----:B------:R-:W-:Y:S02]  /*d2130*/  @P6 LOP3.LUT R39, R39, 0x80000, RZ, 0xfc, !PT ;  /* 0x0008000027276812 */ /* 0x000fe400078efcff */
[----:B------:R-:W-:Y:S02]  /*d2140*/  LOP3.LUT P6, RZ, R40, 0x20000000, RZ, 0xc0, !PT ;  /* 0x2000000028ff7812 */ /* 0x000fe400078cc0ff */
[----:B0-----:R-:W-:-:S05]  /*d2150*/  PRMT R46, R7, 0x7773, RZ ;  /* 0x00007773072e7816 */ /* 0x001fca00000000ff */
[----:B------:R0:W-:Y:S04]  /*d2160*/  @P5 STG.E.U8 desc[UR44][R32.64], R46 ;  /* 0x0000002e20005986 */ /* 0x0001e8000c10112c */
[----:B0-----:R-:W3:Y:S04]  /*d2170*/  LDL.LU R33, [R1+0x24] ;  /* 0x0000240001217983 */ /* 0x001ee80000300800 */
[----:B------:R-:W4:Y:S01]  /*d2180*/  LDL.LU.64 R42, [R1+0x2250] ;  /* 0x00225000012a7983 */ /* 0x000f220000300a00 */
[----:B------:R-:W-:-:S03]  /*d2190*/  PRMT R46, R58, 0x7770, RZ ;  /* 0x000077703a2e7816 */ /* 0x000fc600000000ff */
[----:B------:R-:W4:Y:S04]  /*d21a0*/  LDL.LU.64 R2, [R1+0x2248] ;  /* 0x0022480001027983 */ /* 0x000f280000300a00 */
[----:B------:R-:W4:Y:S04]  /*d21b0*/  LDL.LU.64 R4, [R1+0x2240] ;  /* 0x0022400001047983 */ /* 0x000f280000300a00 */
[----:B------:R0:W-:Y:S01]  /*d21c0*/  @P6 STG.E.U8 desc[UR44][R44.64], R46 ;  /* 0x0000002e2c006986 */ /* 0x0001e2000c10112c */
[----:B------:R-:W-:-:S03]  /*d21d0*/  LOP3.LUT P6, RZ, R39, 0x80000, RZ, 0xc0, !PT ;  /* 0x0008000027ff7812 */ /* 0x000fc600078cc0ff */
[----:B------:R-:W4:Y:S04]  /*d21e0*/  LDL.LU.64 R6, [R1+0x2238] ;  /* 0x0022380001067983 */ /* 0x000f280000300a00 */
[----:B------:R-:W4:Y:S01]  /*d21f0*/  LDL.LU R32, [R1+0x48] ;  /* 0x0000480001207983 */ /* 0x000f220000300800 */
[----:B0-----:R-:W-:-:S03]  /*d2200*/  PRMT R46, R58, 0x7771, RZ ;  /* 0x000077713a2e7816 */ /* 0x001fc600000000ff */
[----:B------:R-:W4:Y:S04]  /*d2210*/  LDL.LU.64 R44, [R1+0x2228] ;  /* 0x00222800012c7983 */ /* 0x000f280000300a00 */
[----:B------:R0:W-:Y:S01]  /*d2220*/  @P6 STG.E.U8 desc[UR44][R10.64], R46 ;  /* 0x0000002e0a006986 */ /* 0x0001e2000c10112c */
[----:B------:R-:W-:-:S03]  /*d2230*/  LOP3.LUT P6, RZ, R39, 0x40000, RZ, 0xc0, !PT ;  /* 0x0004000027ff7812 */ /* 0x000fc600078cc0ff */
[----:B0-----:R-:W4:Y:S01]  /*d2240*/  LDL.LU.64 R10, [R1+0x2220] ;  /* 0x00222000010a7983 */ /* 0x001f220000300a00 */
[----:B------:R-:W-:-:S09]  /*d2250*/  PRMT R46, R58, 0x7772, RZ ;  /* 0x000077723a2e7816 */ /* 0x000fd200000000ff */
[----:B--2---:R0:W-:Y:S04]  /*d2260*/  @P6 STG.E.U8 desc[UR44][R34.64], R46 ;  /* 0x0000002e22006986 */ /* 0x0041e8000c10112c */
[----:B0-----:R-:W2:Y:S01]  /*d2270*/  LDL.LU.64 R34, [R1+0x2218] ;  /* 0x0022180001227983 */ /* 0x001ea20000300a00 */
[----:B------:R-:W-:Y:S02]  /*d2280*/  LOP3.LUT P6, RZ, R39, 0x20000, RZ, 0xc0, !PT ;  /* 0x0002000027ff7812 */ /* 0x000fe400078cc0ff */
[----:B------:R-:W-:-:S11]  /*d2290*/  PRMT R46, R58, 0x7773, RZ ;  /* 0x000077733a2e7816 */ /* 0x000fd600000000ff */
        /* <DEDUP_REMOVED lines=16> */
[----:B---3--:R-:W-:-:S07]  /*d23a0*/  PRMT R46, R33, 0x7770, RZ ;  /* 0x00007770212e7816 */ /* 0x008fce00000000ff */
[----:B----4-:R0:W-:Y:S01]  /*d23b0*/  @P6 STG.E.U8 desc[UR44][R42.64], R46 ;  /* 0x0000002e2a006986 */ /* 0x0101e2000c10112c */
[C---:B------:R-:W-:Y:S02]  /*d23c0*/  LOP3.LUT P3, RZ, R38.reuse, 0x100, RZ, 0xc0, !PT ;  /* 0x0000010026ff7812 */ /* 0x040fe4000786c0ff */
[----:B------:R-:W-:Y:S02]  /*d23d0*/  LOP3.LUT P0, RZ, R38, 0x200, RZ, 0xc0, !PT ;  /* 0x0000020026ff7812 */ /* 0x000fe4000780c0ff */
[----:B0-----:R-:W-:-:S05]  /*d23e0*/  PRMT R46, R33, 0x7771, RZ ;  /* 0x00007771212e7816 */ /* 0x001fca00000000ff */
[----:B------:R0:W-:Y:S01]  /*d23f0*/  @P1 STG.E.U8 desc[UR44][R2.64], R46 ;  /* 0x0000002e02001986 */ /* 0x0001e2000c10112c */
[----:B------:R-:W-:Y:S02]  /*d2400*/  LOP3.LUT P2, RZ, R38, 0x400, RZ, 0xc0, !PT ;  /* 0x0000040026ff7812 */ /* 0x000fe4000784c0ff */
[----:B0-----:R-:W-:-:S05]  /*d2410*/  PRMT R46, R33, 0x7772, RZ ;  /* 0x00007772212e7816 */ /* 0x001fca00000000ff */
[----:B------:R0:W-:Y:S01]  /*d2420*/  @P4 STG.E.U8 desc[UR44][R4.64], R46 ;  /* 0x0000002e04004986 */ /* 0x0001e2000c10112c */
[----:B------:R-:W-:Y:S02]  /*d2430*/  LOP3.LUT P5, RZ, R38, 0x800, RZ, 0xc0, !PT ;  /* 0x0000080026ff7812 */ /* 0x000fe400078ac0ff */
[----:B0-----:R-:W-:-:S05]  /*d2440*/  PRMT R46, R33, 0x7773, RZ ;  /* 0x00007773212e7816 */ /* 0x001fca00000000ff */
[----:B------:R0:W-:Y:S02]  /*d2450*/  @P3 STG.E.U8 desc[UR44][R6.64], R46 ;  /* 0x0000002e06003986 */ /* 0x0001e4000c10112c */
[----:B0-----:R-:W-:-:S05]  /*d2460*/  PRMT R46, R32, 0x7770, RZ ;  /* 0x00007770202e7816 */ /* 0x001fca00000000ff */
[----:B------:R0:W-:Y:S02]  /*d2470*/  @P0 STG.E.U8 desc[UR44][R44.64], R46 ;  /* 0x0000002e2c000986 */ /* 0x0001e4000c10112c */
[----:B0-----:R-:W-:-:S05]  /*d2480*/  PRMT R46, R32, 0x7771, RZ ;  /* 0x00007771202e7816 */ /* 0x001fca00000000ff */
[----:B------:R0:W-:Y:S02]  /*d2490*/  @P2 STG.E.U8 desc[UR44][R10.64], R46 ;  /* 0x0000002e0a002986 */ /* 0x0001e4000c10112c */
[----:B0-----:R-:W-:-:S05]  /*d24a0*/  PRMT R46, R32, 0x7772, RZ ;  /* 0x00007772202e7816 */ /* 0x001fca00000000ff */
[----:B--2---:R0:W-:Y:S04]  /*d24b0*/  @P5 STG.E.U8 desc[UR44][R34.64], R46 ;  /* 0x0000002e22005986 */ /* 0x0041e8000c10112c */
[----:B0-----:R-:W2:Y:S04]  /*d24c0*/  LDL.LU.64 R34, [R1+0x2210] ;  /* 0x0022100001227983 */ /* 0x001ea80000300a00 */
[----:B------:R-:W3:Y:S04]  /*d24d0*/  LDL.LU.64 R4, [R1+0x2208] ;  /* 0x0022080001047983 */ /* 0x000ee80000300a00 */
[----:B------:R-:W4:Y:S04]  /*d24e0*/  LDL.LU.64 R6, [R1+0x2200] ;  /* 0x0022000001067983 */ /* 0x000f280000300a00 */
[----:B------:R-:W4:Y:S04]  /*d24f0*/  LDL.LU.64 R44, [R1+0x21f8] ;  /* 0x0021f800012c7983 */ /* 0x000f280000300a00 */
[----:B------:R-:W3:Y:S04]  /*d2500*/  LDL.LU R33, [R1+0x28] ;  /* 0x0000280001217983 */ /* 0x000ee80000300800 */
[----:B------:R-:W4:Y:S04]  /*d2510*/  LDL.LU.64 R10, [R1+0x21f0] ;  /* 0x0021f000010a7983 */ /* 0x000f280000300a00 */
[----:B------:R-:W4:Y:S01]  /*d2520*/  LDL.LU R42, [R1+0x4c] ;  /* 0x00004c00012a7983 */ /* 0x000f220000300800 */
[----:B------:R-:W-:-:S02]  /*d2530*/  LOP3.LUT P6, RZ, R38, 0x1000000, RZ, 0xc0, !PT ;  /* 0x0100000026ff7812 */ /* 0x000fc400078cc0ff */
[----:B------:R-:W-:Y:S01]  /*d2540*/  LOP3.LUT P3, RZ, R38, 0x1000, RZ, 0xc0, !PT ;  /* 0x0000100026ff7812 */ /* 0x000fe2000786c0ff */
[----:B------:R-:W4:Y:S01]  /*d2550*/  LDL.LU.64 R14, [R1+0x21e8] ;  /* 0x0021e800010e7983 */ /* 0x000f220000300a00 */
[----:B------:R-:W-:Y:S02]  /*d2560*/  LOP3.LUT R39, R39, 0xffffffef, RZ, 0xc0, !PT ;  /* 0xffffffef27277812 */ /* 0x000fe400078ec0ff */
[----:B------:R-:W-:-:S07]  /*d2570*/  PRMT R46, R32, 0x7773, RZ ;  /* 0x00007773202e7816 */ /* 0x000fce00000000ff */
        /* <DEDUP_REMOVED lines=17> */
[C---:B------:R-:W-:Y:S02]  /*d2690*/  LOP3.LUT P0, RZ, R38.reuse, 0x2000, RZ, 0xc0, !PT ;  /* 0x0000200026ff7812 */ /* 0x040fe4000780c0ff */
[----:B------:R-:W-:Y:S02]  /*d26a0*/  LOP3.LUT R39, R39, 0xfffffbff, RZ, 0xc0, !PT ;  /* 0xfffffbff27277812 */ /* 0x000fe400078ec0ff */
[----:B------:R-:W-:-:S07]  /*d26b0*/  LOP3.LUT P2, RZ, R38, 0x4000, RZ, 0xc0, !PT ;  /* 0x0000400026ff7812 */ /* 0x000fce000784c0ff */
[----:B------:R-:W-:Y:S02]  /*d26c0*/  @P6 LOP3.LUT R39, R39, 0x400, RZ, 0xfc, !PT ;  /* 0x0000040027276812 */ /* 0x000fe400078efcff */
[C---:B------:R-:W-:Y:S02]  /*d26d0*/  LOP3.LUT P6, RZ, R38.reuse, 0x20000, RZ, 0xc0, !PT ;  /* 0x0002000026ff7812 */ /* 0x040fe400078cc0ff */
[----:B------:R-:W-:Y:S02]  /*d26e0*/  LOP3.LUT P5, RZ, R38, 0x8000, RZ, 0xc0, !PT ;  /* 0x0000800026ff7812 */ /* 0x000fe400078ac0ff */
[----:B------:R-:W-:-:S09]  /*d26f0*/  LOP3.LUT R39, R39, 0xfffff7ff, RZ, 0xc0, !PT ;  /* 0xfffff7ff27277812 */ /* 0x000fd200078ec0ff */
[----:B------:R-:W-:Y:S02]  /*d2700*/  @P6 LOP3.LUT R39, R39, 0x800, RZ, 0xfc, !PT ;  /* 0x0000080027276812 */ /* 0x000fe400078efcff */
[----:B------:R-:W-:Y:S01]  /*d2710*/  LOP3.LUT P6, RZ, R38, 0x10000, RZ, 0xc0, !PT ;  /* 0x0001000026ff7812 */ /* 0x000fe200078cc0ff */
[----:B--2---:R0:W-:Y:S04]  /*d2720*/  @P3 STG.E.U8 desc[UR44][R34.64], R46 ;  /* 0x0000002e22003986 */ /* 0x0041e8000c10112c */
[----:B0-----:R-:W2:Y:S04]  /*d2730*/  LDL.LU.64 R34, [R1+0x21e0] ;  /* 0x0021e00001227983 */ /* 0x001ea80000300a00 */
[----:B------:R-:W2:Y:S04]  /*d2740*/  LDL.LU.64 R12, [R1+0x21d8] ;  /* 0x0021d800010c7983 */ /* 0x000ea80000300a00 */
[----:B------:R-:W2:Y:S04]  /*d2750*/  LDL.LU.64 R54, [R1+0x21d0] ;  /* 0x0021d00001367983 */ /* 0x000ea80000300a00 */
[----:B------:R-:W2:Y:S04]  /*d2760*/  LDL.LU R43, [R1+0x2c] ;  /* 0x00002c00012b7983 */ /* 0x000ea80000300800 */
[----:B------:R-:W2:Y:S04]  /*d2770*/  LDL.LU.64 R56, [R1+0x21c0] ;  /* 0x0021c00001387983 */ /* 0x000ea80000300a00 */
[----:B------:R-:W2:Y:S04]  /*d2780*/  LDL.LU.64 R58, [R1+0x21b8] ;  /* 0x0021b800013a7983 */ /* 0x000ea80000300a00 */
[----:B------:R-:W2:Y:S01]  /*d2790*/  LDL.LU.64 R60, [R1+0x21b0] ;  /* 0x0021b000013c7983 */ /* 0x000ea20000300a00 */
[----:B---3--:R-:W-:-:S03]  /*d27a0*/  PRMT R46, R33, 0x7770, RZ ;  /* 0x00007770212e7816 */ /* 0x008fc600000000ff */
[----:B------:R-:W3:Y:S04]  /*d27b0*/  LDL.LU.64 R2, [R1+0x21a0] ;  /* 0x0021a00001027983 */ /* 0x000ee80000300a00 */
[----:B------:R-:W3:Y:S04]  /*d27c0*/  LDL.LU R32, [R1+0xa0] ;  /* 0x0000a00001207983 */ /* 0x000ee80000300800 */
[----:B------:R0:W-:Y:S02]  /*d27d0*/  @P0 STG.E.U8 desc[UR44][R4.64], R46 ;  /* 0x0000002e04000986 */ /* 0x0001e4000c10112c */
[----:B0-----:R-:W-:-:S02]  /*d27e0*/  PRMT R46, R33, 0x7771, RZ ;  /* 0x00007771212e7816 */ /* 0x001fc400000000ff */
[----:B------:R-:W3:Y:S04]  /*d27f0*/  LDL.LU.64 R4, [R1+0x2198] ;  /* 0x0021980001047983 */ /* 0x000ee80000300a00 */
[----:B----4-:R0:W-:Y:S02]  /*d2800*/  @P2 STG.E.U8 desc[UR44][R6.64], R46 ;  /* 0x0000002e06002986 */ /* 0x0101e4000c10112c */
[C---:B0-----:R-:W-:Y:S02]  /*d2810*/  PRMT R46, R33.reuse, 0x7772, RZ ;  /* 0x00007772212e7816 */ /* 0x041fe400000000ff */
[----:B------:R-:W4:Y:S04]  /*d2820*/  LDL.LU.64 R6, [R1+0x2190] ;  /* 0x0021900001067983 */ /* 0x000f280000300a00 */
[----:B------:R0:W-:Y:S02]  /*d2830*/  @P5 STG.E.U8 desc[UR44][R44.64], R46 ;  /* 0x0000002e2c005986 */ /* 0x0001e4000c10112c */
[----:B0-----:R-:W-:-:S02]  /*d2840*/  PRMT R46, R33, 0x7773, RZ ;  /* 0x00007773212e7816 */ /* 0x001fc400000000ff */
[----:B------:R-:W4:Y:S04]  /*d2850*/  LDL.LU.64 R44, [R1+0x2188] ;  /* 0x00218800012c7983 */ /* 0x000f280000300a00 */
[----:B------:R0:W-:Y:S04]  /*d2860*/  @P6 STG.E.U8 desc[UR44][R10.64], R46 ;  /* 0x0000002e0a006986 */ /* 0x0001e8000c10112c */
[----:B0-----:R-:W4:Y:S04]  /*d2870*/  LDL.LU.64 R10, [R1+0x2180] ;  /* 0x00218000010a7983 */ /* 0x001f280000300a00 */
[----:B------:R-:W4:Y:S01]  /*d2880*/  LDL.LU R33, [R1+0x90] ;  /* 0x0000900001217983 */ /* 0x000f220000300800 */
[----:B------:R-:W-:-:S02]  /*d2890*/  LOP3.LUT P6, RZ, R39, 0x800, RZ, 0xc0, !PT ;  /* 0x0000080027ff7812 */ /* 0x000fc400078cc0ff */
[----:B------:R-:W-:-:S11]  /*d28a0*/  PRMT R46, R42, 0x7770, RZ ;  /* 0x000077702a2e7816 */ /* 0x000fd600000000ff */
[----:B------:R0:W-:Y:S01]  /*d28b0*/  @P6 STG.E.U8 desc[UR44][R14.64], R46 ;  /* 0x0000002e0e006986 */ /* 0x0001e2000c10112c */
[----:B------:R-:W-:Y:S02]  /*d28c0*/  LOP3.LUT P6, RZ, R39, 0x400, RZ, 0xc0, !PT ;  /* 0x0000040027ff7812 */ /* 0x000fe400078cc0ff */
[----:B0-----:R-:W-:Y:S02]  /*d28d0*/  PRMT R46, R42, 0x7771, RZ ;  /* 0x000077712a2e7816 */ /* 0x001fe400000000ff */
[C---:B------:R-:W-:Y:S02]  /*d28e0*/  LOP3.LUT P1, RZ, R38.reuse, 0x2000000, RZ, 0xc0, !PT ;  /* 0x0200000026ff7812 */ /* 0x040fe4000782c0ff */
[C---:B------:R-:W-:Y:S02]  /*d28f0*/  LOP3.LUT P4, RZ, R38.reuse, 0x4000000, RZ, 0xc0, !PT ;  /* 0x0400000026ff7812 */ /* 0x040fe4000788c0ff */
[C---:B------:R-:W-:Y:S02]  /*d2900*/  LOP3.LUT P3, RZ, R38.reuse, 0x8000000, RZ, 0xc0, !PT ;  /* 0x0800000026ff7812 */ /* 0x040fe4000786c0ff */
[----:B------:R-:W-:-:S02]  /*d2910*/  LOP3.LUT P0, RZ, R38, 0x10000000, RZ, 0xc0, !PT ;  /* 0x1000000026ff7812 */ /* 0x000fc4000780c0ff */
[----:B------:R-:W-:Y:S01]  /*d2920*/  LOP3.LUT P2, RZ, R38, 0x20000000, RZ, 0xc0, !PT ;  /* 0x2000000026ff7812 */ /* 0x000fe2000784c0ff */
[----:B--2---:R0:W-:Y:S01]  /*d2930*/  @P6 STG.E.U8 desc[UR44][R34.64], R46 ;  /* 0x0000002e22006986 */ /* 0x0041e2000c10112c */
[C---:B------:R-:W-:Y:S02]  /*d2940*/  LOP3.LUT P6, RZ, R39.reuse, 0x200, RZ, 0xc0, !PT ;  /* 0x0000020027ff7812 */ /* 0x040fe400078cc0ff */
[----:B0-----:R-:W-:Y:S01]  /*d2950*/  PRMT R46, R42, 0x7772, RZ ;  /* 0x000077722a2e7816 */ /* 0x001fe200000000ff */
[----:B------:R-:W2:Y:S10]  /*d2960*/  LDL.LU.64 R34, [R1+0x2170] ;  /* 0x0021700001227983 */ /* 0x000eb40000300a00 */
[----:B------:R0:W-:Y:S01]  /*d2970*/  @P6 STG.E.U8 desc[UR44][R12.64], R46 ;  /* 0x0000002e0c006986 */ /* 0x0001e2000c10112c */
[----:B------:R-:W-:-:S02]  /*d2980*/  LOP3.LUT P6, RZ, R39, 0x100, RZ, 0xc0, !PT ;  /* 0x0000010027ff7812 */ /* 0x000fc400078cc0ff */
        /* <DEDUP_REMOVED lines=13> */
[----:B---3--:R0:W-:Y:S02]  /*d2a60*/  @P6 STG.E.U8 desc[UR44][R2.64], R46 ;  /* 0x0000002e02006986 */ /* 0x0081e4000c10112c */
[----:B0-----:R-:W-:-:S05]  /*d2a70*/  PRMT R46, R32, 0x7770, RZ ;  /* 0x00007770202e7816 */ /* 0x001fca00000000ff */
[----:B------:R0:W-:Y:S02]  /*d2a80*/  @P1 STG.E.U8 desc[UR44][R4.64], R46 ;  /* 0x0000002e04001986 */ /* 0x0001e4000c10112c */
[----:B0-----:R-:W-:-:S05]  /*d2a90*/  PRMT R46, R32, 0x7771, RZ ;  /* 0x00007771202e7816 */ /* 0x001fca00000000ff */
[----:B----4-:R0:W-:Y:S02]  /*d2aa0*/  @P4 STG.E.U8 desc[UR44][R6.64], R46 ;  /* 0x0000002e06004986 */ /* 0x0101e4000c10112c */
[----:B0-----:R-:W-:-:S05]  /*d2ab0*/  PRMT R46, R32, 0x7772, RZ ;  /* 0x00007772202e7816 */ /* 0x001fca00000000ff */
[----:B------:R0:W-:Y:S02]  /*d2ac0*/  @P3 STG.E.U8 desc[UR44][R44.64], R46 ;  /* 0x0000002e2c003986 */ /* 0x0001e4000c10112c */
[----:B0-----:R-:W-:-:S05]  /*d2ad0*/  PRMT R46, R32, 0x7773, RZ ;  /* 0x00007773202e7816 */ /* 0x001fca00000000ff */
[----:B------:R0:W-:Y:S02]  /*d2ae0*/  @P0 STG.E.U8 desc[UR44][R10.64], R46 ;  /* 0x0000002e0a000986 */ /* 0x0001e4000c10112c */
[----:B0-----:R-:W-:-:S05]  /*d2af0*/  PRMT R46, R33, 0x7770, RZ ;  /* 0x00007770212e7816 */ /* 0x001fca00000000ff */
[----:B------:R0:W-:Y:S04]  /*d2b00*/  @P2 STG.E.U8 desc[UR44][R36.64], R46 ;  /* 0x0000002e24002986 */ /* 0x0001e8000c10112c */
[----:B0-----:R-:W3:Y:S04]  /*d2b10*/  LDL.LU.64 R36, [R1+0x3ca8] ;  /* 0x003ca80001247983 */ /* 0x001ee80000300a00 */
[----:B------:R-:W4:Y:S01]  /*d2b20*/  LDL.LU.64 R2, [R1+0x2168] ;  /* 0x0021680001027983 */ /* 0x000f220000300a00 */
[----:B------:R-:W-:Y:S02]  /*d2b30*/  LOP3.LUT P5, RZ, R38, 0x40000000, RZ, 0xc0, !PT ;  /* 0x4000000026ff7812 */ /* 0x000fe400078ac0ff */
[----:B------:R-:W-:-:S02]  /*d2b40*/  PRMT R46, R33, 0x7771, RZ ;  /* 0x00007771212e7816 */ /* 0x000fc400000000ff */
[----:B------:R-:W-:-:S09]  /*d2b50*/  LOP3.LUT P3, RZ, R38, 0x80000000, RZ, 0xc0, !PT ;  /* 0x8000000026ff7812 */ /* 0x000fd2000786c0ff */
[----:B--2---:R0:W-:Y:S04]  /*d2b60*/  @P5 STG.E.U8 desc[UR44][R34.64], R46 ;  /* 0x0000002e22005986 */ /* 0x0041e8000c10112c */
[----:B0-----:R-:W2:Y:S04]  /*d2b70*/  LDL.LU.64 R34, [R1+0x2160] ;  /* 0x0021600001227983 */ /* 0x001ea80000300a00 */
[----:B------:R-:W2:Y:S04]  /*d2b80*/  LDL.LU.64 R44, [R1+0x2158] ;  /* 0x00215800012c7983 */ /* 0x000ea80000300a00 */
[----:B------:R-:W2:Y:S04]  /*d2b90*/  LDL.LU.64 R42, [R1+0x2150] ;  /* 0x00215000012a7983 */ /* 0x000ea80000300a00 */
[----:B------:R-:W2:Y:S04]  /*d2ba0*/  LDL.LU.64 R4, [R1+0x2148] ;  /* 0x0021480001047983 */ /* 0x000ea80000300a00 */
[----:B------:R-:W2:Y:S04]  /*d2bb0*/  LDL.LU R7, [R1+0xa4] ;  /* 0x0000a40001077983 */ /* 0x000ea80000300800 */
[----:B------:R-:W2:Y:S01]  /*d2bc0*/  LDL.LU.64 R10, [R1+0x2140] ;  /* 0x00214000010a7983 */ /* 0x000ea20000300a00 */
[----:B------:R-:W-:-:S02]  /*d2bd0*/  PRMT R46, R33, 0x7772, RZ ;  /* 0x00007772212e7816 */ /* 0x000fc400000000ff */
[----:B------:R-:W-:-:S03]  /*d2be0*/  LOP3.LUT R38, R38, 0xefffffff, RZ, 0xc0, !PT ;  /* 0xefffffff26267812 */ /* 0x000fc600078ec0ff */
[----:B----4-:R0:W-:Y:S04]  /*d2bf0*/  @P3 STG.E.U8 desc[UR44][R2.64], R46 ;  /* 0x0000002e02003986 */ /* 0x0101e8000c10112c */
[----:B0-----:R-:W4:Y:S01]  /*d2c00*/  LDL.LU R2, [R1+0x94] ;  /* 0x0000940001027983 */ /* 0x001f220000300800 */
[----:B------:R-:W-:-:S03]  /*d2c10*/  PRMT R46, R33, 0x7773, RZ ;  /* 0x00007773212e7816 */ /* 0x000fc600000000ff */
[----:B------:R-:W4:Y:S01]  /*d2c20*/  LDL.LU.64 R32, [R1+0x2138] ;  /* 0x0021380001207983 */ /* 0x000f220000300a00 */
[----:B---3--:R-:W-:-:S13]  /*d2c30*/  LOP3.LUT P6, RZ, R37, 0x800, RZ, 0xc0, !PT ;  /* 0x0000080025ff7812 */ /* 0x008fda00078cc0ff */
[----:B------:R-:W-:Y:S02]  /*d2c40*/  @P6 LOP3.LUT R38, R38, 0x10000000, RZ, 0xfc, !PT ;  /* 0x1000000026266812 */ /* 0x000fe400078efcff */
[C---:B------:R-:W-:Y:S02]  /*d2c50*/  LOP3.LUT P6, RZ, R37.reuse, 0x400, RZ, 0xc0, !PT ;  /* 0x0000040025ff7812 */ /* 0x040fe400078cc0ff */
[----:B------:R-:W-:Y:S02]  /*d2c60*/  LOP3.LUT R38, R38, 0xdfffffff, RZ, 0xc0, !PT ;  /* 0xdfffffff26267812 */ /* 0x000fe400078ec0ff */
[----:B------:R-:W-:-:S09]  /*d2c70*/  LOP3.LUT P0, RZ, R37, 0x1, RZ, 0xc0, !PT ;  /* 0x0000000125ff7812 */ /* 0x000fd2000780c0ff */
        /* <DEDUP_REMOVED lines=8> */
[----:B------:R-:W-:Y:S02]  /*d2d00*/  LOP3.LUT R39, R39, 0xfffffffe, RZ, 0xc0, !PT ;  /* 0xfffffffe27277812 */ /* 0x000fe400078ec0ff */
[----:B------:R-:W-:-:S09]  /*d2d10*/  LOP3.LUT P2, RZ, R37, 0x2, RZ, 0xc0, !PT ;  /* 0x0000000225ff7812 */ /* 0x000fd2000784c0ff */
[----:B------:R-:W-:Y:S02]  /*d2d20*/  @P6 LOP3.LUT R39, R39, 0x1, RZ, 0xfc, !PT ;  /* 0x0000000127276812 */ /* 0x000fe400078efcff */
[----:B------:R-:W-:Y:S02]  /*d2d30*/  LOP3.LUT P6, RZ, R37, 0x40, RZ, 0xc0, !PT ;  /* 0x0000004025ff7812 */ /* 0x000fe400078cc0ff */
[----:B------:R-:W-:Y:S01]  /*d2d40*/  LOP3.LUT R39, R39, 0xfffffffd, RZ, 0xc0, !PT ;  /* 0xfffffffd27277812 */ /* 0x000fe200078ec0ff */
[----:B--2---:R0:W-:Y:S04]  /*d2d50*/  @P0 STG.E.U8 desc[UR44][R34.64], R46 ;  /* 0x0000002e22000986 */ /* 0x0041e8000c10112c */
[----:B0-----:R-:W2:Y:S04]  /*d2d60*/  LDL.LU.64 R34, [R1+0x2130] ;  /* 0x0021300001227983 */ /* 0x001ea80000300a00 */
[----:B------:R-:W3:Y:S04]  /*d2d70*/  LDL.LU.64 R14, [R1+0x2128] ;  /* 0x00212800010e7983 */ /* 0x000ee80000300a00 */
[----:B------:R-:W3:Y:S01]  /*d2d80*/  LDL.LU.64 R12, [R1+0x2120] ;  /* 0x00212000010c7983 */ /* 0x000ee20000300a00 */
[----:B------:R-:W-:-:S02]  /*d2d90*/  PRMT R46, R7, 0x7770, RZ ;  /* 0x00007770072e7816 */ /* 0x000fc400000000ff */
[----:B------:R-:W-:Y:S02]  /*d2da0*/  @P6 LOP3.LUT R39, R39, 0x2, RZ, 0xfc, !PT ;  /* 0x0000000227276812 */ /* 0x000fe400078efcff */
[----:B------:R-:W-:Y:S01]  /*d2db0*/  LOP3.LUT P6, RZ, R37, 0x20, RZ, 0xc0, !PT ;  /* 0x0000002025ff7812 */ /* 0x000fe200078cc0ff */
[----:B------:R0:W-:Y:S01]  /*d2dc0*/  @P2 STG.E.U8 desc[UR44][R44.64], R46 ;  /* 0x0000002e2c002986 */ /* 0x0001e2000c10112c */
[----:B------:R-:W-:-:S03]  /*d2dd0*/  LOP3.LUT R39, R39, 0xfffffffb, RZ, 0xc0, !PT ;  /* 0xfffffffb27277812 */ /* 0x000fc600078ec0ff */
[----:B0-----:R-:W3:Y:S04]  /*d2de0*/  LDL.LU R44, [R1+0xa8] ;  /* 0x0000a800012c7983 */ /* 0x001ee80000300800 */
[----:B------:R-:W3:Y:S04]  /*d2df0*/  LDL.LU.64 R54, [R1+0x2110] ;  /* 0x0021100001367983 */ /* 0x000ee80000300a00 */
[----:B------:R-:W-:Y:S02]  /*d2e00*/  @P6 LOP3.LUT R39, R39, 0x4, RZ, 0xfc, !PT ;  /* 0x0000000427276812 */ /* 0x000fe400078efcff */
[C---:B------:R-:W-:Y:S01]  /*d2e10*/  LOP3.LUT P6, RZ, R37.reuse, 0x10, RZ, 0xc0, !PT ;  /* 0x0000001025ff7812 */ /* 0x040fe200078cc0ff */
[----:B------:R-:W3:Y:S01]  /*d2e20*/  LDL.LU.64 R56, [R1+0x2108] ;  /* 0x0021080001387983 */ /* 0x000ee20000300a00 */
[----:B------:R-:W-:-:S02]  /*d2e30*/  LOP3.LUT P5, RZ, R37, 0x4, RZ, 0xc0, !PT ;  /* 0x0000000425ff7812 */ /* 0x000fc400078ac0ff */
[----:B------:R-:W-:Y:S02]  /*d2e40*/  LOP3.LUT R39, R39, 0xfffffff7, RZ, 0xc0, !PT ;  /* 0xfffffff727277812 */ /* 0x000fe400078ec0ff */
[----:B------:R-:W-:Y:S01]  /*d2e50*/  PRMT R46, R7, 0x7771, RZ ;  /* 0x00007771072e7816 */ /* 0x000fe200000000ff */
[----:B------:R-:W3:Y:S04]  /*d2e60*/  LDL.LU R45, [R1+0x98] ;  /* 0x00009800012d7983 */ /* 0x000ee80000300800 */
[----:B------:R-:W3:Y:S04]  /*d2e70*/  LDL.LU.64 R58, [R1+0x2100] ;  /* 0x00210000013a7983 */ /* 0x000ee80000300a00 */
[----:B------:R-:W3:Y:S01]  /*d2e80*/  LDL.LU.64 R60, [R1+0x20f8] ;  /* 0x0020f800013c7983 */ /* 0x000ee20000300a00 */
[----:B------:R-:W-:-:S02]  /*d2e90*/  @P6 LOP3.LUT R39, R39, 0x8, RZ, 0xfc, !PT ;  /* 0x0000000827276812 */ /* 0x000fc400078efcff */
[----:B------:R-:W-:Y:S01]  /*d2ea0*/  LOP3.LUT P6, RZ, R37, 0x8, RZ, 0xc0, !PT ;  /* 0x0000000825ff7812 */ /* 0x000fe200078cc0ff */
[----:B------:R0:W-:Y:S02]  /*d2eb0*/  @P5 STG.E.U8 desc[UR44][R42.64], R46 ;  /* 0x0000002e2a005986 */ /* 0x0001e4000c10112c */
[----:B0-----:R-:W-:Y:S02]  /*d2ec0*/  PRMT R46, R7, 0x7772, RZ ;  /* 0x00007772072e7816 */ /* 0x001fe400000000ff */
[----:B------:R-:W3:Y:S08]  /*d2ed0*/  LDL.LU.64 R42, [R1+0x20f0] ;  /* 0x0020f000012a7983 */ /* 0x000ef00000300a00 */
[----:B------:R0:W-:Y:S01]  /*d2ee0*/  @P6 STG.E.U8 desc[UR44][R4.64], R46 ;  /* 0x0000002e04006986 */ /* 0x0001e2000c10112c */
[----:B------:R-:W-:-:S02]  /*d2ef0*/  LOP3.LUT P6, RZ, R39, 0x8, RZ, 0xc0, !PT ;  /* 0x0000000827ff7812 */ /* 0x000fc400078cc0ff */
[----:B0-----:R-:W-:Y:S01]  /*d2f00*/  PRMT R46, R7, 0x7773, RZ ;  /* 0x00007773072e7816 */ /* 0x001fe200000000ff */
[----:B------:R-:W3:Y:S04]  /*d2f10*/  LDL.LU.64 R4, [R1+0x20e8] ;  /* 0x0020e80001047983 */ /* 0x000ee80000300a00 */
[----:B------:R-:W3:Y:S06]  /*d2f20*/  LDL.LU.64 R6, [R1+0x20e0] ;  /* 0x0020e00001067983 */ /* 0x000eec0000300a00 */
[----:B------:R0:W-:Y:S01]  /*d2f30*/  @P6 STG.E.U8 desc[UR44][R10.64], R46 ;  /* 0x0000002e0a006986 */ /* 0x0001e2000c10112c */
[----:B------:R-:W-:-:S03]  /*d2f40*/  LOP3.LUT P6, RZ, R39, 0x4, RZ, 0xc0, !PT ;  /* 0x0000000427ff7812 */ /* 0x000fc600078cc0ff */
[----:B0-----:R-:W3:Y:S04]  /*d2f50*/  LDL.LU.64 R10, [R1+0x20d8] ;  /* 0x0020d800010a7983 */ /* 0x001ee80000300a00 */
[----:B------:R-:W3:Y:S01]  /*d2f60*/  LDL.LU R3, [R1+0xac] ;  /* 0x0000ac0001037983 */ /* 0x000ee20000300800 */
[----:B----4-:R-:W-:-:S05]  /*d2f70*/  PRMT R46, R2, 0x7770, RZ ;  /* 0x00007770022e7816 */ /* 0x010fca00000000ff */
[----:B------:R0:W-:Y:S04]  /*d2f80*/  @P6 STG.E.U8 desc[UR44][R32.64], R46 ;  /* 0x0000002e20006986 */ /* 0x0001e8000c10112c */
[----:B0-----:R-:W4:Y:S01]  /*d2f90*/  LDL.LU.64 R32, [R1+0x20d0] ;  /* 0x0020d00001207983 */ /* 0x001f220000300a00 */
[----:B------:R-:W-:Y:S02]  /*d2fa0*/  LOP3.LUT P6, RZ, R39, 0x2, RZ, 0xc0, !PT ;  /* 0x0000000227ff7812 */ /* 0x000fe400078cc0ff */
[----:B------:R-:W-:Y:S02]  /*d2fb0*/  PRMT R46, R2, 0x7771, RZ ;  /* 0x00007771022e7816 */ /* 0x000fe400000000ff */
[C---:B------:R-:W-:Y:S02]  /*d2fc0*/  LOP3.LUT P1, RZ, R37.reuse, 0x1000, RZ, 0xc0, !PT ;  /* 0x0000100025ff7812 */ /* 0x040fe4000782c0ff */
[----:B------:R-:W-:-:S02]  /*d2fd0*/  LOP3.LUT P4, RZ, R37, 0x2000, RZ, 0xc0, !PT ;  /* 0x0000200025ff7812 */ /* 0x000fc4000788c0ff */
[C---:B------:R-:W-:Y:S02]  /*d2fe0*/  LOP3.LUT P3, RZ, R37.reuse, 0x4000, RZ, 0xc0, !PT ;  /* 0x0000400025ff7812 */ /* 0x040fe4000786c0ff */
[C---:B------:R-:W-:Y:S02]  /*d2ff0*/  LOP3.LUT P0, RZ, R37.reuse, 0x8000, RZ, 0xc0, !PT ;  /* 0x0000800025ff7812 */ /* 0x040fe4000780c0ff */
[C---:B------:R-:W-:Y:S02]  /*d3000*/  LOP3.LUT P2, RZ, R37.reuse, 0x10000, RZ, 0xc0, !PT ;  /* 0x0001000025ff7812 */ /* 0x040fe4000784c0ff */
[----:B------:R-:W-:Y:S01]  /*d3010*/  LOP3.LUT P5, RZ, R37, 0x20000, RZ, 0xc0, !PT ;  /* 0x0002000025ff7812 */ /* 0x000fe200078ac0ff */
[----:B--2---:R0:W-:Y:S01]  /*d3020*/  @P6 STG.E.U8 desc[UR44][R34.64], R46 ;  /* 0x0000002e22006986 */ /* 0x0041e2000c10112c */
[----:B------:R-:W-:Y:S02]  /*d3030*/  LOP3.LUT P6, RZ, R39, 0x1, RZ, 0xc0, !PT ;  /* 0x0000000127ff7812 */ /* 0x000fe400078cc0ff */
[----:B------:R-:W-:Y:S01]  /*d3040*/  PRMT R39, R2, 0x7772, RZ ;  /* 0x0000777202277816 */ /* 0x000fe200000000ff */
[----:B0-----:R-:W2:Y:S10]  /*d3050*/  LDL.LU.64 R34, [R1+0x3ca0] ;  /* 0x003ca00001227983 */ /* 0x001eb40000300a00 */
[----:B---3--:R0:W-:Y:S01]  /*d3060*/  @P6 STG.E.U8 desc[UR44][R14.64], R39 ;  /* 0x000000270e006986 */ /* 0x0081e2000c10112c */
        /* <DEDUP_REMOVED lines=23> */
[----:B----4-:R0:W-:Y:S04]  /*d31e0*/  @P5 STG.E.U8 desc[UR44][R32.64], R39 ;  /* 0x0000002720005986 */ /* 0x0101e8000c10112c */
[----:B0-----:R-:W3:Y:S04]  /*d31f0*/  LDL.LU.64 R32, [R1+0x20c8] ;  /* 0x0020c80001207983 */ /* 0x001ee80000300a00 */
[----:B------:R-:W4:Y:S04]  /*d3200*/  LDL.LU.64 R42, [R1+0x20c0] ;  /* 0x0020c000012a7983 */ /* 0x000f280000300a00 */
[----:B------:R-:W2:Y:S04]  /*d3210*/  LDL.LU.64 R10, [R1+0x20b0] ;  /* 0x0020b000010a7983 */ /* 0x000ea80000300a00 */
[----:B------:R-:W2:Y:S04]  /*d3220*/  LDL.LU.64 R4, [R1+0x2090] ;  /* 0x0020900001047983 */ /* 0x000ea80000300a00 */
[----:B------:R-:W2:Y:S04]  /*d3230*/  LDL.LU.64 R6, [R1+0x2088] ;  /* 0x0020880001067983 */ /* 0x000ea80000300a00 */
[----:B------:R-:W2:Y:S04]  /*d3240*/  LDL.LU.64 R44, [R1+0x2080] ;  /* 0x00208000012c7983 */ /* 0x000ea80000300a00 */
[----:B------:R-:W2:Y:S01]  /*d3250*/  LDL.LU R54, [R1+0x9c] ;  /* 0x00009c0001367983 */ /* 0x000ea20000300800 */
[----:B------:R-:W-:-:S02]  /*d3260*/  LOP3.LUT P3, RZ, R37, 0x40000, RZ, 0xc0, !PT ;  /* 0x0004000025ff7812 */ /* 0x000fc4000786c0ff */
[----:B------:R-:W-:Y:S02]  /*d3270*/  PRMT R39, R3, 0x7771, RZ ;  /* 0x0000777103277816 */ /* 0x000fe400000000ff */
        /* <DEDUP_REMOVED lines=18> */
[----:B------:R-:W-:Y:S01]  /*d33a0*/  LOP3.LUT P6, RZ, R37, 0x1000000, RZ, 0xc0, !PT ;  /* 0x0100000025ff7812 */ /* 0x000fe200078cc0ff */
[----:B---3--:R0:W-:Y:S04]  /*d33b0*/  @P3 STG.E.U8 desc[UR44][R32.64], R39 ;  /* 0x0000002720003986 */ /* 0x0081e8000c10112c */
[----:B0-----:R-:W3:Y:S04]  /*d33c0*/  LDL.LU.64 R32, [R1+0x2070] ;  /* 0x0020700001207983 */ /* 0x001ee80000300a00 */
[----:B------:R-:W3:Y:S04]  /*d33d0*/  LDL.LU R55, [R1+0x80] ;  /* 0x0000800001377983 */ /* 0x000ee80000300800 */
[----:B------:R-:W3:Y:S04]  /*d33e0*/  LDL.LU.64 R46, [R1+0x2050] ;  /* 0x00205000012e7983 */ /* 0x000ee80000300a00 */
[----:B------:R-:W3:Y:S01]  /*d33f0*/  LDL.LU.64 R14, [R1+0x2048] ;  /* 0x00204800010e7983 */ /* 0x000ee20000300a00 */
[----:B------:R-:W-:-:S03]  /*d3400*/  LOP3.LUT R38, R38, 0xfbffffff, RZ, 0xc0, !PT ;  /* 0xfbffffff26267812 */ /* 0x000fc600078ec0ff */
[----:B------:R-:W3:Y:S01]  /*d3410*/  LDL.LU.64 R12, [R1+0x2040] ;  /* 0x00204000010c7983 */ /* 0x000ee20000300a00 */
[C---:B------:R-:W-:Y:S02]  /*d3420*/  LOP3.LUT P0, RZ, R37.reuse, 0x80000, RZ, 0xc0, !PT ;  /* 0x0008000025ff7812 */ /* 0x040fe4000780c0ff */
[C---:B------:R-:W-:Y:S02]  /*d3430*/  LOP3.LUT P2, RZ, R37.reuse, 0x100000, RZ, 0xc0, !PT ;  /* 0x0010000025ff7812 */ /* 0x040fe4000784c0ff */
[----:B------:R-:W-:Y:S02]  /*d3440*/  @P6 LOP3.LUT R38, R38, 0x4000000, RZ, 0xfc, !PT ;  /* 0x0400000026266812 */ /* 0x000fe400078efcff */
[C---:B------:R-:W-:Y:S02]  /*d3450*/  LOP3.LUT P6, RZ, R37.reuse, 0x800000, RZ, 0xc0, !PT ;  /* 0x0080000025ff7812 */ /* 0x040fe400078cc0ff */
[C---:B------:R-:W-:Y:S02]  /*d3460*/  LOP3.LUT P5, RZ, R37.reuse, 0x200000, RZ, 0xc0, !PT ;  /* 0x0020000025ff7812 */ /* 0x040fe400078ac0ff */
[----:B------:R-:W-:-:S02]  /*d3470*/  LOP3.LUT P1, RZ, R37, 0x80000000, RZ, 0xc0, !PT ;  /* 0x8000000025ff7812 */ /* 0x000fc4000782c0ff */
[----:B------:R-:W-:Y:S01]  /*d3480*/  LOP3.LUT R38, R38, 0xf7ffffff, RZ, 0xc0, !PT ;  /* 0xf7ffffff26267812 */ /* 0x000fe200078ec0ff */
[----:B------:R-:W3:Y:S06]  /*d3490*/  LDL.LU.64 R56, [R1+0x2028] ;  /* 0x0020280001387983 */ /* 0x000eec0000300a00 */
[----:B------:R-:W-:Y:S02]  /*d34a0*/  @P6 LOP3.LUT R38, R38, 0x8000000, RZ, 0xfc, !PT ;  /* 0x0800000026266812 */ /* 0x000fe400078efcff */
[----:B------:R-:W-:Y:S02]  /*d34b0*/  LOP3.LUT P6, RZ, R37, 0x400000, RZ, 0xc0, !PT ;  /* 0x0040000025ff7812 */ /* 0x000fe400078cc0ff */
[----:B------:R-:W-:-:S05]  /*d34c0*/  PRMT R37, R3, 0x7772, RZ ;  /* 0x0000777203257816 */ /* 0x000fca00000000ff */
[----:B----4-:R0:W-:Y:S02]  /*d34d0*/  @P0 STG.E.U8 desc[UR44][R42.64], R37 ;  /* 0x000000252a000986 */ /* 0x0101e4000c10112c */
[----:B0-----:R-:W-:-:S05]  /*d34e0*/  PRMT R37, R3, 0x7773, RZ ;  /* 0x0000777303257816 */ /* 0x001fca00000000ff */
[----:B--2---:R0:W-:Y:S04]  /*d34f0*/  @P2 STG.E.U8 desc[UR44][R10.64], R37 ;  /* 0x000000250a002986 */ /* 0x0041e8000c10112c */
[----:B0-----:R-:W2:Y:S04]  /*d3500*/  LDL.LU R10, [R1+0x70] ;  /* 0x00007000010a7983 */ /* 0x001ea80000300800 */
[----:B------:R-:W4:Y:S01]  /*d3510*/  LDL.LU.64 R58, [R1+0x2008] ;  /* 0x00200800013a7983 */ /* 0x000f220000300a00 */
[----:B------:R-:W-:-:S03]  /*d3520*/  PRMT R37, R54, 0x7770, RZ ;  /* 0x0000777036257816 */ /* 0x000fc600000000ff */
[----:B------:R-:W4:Y:S04]  /*d3530*/  LDL.LU.64 R60, [R1+0x2000] ;  /* 0x00200000013c7983 */ /* 0x000f280000300a00 */
[----:B------:R-:W4:Y:S04]  /*d3540*/  LDL.LU R11, [R1+0x84] ;  /* 0x00008400010b7983 */ /* 0x000f280000300800 */
[----:B------:R0:W-:Y:S04]  /*d3550*/  @P5 STG.E.U8 desc[UR44][R4.64], R37 ;  /* 0x0000002504005986 */ /* 0x0001e8000c10112c */
[----:B------:R-:W4:Y:S04]  /*d3560*/  LDL.LU.64 R42, [R1+0x1ff8] ;  /* 0x001ff800012a7983 */ /* 0x000f280000300a00 */
[----:B------:R-:W4:Y:S01]  /*d3570*/  LDL.LU.64 R2, [R1+0x1fe8] ;  /* 0x001fe80001027983 */ /* 0x000f220000300a00 */
[----:B0-----:R-:W-:-:S03]  /*d3580*/  PRMT R37, R54, 0x7771, RZ ;  /* 0x0000777136257816 */ /* 0x001fc600000000ff */
[----:B------:R-:W4:Y:S04]  /*d3590*/  LDL.LU.64 R4, [R1+0x1fc8] ;  /* 0x001fc80001047983 */ /* 0x000f280000300a00 */
[----:B------:R0:W-:Y:S01]  /*d35a0*/  @P6 STG.E.U8 desc[UR44][R6.64], R37 ;  /* 0x0000002506006986 */ /* 0x0001e2000c10112c */
[----:B------:R-:W-:Y:S02]  /*d35b0*/  LOP3.LUT P6, RZ, R38, 0x8000000, RZ, 0xc0, !PT ;  /* 0x0800000026ff7812 */ /* 0x000fe400078cc0ff */
        /* <DEDUP_REMOVED lines=21> */
[----:B--2---:R-:W-:-:S11]  /*d3710*/  PRMT R37, R10, 0x7770, RZ ;  /* 0x000077700a257816 */ /* 0x004fd600000000ff */
[----:B----4-:R0:W-:Y:S01]  /*d3720*/  @P6 STG.E.U8 desc[UR44][R58.64], R37 ;  /* 0x000000253a006986 */ /* 0x0101e2000c10112c */
[----:B------:R-:W-:Y:S02]  /*d3730*/  LOP3.LUT P6, RZ, R38, 0x100000, RZ, 0xc0, !PT ;  /* 0x0010000026ff7812 */ /* 0x000fe400078cc0ff */
[----:B------:R-:W-:Y:S02]  /*d3740*/  LOP3.LUT P4, RZ, R36, 0x1, RZ, 0xc0, !PT ;  /* 0x0000000124ff7812 */ /* 0x000fe4000788c0ff */
[----:B0-----:R-:W-:-:S09]  /*d3750*/  PRMT R37, R10, 0x7771, RZ ;  /* 0x000077710a257816 */ /* 0x001fd200000000ff */
[----:B------:R0:W-:Y:S01]  /*d3760*/  @P6 STG.E.U8 desc[UR44][R60.64], R37 ;  /* 0x000000253c006986 */ /* 0x0001e2000c10112c */
        /* <DEDUP_REMOVED lines=38> */
[----:B--2---:R-:W-:-:S05]  /*d39d0*/  PRMT R37, R10, 0x7770, RZ ;  /* 0x000077700a257816 */ /* 0x004fca00000000ff */
[----:B------:R0:W-:Y:S04]  /*d39e0*/  @P3 STG.E.U8 desc[UR44][R32.64], R37 ;  /* 0x0000002520003986 */ /* 0x0001e8000c10112c */
[----:B0-----:R-:W2:Y:S04]  /*d39f0*/  LDL.LU.64 R32, [R1+0x1f30] ;  /* 0x001f300001207983 */ /* 0x001ea80000300a00 */
[----:B------:R-:W2:Y:S04]  /*d3a00*/  LDL.LU.64 R46, [R1+0x1f28] ;  /* 0x001f2800012e7983 */ /* 0x000ea80000300a00 */
[----:B------:R-:W2:Y:S04]  /*d3a10*/  LDL.LU R59, [R1+0x78] ;  /* 0x00007800013b7983 */ /* 0x000ea80000300800 */
[----:B------:R-:W2:Y:S04]  /*d3a20*/  LDL.LU.64 R14, [R1+0x1f18] ;  /* 0x001f1800010e7983 */ /* 0x000ea80000300a00 */
[----:B------:R-:W2:Y:S04]  /*d3a30*/  LDL.LU.64 R12, [R1+0x1ef8] ;  /* 0x001ef800010c7983 */ /* 0x000ea80000300a00 */
[----:B------:R-:W2:Y:S01]  /*d3a40*/  LDL.LU.64 R54, [R1+0x1ef0] ;  /* 0x001ef00001367983 */ /* 0x000ea20000300a00 */
[----:B------:R-:W-:-:S02]  /*d3a50*/  @P6 LOP3.LUT R38, R38, 0x10000, RZ, 0xfc, !PT ;  /* 0x0001000026266812 */ /* 0x000fc400078efcff */
[C---:B------:R-:W-:Y:S01]  /*d3a60*/  LOP3.LUT P6, RZ, R36.reuse, 0x1000, RZ, 0xc0, !PT ;  /* 0x0000100024ff7812 */ /* 0x040fe200078cc0ff */
[----:B------:R-:W2:Y:S01]  /*d3a70*/  LDL.LU.64 R56, [R1+0x1ee8] ;  /* 0x001ee80001387983 */ /* 0x000ea20000300a00 */
[----:B------:R-:W-:Y:S02]  /*d3a80*/  LOP3.LUT P0, RZ, R36, 0x40, RZ, 0xc0, !PT ;  /* 0x0000004024ff7812 */ /* 0x000fe4000780c0ff */
[----:B------:R-:W-:Y:S01]  /*d3a90*/  LOP3.LUT R38, R38, 0xfffdffff, RZ, 0xc0, !PT ;  /* 0xfffdffff26267812 */ /* 0x000fe200078ec0ff */
[----:B------:R-:W2:Y:S04]  /*d3aa0*/  LDL.LU R11, [R1+0x8c] ;  /* 0x00008c00010b7983 */ /* 0x000ea80000300800 */
[----:B------:R-:W2:Y:S01]  /*d3ab0*/  LDL.LU.64 R60, [R1+0x1ed8] ;  /* 0x001ed800013c7983 */ /* 0x000ea20000300a00 */
[----:B------:R-:W-:-:S02]  /*d3ac0*/  LOP3.LUT P2, RZ, R36, 0x80, RZ, 0xc0, !PT ;  /* 0x0000008024ff7812 */ /* 0x000fc4000784c0ff */
[----:B------:R-:W-:Y:S02]  /*d3ad0*/  PRMT R37, R10, 0x7771, RZ ;  /* 0x000077710a257816 */ /* 0x000fe400000000ff */
[----:B------:R-:W-:Y:S01]  /*d3ae0*/  LOP3.LUT P5, RZ, R36, 0x100, RZ, 0xc0, !PT ;  /* 0x0000010024ff7812 */ /* 0x000fe200078ac0ff */
[----:B------:R-:W2:Y:S01]  /*d3af0*/  LDL.LU.64 R42, [R1+0x1ec8] ;  /* 0x001ec800012a7983 */ /* 0x000ea20000300a00 */
[----:B------:R-:W-:Y:S02]  /*d3b00*/  @P6 LOP3.LUT R38, R38, 0x20000, RZ, 0xfc, !PT ;  /* 0x0002000026266812 */ /* 0x000fe400078efcff */
[----:B------:R-:W-:Y:S02]  /*d3b10*/  LOP3.LUT P6, RZ, R36, 0x800, RZ, 0xc0, !PT ;  /* 0x0000080024ff7812 */ /* 0x000fe400078cc0ff */
[----:B------:R-:W-:-:S11]  /*d3b20*/  LOP3.LUT R38, R38, 0xfffbffff, RZ, 0xc0, !PT ;  /* 0xfffbffff26267812 */ /* 0x000fd600078ec0ff */
[----:B------:R-:W-:Y:S02]  /*d3b30*/  @P6 LOP3.LUT R38, R38, 0x40000, RZ, 0xfc, !PT ;  /* 0x0004000026266812 */ /* 0x000fe400078efcff */
[----:B------:R-:W-:Y:S01]  /*d3b40*/  LOP3.LUT P6, RZ, R36, 0x400, RZ, 0xc0, !PT ;  /* 0x0000040024ff7812 */ /* 0x000fe200078cc0ff */
[----:B---3--:R0:W-:Y:S01]  /*d3b50*/  @P0 STG.E.U8 desc[UR44][R2.64], R37 ;  /* 0x0000002502000986 */ /* 0x0081e2000c10112c */
[----:B------:R-:W-:Y:S02]  /*d3b60*/  LOP3.LUT R38, R38, 0xfff7ffff, RZ, 0xc0, !PT ;  /* 0xfff7ffff26267812 */ /* 0x000fe400078ec0ff */
[----:B0-----:R-:W-:-:S09]  /*d3b70*/  PRMT R37, R10, 0x7772, RZ ;  /* 0x000077720a257816 */ /* 0x001fd200000000ff */
[----:B------:R-:W-:Y:S02]  /*d3b80*/  @P6 LOP3.LUT R38, R38, 0x80000, RZ, 0xfc, !PT ;  /* 0x0008000026266812 */ /* 0x000fe400078efcff */
[----:B------:R-:W-:Y:S01]  /*d3b90*/  LOP3.LUT P6, RZ, R36, 0x200, RZ, 0xc0, !PT ;  /* 0x0000020024ff7812 */ /* 0x000fe200078cc0ff */
[----:B------:R-:W3:Y:S04]  /*d3ba0*/  LDL.LU.64 R2, [R1+0x1ec0] ;  /* 0x001ec00001027983 */ /* 0x000ee80000300a00 */
[----:B----4-:R0:W-:Y:S02]  /*d3bb0*/  @P2 STG.E.U8 desc[UR44][R4.64], R37 ;  /* 0x0000002504002986 */ /* 0x0101e4000c10112c */
[----:B0-----:R-:W-:Y:S02]  /*d3bc0*/  PRMT R37, R10, 0x7773, RZ ;  /* 0x000077730a257816 */ /* 0x001fe400000000ff */
[----:B------:R-:W4:Y:S04]  /*d3bd0*/  LDL.LU.64 R4, [R1+0x1eb8] ;  /* 0x001eb80001047983 */ /* 0x000f280000300a00 */
[----:B------:R0:W-:Y:S02]  /*d3be0*/  @P5 STG.E.U8 desc[UR44][R6.64], R37 ;  /* 0x0000002506005986 */ /* 0x0001e4000c10112c */
[----:B0-----:R-:W-:-:S02]  /*d3bf0*/  PRMT R37, R58, 0x7770, RZ ;  /* 0x000077703a257816 */ /* 0x001fc400000000ff */
[----:B------:R-:W4:Y:S04]  /*d3c00*/  LDL.LU.64 R6, [R1+0x1eb0] ;  /* 0x001eb00001067983 */ /* 0x000f280000300a00 */
[----:B------:R0:W-:Y:S01]  /*d3c10*/  @P6 STG.E.U8 desc[UR44][R44.64], R37 ;  /* 0x000000252c006986 */ /* 0x0001e2000c10112c */
[----:B------:R-:W-:-:S03]  /*d3c20*/  LOP3.LUT P6, RZ, R38, 0x80000, RZ, 0xc0, !PT ;  /* 0x0008000026ff7812 */ /* 0x000fc600078cc0ff */
[----:B0-----:R-:W4:Y:S04]  /*d3c30*/  LDL.LU.64 R44, [R1+0x1ea0] ;  /* 0x001ea000012c7983 */ /* 0x001f280000300a00 */
[----:B------:R-:W4:Y:S01]  /*d3c40*/  LDL.LU R10, [R1+0x7c] ;  /* 0x00007c00010a7983 */ /* 0x000f220000300800 */
[----:B------:R-:W-:-:S05]  /*d3c50*/  PRMT R37, R58, 0x7771, RZ ;  /* 0x000077713a257816 */ /* 0x000fca00000000ff */
        /* <DEDUP_REMOVED lines=25> */
[C---:B------:R-:W-:Y:S02]  /*d3df0*/  LOP3.LUT P3, RZ, R36.reuse, 0x100000, RZ, 0xc0, !PT ;  /* 0x0010000024ff7812 */ /* 0x040fe4000786c0ff */
[----:B------:R-:W-:Y:S02]  /*d3e00*/  LOP3.LUT P0, RZ, R36, 0x200000, RZ, 0xc0, !PT ;  /* 0x0020000024ff7812 */ /* 0x000fe4000780c0ff */
[----:B0-----:R-:W-:-:S05]  /*d3e10*/  PRMT R37, R11, 0x7771, RZ ;  /* 0x000077710b257816 */ /* 0x001fca00000000ff */
[----:B---3--:R0:W-:Y:S01]  /*d3e20*/  @P1 STG.E.U8 desc[UR44][R2.64], R37 ;  /* 0x0000002502001986 */ /* 0x0081e2000c10112c */
[----:B------:R-:W-:Y:S02]  /*d3e30*/  LOP3.LUT P2, RZ, R36, 0x400000, RZ, 0xc0, !PT ;  /* 0x0040000024ff7812 */ /* 0x000fe4000784c0ff */
[----:B0-----:R-:W-:-:S05]  /*d3e40*/  PRMT R37, R11, 0x7772, RZ ;  /* 0x000077720b257816 */ /* 0x001fca00000000ff */
[----:B----4-:R0:W-:Y:S01]  /*d3e50*/  @P4 STG.E.U8 desc[UR44][R4.64], R37 ;  /* 0x0000002504004986 */ /* 0x0101e2000c10112c */
[----:B------:R-:W-:Y:S02]  /*d3e60*/  LOP3.LUT P5, RZ, R36, 0x800000, RZ, 0xc0, !PT ;  /* 0x0080000024ff7812 */ /* 0x000fe400078ac0ff */
[----:B0-----:R-:W-:-:S05]  /*d3e70*/  PRMT R37, R11, 0x7773, RZ ;  /* 0x000077730b257816 */ /* 0x001fca00000000ff */
[----:B------:R0:W-:Y:S02]  /*d3e80*/  @P3 STG.E.U8 desc[UR44][R6.64], R37 ;  /* 0x0000002506003986 */ /* 0x0001e4000c10112c */
[----:B0-----:R-:W-:-:S05]  /*d3e90*/  PRMT R37, R10, 0x7770, RZ ;  /* 0x000077700a257816 */ /* 0x001fca00000000ff */
[----:B------:R0:W-:Y:S02]  /*d3ea0*/  @P0 STG.E.U8 desc[UR44][R44.64], R37 ;  /* 0x000000252c000986 */ /* 0x0001e4000c10112c */
[----:B0-----:R-:W-:-:S05]  /*d3eb0*/  PRMT R37, R10, 0x7771, RZ ;  /* 0x000077710a257816 */ /* 0x001fca00000000ff */
[----:B--2---:R0:W-:Y:S02]  /*d3ec0*/  @P2 STG.E.U8 desc[UR44][R32.64], R37 ;  /* 0x0000002520002986 */ /* 0x0041e4000c10112c */
[----:B0-----:R-:W-:-:S05]  /*d3ed0*/  PRMT R37, R10, 0x7772, RZ ;  /* 0x000077720a257816 */ /* 0x001fca00000000ff */
[----:B------:R0:W-:Y:S04]  /*d3ee0*/  @P5 STG.E.U8 desc[UR44][R34.64], R37 ;  /* 0x0000002522005986 */ /* 0x0001e8000c10112c */
[----:B0-----:R-:W2:Y:S04]  /*d3ef0*/  LDL.LU.64 R34, [R1+0x3c98] ;  /* 0x003c980001227983 */ /* 0x001ea80000300a00 */
[----:B------:R-:W3:Y:S04]  /*d3f00*/  LDL.LU.64 R32, [R1+0x1e88] ;  /* 0x001e880001207983 */ /* 0x000ee80000300a00 */
[----:B------:R-:W4:Y:S04]  /*d3f10*/  LDL.LU.64 R42, [R1+0x1e80] ;  /* 0x001e8000012a7983 */ /* 0x000f280000300a00 */
[----:B------:R-:W4:Y:S04]  /*d3f20*/  LDL.LU.64 R2, [R1+0x1e78] ;  /* 0x001e780001027983 */ /* 0x000f280000300a00 */
[----:B------:R-:W4:Y:S04]  /*d3f30*/  LDL.LU.64 R4, [R1+0x1e70] ;  /* 0x001e700001047983 */ /* 0x000f280000300a00 */
[----:B------:R-:W4:Y:S04]  /*d3f40*/  LDL.LU R11, [R1+0xf0] ;  /* 0x0000f000010b7983 */ /* 0x000f280000300800 */
[----:B------:R-:W4:Y:S04]  /*d3f50*/  LDL.LU.64 R6, [R1+0x1e68] ;  /* 0x001e680001067983 */ /* 0x000f280000300a00 */
[----:B------:R-:W4:Y:S01]  /*d3f60*/  LDL.LU R58, [R1+0xe0] ;  /* 0x0000e000013a7983 */ /* 0x000f220000300800 */
[----:B------:R-:W-:-:S03]  /*d3f70*/  LOP3.LUT P3, RZ, R36, 0x1000000, RZ, 0xc0, !PT ;  /* 0x0100000024ff7812 */ /* 0x000fc6000786c0ff */
[----:B------:R-:W4:Y:S01]  /*d3f80*/  LDL.LU.64 R44, [R1+0x1e60] ;  /* 0x001e6000012c7983 */ /* 0x000f220000300a00 */
[----:B------:R-:W-:Y:S02]  /*d3f90*/  PRMT R37, R10, 0x7773, RZ ;  /* 0x000077730a257816 */ /* 0x000fe400000000ff */
[----:B------:R-:W-:Y:S02]  /*d3fa0*/  LOP3.LUT R38, R38, 0xffffffef, RZ, 0xc0, !PT ;  /* 0xffffffef26267812 */ /* 0x000fe400078ec0ff */
[C---:B------:R-:W-:Y:S02]  /*d3fb0*/  LOP3.LUT P0, RZ, R36.reuse, 0x2000000, RZ, 0xc0, !PT ;  /* 0x0200000024ff7812 */ /* 0x040fe4000780c0ff */
[C---:B------:R-:W-:Y:S02]  /*d3fc0*/  LOP3.LUT P2, RZ, R36.reuse, 0x4000000, RZ, 0xc0, !PT ;  /* 0x0400000024ff7812 */ /* 0x040fe4000784c0ff */
[----:B------:R-:W-:Y:S01]  /*d3fd0*/  LOP3.LUT P5, RZ, R36, 0x8000000, RZ, 0xc0, !PT ;  /* 0x0800000024ff7812 */ /* 0x000fe200078ac0ff */
[----:B---3--:R0:W-:Y:S04]  /*d3fe0*/  @P3 STG.E.U8 desc[UR44][R32.64], R37 ;  /* 0x0000002520003986 */ /* 0x0081e8000c10112c */
[----:B0-----:R-:W3:Y:S01]  /*d3ff0*/  LDL.LU.64 R32, [R1+0x1e58] ;  /* 0x001e580001207983 */ /* 0x001ee20000300a00 */
[----:B--2---:R-:W-:-:S03]  /*d4000*/  LOP3.LUT P6, RZ, R35, 0x10, RZ, 0xc0, !PT ;  /* 0x0000001023ff7812 */ /* 0x004fc600078cc0ff */
[----:B------:R-:W2:Y:S04]  /*d4010*/  LDL.LU.64 R46, [R1+0x1e50] ;  /* 0x001e5000012e7983 */ /* 0x000ea80000300a00 */
[----:B------:R-:W2:Y:S04]  /*d4020*/  LDL.LU.64 R14, [R1+0x1e40] ;  /* 0x001e4000010e7983 */ /* 0x000ea80000300a00 */
[----:B------:R-:W2:Y:S04]  /*d4030*/  LDL.LU R59, [R1+0xf4] ;  /* 0x0000f400013b7983 */ /* 0x000ea80000300800 */
[----:B------:R-:W2:Y:S04]  /*d4040*/  LDL.LU.64 R12, [R1+0x1e38] ;  /* 0x001e3800010c7983 */ /* 0x000ea80000300a00 */
[----:B------:R-:W2:Y:S01]  /*d4050*/  LDL.LU.64 R54, [R1+0x1e30] ;  /* 0x001e300001367983 */ /* 0x000ea20000300a00 */
[----:B----4-:R-:W-:-:S03]  /*d4060*/  PRMT R37, R11, 0x7770, RZ ;  /* 0x000077700b257816 */ /* 0x010fc600000000ff */
[----:B------:R-:W4:Y:S04]  /*d4070*/  LDL.LU.64 R56, [R1+0x1e28] ;  /* 0x001e280001387983 */ /* 0x000f280000300a00 */
[----:B------:R-:W4:Y:S04]  /*d4080*/  LDL.LU R10, [R1+0xe4] ;  /* 0x0000e400010a7983 */ /* 0x000f280000300800 */
[----:B------:R-:W4:Y:S01]  /*d4090*/  LDL.LU.64 R60, [R1+0x1e18] ;  /* 0x001e1800013c7983 */ /* 0x000f220000300a00 */
[----:B------:R-:W-:Y:S02]  /*d40a0*/  @P6 LOP3.LUT R38, R38, 0x10, RZ, 0xfc, !PT ;  /* 0x0000001026266812 */ /* 0x000fe400078efcff */
[----:B------:R-:W-:-:S02]  /*d40b0*/  LOP3.LUT P6, RZ, R35, 0x8, RZ, 0xc0, !PT ;  /* 0x0000000823ff7812 */ /* 0x000fc400078cc0ff */
        /* <DEDUP_REMOVED lines=18> */
[----:B------:R0:W-:Y:S01]  /*d41e0*/  @P0 STG.E.U8 desc[UR44][R42.64], R37 ;  /* 0x000000252a000986 */ /* 0x0001e2000c10112c */
[----:B------:R-:W-:Y:S02]  /*d41f0*/  LOP3.LUT R38, R38, 0xfffff7ff, RZ, 0xc0, !PT ;  /* 0xfffff7ff26267812 */ /* 0x000fe400078ec0ff */
[----:B0-----:R-:W-:-:S09]  /*d4200*/  PRMT R37, R11, 0x7771, RZ ;  /* 0x000077710b257816 */ /* 0x001fd200000000ff */
[----:B------:R-:W-:Y:S02]  /*d4210*/  @P6 LOP3.LUT R38, R38, 0x800, RZ, 0xfc, !PT ;  /* 0x0000080026266812 */ /* 0x000fe400078efcff */
[----:B------:R-:W-:Y:S01]  /*d4220*/  LOP3.LUT P6, RZ, R36, 0x10000000, RZ, 0xc0, !PT ;  /* 0x1000000024ff7812 */ /* 0x000fe200078cc0ff */
[----:B------:R-:W4:Y:S04]  /*d4230*/  LDL.LU.64 R42, [R1+0x1df8] ;  /* 0x001df800012a7983 */ /* 0x000f280000300a00 */
[----:B------:R0:W-:Y:S02]  /*d4240*/  @P2 STG.E.U8 desc[UR44][R2.64], R37 ;  /* 0x0000002502002986 */ /* 0x0001e4000c10112c */
[C---:B0-----:R-:W-:Y:S02]  /*d4250*/  PRMT R37, R11.reuse, 0x7772, RZ ;  /* 0x000077720b257816 */ /* 0x041fe400000000ff */
[----:B------:R-:W4:Y:S04]  /*d4260*/  LDL.LU.64 R2, [R1+0x1df0] ;  /* 0x001df00001027983 */ /* 0x000f280000300a00 */
[----:B------:R0:W-:Y:S02]  /*d4270*/  @P5 STG.E.U8 desc[UR44][R4.64], R37 ;  /* 0x0000002504005986 */ /* 0x0001e4000c10112c */
[----:B0-----:R-:W-:-:S02]  /*d4280*/  PRMT R37, R11, 0x7773, RZ ;  /* 0x000077730b257816 */ /* 0x001fc400000000ff */
[----:B------:R-:W4:Y:S04]  /*d4290*/  LDL.LU.64 R4, [R1+0x1de8] ;  /* 0x001de80001047983 */ /* 0x000f280000300a00 */
[----:B------:R-:W4:Y:S04]  /*d42a0*/  LDL.LU R11, [R1+0xf8] ;  /* 0x0000f800010b7983 */ /* 0x000f280000300800 */
        /* <DEDUP_REMOVED lines=12> */
[----:B--2---:R0:W-:Y:S01]  /*d4370*/  @P6 STG.E.U8 desc[UR44][R46.64], R37 ;  /* 0x000000252e006986 */ /* 0x0041e2000c10112c */
        /* <DEDUP_REMOVED lines=11> */
[----:B----4-:R0:W-:Y:S01]  /*d4430*/  @P6 STG.E.U8 desc[UR44][R56.64], R37 ;  /* 0x0000002538006986 */ /* 0x0101e2000c10112c */
        /* <DEDUP_REMOVED lines=13> */
[C---:B0-----:R-:W-:Y:S01]  /*d4510*/  PRMT R37, R10.reuse, 0x7772, RZ ;  /* 0x000077720a257816 */ /* 0x041fe200000000ff */
[----:B------:R-:W2:Y:S04]  /*d4520*/  LDL.LU.64 R2, [R1+0x1da8] ;  /* 0x001da80001027983 */ /* 0x000ea80000300a00 */
[----:B------:R0:W-:Y:S02]  /*d4530*/  @P3 STG.E.U8 desc[UR44][R4.64], R37 ;  /* 0x0000002504003986 */ /* 0x0001e4000c10112c */
[----:B0-----:R-:W-:-:S05]  /*d4540*/  PRMT R37, R10, 0x7773, RZ ;  /* 0x000077730a257816 */ /* 0x001fca00000000ff */
[----:B------:R0:W-:Y:S02]  /*d4550*/  @P0 STG.E.U8 desc[UR44][R6.64], R37 ;  /* 0x0000002506000986 */ /* 0x0001e4000c10112c */
[----:B0-----:R-:W-:-:S05]  /*d4560*/  PRMT R37, R11, 0x7770, RZ ;  /* 0x000077700b257816 */ /* 0x001fca00000000ff */
[----:B------:R0:W-:Y:S02]  /*d4570*/  @P2 STG.E.U8 desc[UR44][R44.64], R37 ;  /* 0x000000252c002986 */ /* 0x0001e4000c10112c */
[----:B0-----:R-:W-:-:S05]  /*d4580*/  PRMT R37, R11, 0x7771, RZ ;  /* 0x000077710b257816 */ /* 0x001fca00000000ff */
[----:B---3--:R0:W-:Y:S04]  /*d4590*/  @P5 STG.E.U8 desc[UR44][R32.64], R37 ;  /* 0x0000002520005986 */ /* 0x0081e8000c10112c */
[----:B0-----:R-:W3:Y:S04]  /*d45a0*/  LDL.LU.64 R32, [R1+0x1d98] ;  /* 0x001d980001207983 */ /* 0x001ee80000300a00 */
[----:B------:R-:W4:Y:S04]  /*d45b0*/  LDL.LU.64 R6, [R1+0x1d78] ;  /* 0x001d780001067983 */ /* 0x000f280000300a00 */
[----:B------:R-:W4:Y:S04]  /*d45c0*/  LDL.LU.64 R60, [R1+0x1d70] ;  /* 0x001d7000013c7983 */ /* 0x000f280000300a00 */
[----:B------:R-:W4:Y:S04]  /*d45d0*/  LDL.LU.64 R42, [R1+0x1d68] ;  /* 0x001d6800012a7983 */ /* 0x000f280000300a00 */
[----:B------:R-:W4:Y:S04]  /*d45e0*/  LDL.LU R5, [R1+0xe8] ;  /* 0x0000e80001057983 */ /* 0x000f280000300800 */
[----:B------:R-:W4:Y:S01]  /*d45f0*/  LDL.LU.64 R44, [R1+0x1d58] ;  /* 0x001d5800012c7983 */ /* 0x000f220000300a00 */
[----:B------:R-:W-:-:S02]  /*d4600*/  LOP3.LUT P6, RZ, R35, 0x800000, RZ, 0xc0, !PT ;  /* 0x0080000023ff7812 */ /* 0x000fc400078cc0ff */
[----:B------:R-:W-:Y:S02]  /*d4610*/  LOP3.LUT P3, RZ, R35, 0x800, RZ, 0xc0, !PT ;  /* 0x0000080023ff7812 */ /* 0x000fe4000786c0ff */
[----:B------:R-:W-:Y:S02]  /*d4620*/  LOP3.LUT R36, R36, 0xefffffff, RZ, 0xc0, !PT ;  /* 0xefffffff24247812 */ /* 0x000fe400078ec0ff */
[----:B------:R-:W-:-:S07]  /*d4630*/  PRMT R37, R11, 0x7772, RZ ;  /* 0x000077720b257816 */ /* 0x000fce00000000ff */
        /* <DEDUP_REMOVED lines=15> */
[----:B------:R-:W-:Y:S01]  /*d4730*/  LOP3.LUT P6, RZ, R35, 0x40000, RZ, 0xc0, !PT ;  /* 0x0004000023ff7812 */ /* 0x000fe200078cc0ff */
[----:B--2---:R0:W-:Y:S04]  /*d4740*/  @P3 STG.E.U8 desc[UR44][R2.64], R37 ;  /* 0x0000002502003986 */ /* 0x0041e8000c10112c */
[----:B0-----:R-:W2:Y:S01]  /*d4750*/  LDL.LU R2, [R1+0xfc] ;  /* 0x0000fc0001027983 */ /* 0x001ea20000300800 */
[----:B------:R-:W-:-:S03]  /*d4760*/  PRMT R37, R11, 0x7773, RZ ;  /* 0x000077730b257816 */ /* 0x000fc600000000ff */
[----:B------:R-:W2:Y:S01]  /*d4770*/  LDL.LU.64 R10, [R1+0x1d38] ;  /* 0x001d3800010a7983 */ /* 0x000ea20000300a00 */
[----:B------:R-:W-:-:S04]  /*d4780*/  LOP3.LUT R38, R38, 0xfffffffd, RZ, 0xc0, !PT ;  /* 0xfffffffd26267812 */ /* 0x000fc800078ec0ff */
        /* <DEDUP_REMOVED lines=9> */
[----:B---3--:R0:W-:Y:S04]  /*d4820*/  @P0 STG.E.U8 desc[UR44][R32.64], R37 ;  /* 0x0000002520000986 */ /* 0x0081e8000c10112c */
[----:B0-----:R-:W3:Y:S04]  /*d4830*/  LDL.LU.64 R32, [R1+0x1d30] ;  /* 0x001d300001207983 */ /* 0x001ee80000300a00 */
[----:B------:R-:W3:Y:S04]  /*d4840*/  LDL.LU.64 R46, [R1+0x1d28] ;  /* 0x001d2800012e7983 */ /* 0x000ee80000300a00 */
[----:B------:R-:W3:Y:S01]  /*d4850*/  LDL.LU.64 R14, [R1+0x1d18] ;  /* 0x001d1800010e7983 */ /* 0x000ee20000300a00 */
[----:B----4-:R-:W-:-:S05]  /*d4860*/  PRMT R37, R5, 0x7770, RZ ;  /* 0x0000777005257816 */ /* 0x010fca00000000ff */
[----:B------:R0:W-:Y:S04]  /*d4870*/  @P2 STG.E.U8 desc[UR44][R6.64], R37 ;  /* 0x0000002506002986 */ /* 0x0001e8000c10112c */
[----:B0-----:R-:W4:Y:S04]  /*d4880*/  LDL.LU R6, [R1+0xec] ;  /* 0x0000ec0001067983 */ /* 0x001f280000300800 */
[----:B------:R-:W4:Y:S04]  /*d4890*/  LDL.LU.64 R12, [R1+0x1d10] ;  /* 0x001d1000010c7983 */ /* 0x000f280000300a00 */
[----:B------:R-:W4:Y:S04]  /*d48a0*/  LDL.LU.64 R54, [R1+0x1d08] ;  /* 0x001d080001367983 */ /* 0x000f280000300a00 */
[----:B------:R-:W4:Y:S04]  /*d48b0*/  LDL.LU R7, [R1+0xd0] ;  /* 0x0000d00001077983 */ /* 0x000f280000300800 */
[----:B------:R-:W4:Y:S01]  /*d48c0*/  LDL.LU.64 R56, [R1+0x1d00] ;  /* 0x001d000001387983 */ /* 0x000f220000300a00 */
[----:B------:R-:W-:-:S03]  /*d48d0*/  PRMT R37, R5, 0x7771, RZ ;  /* 0x0000777105257816 */ /* 0x000fc600000000ff */
[----:B------:R-:W4:Y:S04]  /*d48e0*/  LDL.LU.64 R58, [R1+0x1cf0] ;  /* 0x001cf000013a7983 */ /* 0x000f280000300a00 */
[----:B------:R0:W-:Y:S02]  /*d48f0*/  @P5 STG.E.U8 desc[UR44][R60.64], R37 ;  /* 0x000000253c005986 */ /* 0x0001e4000c10112c */
[----:B0-----:R-:W-:Y:S02]  /*d4900*/  PRMT R37, R5, 0x7772, RZ ;  /* 0x0000777205257816 */ /* 0x001fe400000000ff */
[----:B------:R-:W4:Y:S04]  /*d4910*/  LDL.LU.64 R60, [R1+0x1ce8] ;  /* 0x001ce800013c7983 */ /* 0x000f280000300a00 */
[----:B------:R0:W-:Y:S01]  /*d4920*/  @P6 STG.E.U8 desc[UR44][R42.64], R37 ;  /* 0x000000252a006986 */ /* 0x0001e2000c10112c */
[----:B------:R-:W-:-:S03]  /*d4930*/  LOP3.LUT P6, RZ, R38, 0x8, RZ, 0xc0, !PT ;  /* 0x0000000826ff7812 */ /* 0x000fc600078cc0ff */
[----:B0-----:R-:W4:Y:S01]  /*d4940*/  LDL.LU.64 R42, [R1+0x1ce0] ;  /* 0x001ce000012a7983 */ /* 0x001f220000300a00 */
[----:B------:R-:W-:-:S03]  /*d4950*/  PRMT R37, R5, 0x7773, RZ ;  /* 0x0000777305257816 */ /* 0x000fc600000000ff */
[----:B------:R-:W4:Y:S06]  /*d4960*/  LDL.LU.64 R4, [R1+0x1cd8] ;  /* 0x001cd80001047983 */ /* 0x000f2c0000300a00 */
[----:B------:R0:W-:Y:S04]  /*d4970*/  @P6 STG.E.U8 desc[UR44][R44.64], R37 ;  /* 0x000000252c006986 */ /* 0x0001e8000c10112c */
[----:B0-----:R-:W4:Y:S01]  /*d4980*/  LDL.LU.64 R44, [R1+0x1cd0] ;  /* 0x001cd000012c7983 */ /* 0x001f220000300a00 */
[----:B------:R-:W-:-:S03]  /*d4990*/  LOP3.LUT P6, RZ, R38, 0x4, RZ, 0xc0, !PT ;  /* 0x0000000426ff7812 */ /* 0x000fc600078cc0ff */
[----:B------:R-:W4:Y:S01]  /*d49a0*/  LDL.LU R3, [R1+0xc0] ;  /* 0x0000c00001037983 */ /* 0x000f220000300800 */
[----:B--2---:R-:W-:-:S09]  /*d49b0*/  PRMT R37, R2, 0x7770, RZ ;  /* 0x0000777002257816 */ /* 0x004fd200000000ff */
[----:B------:R0:W-:Y:S01]  /*d49c0*/  @P6 STG.E.U8 desc[UR44][R10.64], R37 ;  /* 0x000000250a006986 */ /* 0x0001e2000c10112c */
[----:B------:R-:W-:Y:S02]  /*d49d0*/  LOP3.LUT P6, RZ, R38, 0x2, RZ, 0xc0, !PT ;  /* 0x0000000226ff7812 */ /* 0x000fe400078cc0ff */
[----:B0-----:R-:W-:Y:S01]  /*d49e0*/  PRMT R37, R2, 0x7771, RZ ;  /* 0x0000777102257816 */ /* 0x001fe200000000ff */
[----:B------:R-:W2:Y:S01]  /*d49f0*/  LDL.LU.64 R10, [R1+0x1cc8] ;  /* 0x001cc800010a7983 */ /* 0x000ea20000300a00 */
[C---:B------:R-:W-:Y:S02]  /*d4a00*/  LOP3.LUT P1, RZ, R35.reuse, 0x1000000, RZ, 0xc0, !PT ;  /* 0x0100000023ff7812 */ /* 0x040fe4000782c0ff */
[C---:B------:R-:W-:Y:S02]  /*d4a10*/  LOP3.LUT P4, RZ, R35.reuse, 0x2000000, RZ, 0xc0, !PT ;  /* 0x0200000023ff7812 */ /* 0x040fe4000788c0ff */
[C---:B------:R-:W-:Y:S02]  /*d4a20*/  LOP3.LUT P3, RZ, R35.reuse, 0x4000000, RZ, 0xc0, !PT ;  /* 0x0400000023ff7812 */ /* 0x040fe4000786c0ff */
[----:B------:R-:W-:-:S02]  /*d4a30*/  LOP3.LUT P0, RZ, R35, 0x8000000, RZ, 0xc0, !PT ;  /* 0x0800000023ff7812 */ /* 0x000fc4000780c0ff */
[----:B------:R-:W-:Y:S01]  /*d4a40*/  LOP3.LUT P2, RZ, R35, 0x10000000, RZ, 0xc0, !PT ;  /* 0x1000000023ff7812 */ /* 0x000fe2000784c0ff */
[----:B---3--:R0:W-:Y:S01]  /*d4a50*/  @P6 STG.E.U8 desc[UR44][R32.64], R37 ;  /* 0x0000002520006986 */ /* 0x0081e2000c10112c */
[----:B------:R-:W-:Y:S02]  /*d4a60*/  LOP3.LUT P6, RZ, R38, 0x1, RZ, 0xc0, !PT ;  /* 0x0000000126ff7812 */ /* 0x000fe400078cc0ff */
[----:B0-----:R-:W-:Y:S01]  /*d4a70*/  PRMT R37, R2, 0x7772, RZ ;  /* 0x0000777202257816 */ /* 0x001fe200000000ff */
[----:B------:R-:W3:Y:S10]  /*d4a80*/  LDL.LU.64 R32, [R1+0x3c90] ;  /* 0x003c900001207983 */ /* 0x000ef40000300a00 */
[----:B------:R0:W-:Y:S01]  /*d4a90*/  @P6 STG.E.U8 desc[UR44][R46.64], R37 ;  /* 0x000000252e006986 */ /* 0x0001e2000c10112c */
[----:B------:R-:W-:-:S02]  /*d4aa0*/  LOP3.LUT P6, RZ, R36, 0x80000000, RZ, 0xc0, !PT ;  /* 0x8000000024ff7812 */ /* 0x000fc400078cc0ff */
[----:B0-----:R-:W-:-:S11]  /*d4ab0*/  PRMT R37, R2, 0x7773, RZ ;  /* 0x0000777302257816 */ /* 0x001fd600000000ff */
[----:B------:R4:W-:Y:S01]  /*d4ac0*/  @P6 STG.E.U8 desc[UR44][R14.64], R37 ;  /* 0x000000250e006986 */ /* 0x0009e2000c10112c */
[----:B------:R-:W-:Y:S02]  /*d4ad0*/  LOP3.LUT P6, RZ, R36, 0x40000000, RZ, 0xc0, !PT ;  /* 0x4000000024ff7812 */ /* 0x000fe400078cc0ff */
[----:B----4-:R-:W-:-:S11]  /*d4ae0*/  PRMT R37, R6, 0x7770, RZ ;  /* 0x0000777006257816 */ /* 0x010fd600000000ff */
        /* <DEDUP_REMOVED lines=16> */
[----:B------:R0:W-:Y:S04]  /*d4bf0*/  @P2 STG.E.U8 desc[UR44][R44.64], R37 ;  /* 0x000000252c002986 */ /* 0x0001e8000c10112c */
[----:B0-----:R-:W4:Y:S01]  /*d4c00*/  LDL.LU.64 R44, [R1+0x1cc0] ;  /* 0x001cc000012c7983 */ /* 0x001f220000300a00 */
[----:B------:R-:W-:Y:S02]  /*d4c10*/  LOP3.LUT P5, RZ, R35, 0x20000000, RZ, 0xc0, !PT ;  /* 0x2000000023ff7812 */ /* 0x000fe400078ac0ff */
[----:B------:R-:W-:Y:S01]  /*d4c20*/  PRMT R37, R3, 0x7770, RZ ;  /* 0x0000777003257816 */ /* 0x000fe200000000ff */
[----:B------:R-:W3:Y:S10]  /*d4c30*/  LDL.LU.64 R42, [R1+0x1cb8] ;  /* 0x001cb800012a7983 */ /* 0x000ef40000300a00 */
[----:B--2---:R0:W-:Y:S04]  /*d4c40*/  @P5 STG.E.U8 desc[UR44][R10.64], R37 ;  /* 0x000000250a005986 */ /* 0x0041e8000c10112c */
[----:B0-----:R-:W2:Y:S04]  /*d4c50*/  LDL.LU.64 R10, [R1+0x1cb0] ;  /* 0x001cb000010a7983 */ /* 0x001ea80000300a00 */
[----:B------:R-:W2:Y:S04]  /*d4c60*/  LDL.LU.64 R4, [R1+0x1ca8] ;  /* 0x001ca80001047983 */ /* 0x000ea80000300a00 */
[----:B------:R-:W2:Y:S04]  /*d4c70*/  LDL.LU.64 R6, [R1+0x1ca0] ;  /* 0x001ca00001067983 */ /* 0x000ea80000300a00 */
[----:B------:R-:W2:Y:S01]  /*d4c80*/  LDL.LU R54, [R1+0xd4] ;  /* 0x0000d40001367983 */ /* 0x000ea20000300800 */
[----:B------:R-:W-:-:S02]  /*d4c90*/  LOP3.LUT P3, RZ, R35, 0x40000000, RZ, 0xc0, !PT ;  /* 0x4000000023ff7812 */ /* 0x000fc4000786c0ff */
[----:B------:R-:W-:Y:S02]  /*d4ca0*/  LOP3.LUT P0, RZ, R35, 0x80000000, RZ, 0xc0, !PT ;  /* 0x8000000023ff7812 */ /* 0x000fe4000780c0ff */
        /* <DEDUP_REMOVED lines=11> */
[----:B------:R-:W-:Y:S01]  /*d4d60*/  LOP3.LUT R36, R36, 0xff7fffff, RZ, 0xc0, !PT ;  /* 0xff7fffff24247812 */ /* 0x000fe200078ec0ff */
[----:B----4-:R0:W-:Y:S04]  /*d4d70*/  @P3 STG.E.U8 desc[UR44][R44.64], R35 ;  /* 0x000000232c003986 */ /* 0x0101e8000c10112c */
[----:B0-----:R-:W4:Y:S04]  /*d4d80*/  LDL.LU.64 R44, [R1+0x1c98] ;  /* 0x001c9800012c7983 */ /* 0x001f280000300a00 */
[----:B------:R-:W4:Y:S04]  /*d4d90*/  LDL.LU.64 R38, [R1+0x1c90] ;  /* 0x001c900001267983 */ /* 0x000f280000300a00 */
[----:B------:R-:W4:Y:S04]  /*d4da0*/  LDL.LU R55, [R1+0xc4] ;  /* 0x0000c40001377983 */ /* 0x000f280000300800 */
[----:B------:R-:W4:Y:S04]  /*d4db0*/  LDL.LU.64 R46, [R1+0x1c88] ;  /* 0x001c8800012e7983 */ /* 0x000f280000300a00 */
[----:B------:R-:W4:Y:S01]  /*d4dc0*/  LDL.LU.64 R14, [R1+0x1c80] ;  /* 0x001c8000010e7983 */ /* 0x000f220000300a00 */
[----:B------:R-:W-:-:S02]  /*d4dd0*/  @P6 LOP3.LUT R36, R36, 0x800000, RZ, 0xfc, !PT ;  /* 0x0080000024246812 */ /* 0x000fc400078efcff */
[C---:B------:R-:W-:Y:S01]  /*d4de0*/  LOP3.LUT P6, RZ, R34.reuse, 0x40, RZ, 0xc0, !PT ;  /* 0x0000004022ff7812 */ /* 0x040fe200078cc0ff */
[----:B------:R-:W4:Y:S01]  /*d4df0*/  LDL.LU.64 R12, [R1+0x1c78] ;  /* 0x001c7800010c7983 */ /* 0x000f220000300a00 */
[----:B------:R-:W-:Y:S02]  /*d4e00*/  LOP3.LUT P2, RZ, R34, 0x1, RZ, 0xc0, !PT ;  /* 0x0000000122ff7812 */ /* 0x000fe4000784c0ff */
[----:B------:R-:W-:Y:S02]  /*d4e10*/  LOP3.LUT R36, R36, 0xfeffffff, RZ, 0xc0, !PT ;  /* 0xfeffffff24247812 */ /* 0x000fe400078ec0ff */
[----:B------:R-:W-:Y:S01]  /*d4e20*/  PRMT R35, R3, 0x7772, RZ ;  /* 0x0000777203237816 */ /* 0x000fe200000000ff */
[----:B------:R-:W4:Y:S06]  /*d4e30*/  LDL.LU.64 R56, [R1+0x1c70] ;  /* 0x001c700001387983 */ /* 0x000f2c0000300a00 */
[----:B------:R-:W-:-:S02]  /*d4e40*/  @P6 LOP3.LUT R36, R36, 0x1000000, RZ, 0xfc, !PT ;  /* 0x0100000024246812 */ /* 0x000fc400078efcff */
[----:B------:R-:W-:Y:S02]  /*d4e50*/  LOP3.LUT P6, RZ, R34, 0x20, RZ, 0xc0, !PT ;  /* 0x0000002022ff7812 */ /* 0x000fe400078cc0ff */
[----:B------:R-:W-:Y:S01]  /*d4e60*/  LOP3.LUT R36, R36, 0xfdffffff, RZ, 0xc0, !PT ;  /* 0xfdffffff24247812 */ /* 0x000fe200078ec0ff */
[----:B---3--:R0:W-:Y:S10]  /*d4e70*/  @P0 STG.E.U8 desc[UR44][R42.64], R35 ;  /* 0x000000232a000986 */ /* 0x0081f4000c10112c */
[----:B------:R-:W-:-:S02]  /*d4e80*/  @P6 LOP3.LUT R36, R36, 0x2000000, RZ, 0xfc, !PT ;  /* 0x0200000024246812 */ /* 0x000fc400078efcff */
[----:B------:R-:W-:Y:S02]  /*d4e90*/  LOP3.LUT P6, RZ, R34, 0x10, RZ, 0xc0, !PT ;  /* 0x0000001022ff7812 */ /* 0x000fe400078cc0ff */
[----:B0-----:R-:W-:Y:S02]  /*d4ea0*/  PRMT R35, R3, 0x7773, RZ ;  /* 0x0000777303237816 */ /* 0x001fe400000000ff */
[----:B------:R-:W-:-:S03]  /*d4eb0*/  LOP3.LUT R36, R36, 0xfbffffff, RZ, 0xc0, !PT ;  /* 0xfbffffff24247812 */ /* 0x000fc600078ec0ff */
[----:B--2---:R0:W-:Y:S06]  /*d4ec0*/  @P2 STG.E.U8 desc[UR44][R10.64], R35 ;  /* 0x000000230a002986 */ /* 0x0041ec000c10112c */
[----:B------:R-:W-:Y:S01]  /*d4ed0*/  @P6 LOP3.LUT R36, R36, 0x4000000, RZ, 0xfc, !PT ;  /* 0x0400000024246812 */ /* 0x000fe200078efcff */
[----:B0-----:R-:W2:Y:S04]  /*d4ee0*/  LDL.LU R10, [R1+0xd8] ;  /* 0x0000d800010a7983 */ /* 0x001ea80000300800 */
[----:B------:R-:W3:Y:S01]  /*d4ef0*/  LDL.LU.64 R58, [R1+0x1c60] ;  /* 0x001c6000013a7983 */ /* 0x000ee20000300a00 */
[----:B------:R-:W-:-:S02]  /*d4f00*/  LOP3.LUT P6, RZ, R34, 0x8, RZ, 0xc0, !PT ;  /* 0x0000000822ff7812 */ /* 0x000fc400078cc0ff */
[----:B------:R-:W-:Y:S02]  /*d4f10*/  LOP3.LUT P5, RZ, R34, 0x2, RZ, 0xc0, !PT ;  /* 0x0000000222ff7812 */ /* 0x000fe400078ac0ff */
[----:B------:R-:W-:Y:S01]  /*d4f20*/  LOP3.LUT R36, R36, 0xf7ffffff, RZ, 0xc0, !PT ;  /* 0xf7ffffff24247812 */ /* 0x000fe200078ec0ff */
[----:B------:R-:W3:Y:S01]  /*d4f30*/  LDL.LU.64 R60, [R1+0x1c58] ;  /* 0x001c5800013c7983 */ /* 0x000ee20000300a00 */
[----:B------:R-:W-:-:S03]  /*d4f40*/  PRMT R35, R54, 0x7770, RZ ;  /* 0x0000777036237816 */ /* 0x000fc600000000ff */
[----:B------:R-:W3:Y:S04]  /*d4f50*/  LDL.LU.64 R42, [R1+0x1c50] ;  /* 0x001c5000012a7983 */ /* 0x000ee80000300a00 */
[----:B------:R-:W3:Y:S04]  /*d4f60*/  LDL.LU R11, [R1+0xc8] ;  /* 0x0000c800010b7983 */ /* 0x000ee80000300800 */
[----:B------:R-:W3:Y:S01]  /*d4f70*/  LDL.LU.64 R2, [R1+0x1c48] ;  /* 0x001c480001027983 */ /* 0x000ee20000300a00 */
[----:B------:R-:W-:Y:S02]  /*d4f80*/  @P6 LOP3.LUT R36, R36, 0x8000000, RZ, 0xfc, !PT ;  /* 0x0800000024246812 */ /* 0x000fe400078efcff */
[----:B------:R-:W-:Y:S01]  /*d4f90*/  LOP3.LUT P6, RZ, R34, 0x4, RZ, 0xc0, !PT ;  /* 0x0000000422ff7812 */ /* 0x000fe200078cc0ff */
[----:B------:R0:W-:Y:S02]  /*d4fa0*/  @P5 STG.E.U8 desc[UR44][R4.64], R35 ;  /* 0x0000002304005986 */ /* 0x0001e4000c10112c */
[----:B0-----:R-:W-:-:S02]  /*d4fb0*/  PRMT R35, R54, 0x7771, RZ ;  /* 0x0000777136237816 */ /* 0x001fc400000000ff */
[----:B------:R-:W3:Y:S08]  /*d4fc0*/  LDL.LU.64 R4, [R1+0x1c38] ;  /* 0x001c380001047983 */ /* 0x000ef00000300a00 */
[----:B------:R0:W-:Y:S01]  /*d4fd0*/  @P6 STG.E.U8 desc[UR44][R6.64], R35 ;  /* 0x0000002306006986 */ /* 0x0001e2000c10112c */
[----:B------:R-:W-:-:S03]  /*d4fe0*/  LOP3.LUT P6, RZ, R36, 0x8000000, RZ, 0xc0, !PT ;  /* 0x0800000024ff7812 */ /* 0x000fc600078cc0ff */
[----:B0-----:R-:W3:Y:S01]  /*d4ff0*/  LDL.LU.64 R6, [R1+0x1c30] ;  /* 0x001c300001067983 */ /* 0x001ee20000300a00 */
[----:B------:R-:W-:-:S09]  /*d5000*/  PRMT R35, R54, 0x7772, RZ ;  /* 0x0000777236237816 */ /* 0x000fd200000000ff */
[----:B----4-:R0:W-:Y:S04]  /*d5010*/  @P6 STG.E.U8 desc[UR44][R44.64], R35 ;  /* 0x000000232c006986 */ /* 0x0101e8000c10112c */
[----:B0-----:R-:W4:Y:S01]  /*d5020*/  LDL.LU.64 R44, [R1+0x1c28] ;  /* 0x001c2800012c7983 */ /* 0x001f220000300a00 */
        /* <DEDUP_REMOVED lines=17> */
[----:B---3--:R0:W-:Y:S01]  /*d5140*/  @P6 STG.E.U8 desc[UR44][R58.64], R35 ;  /* 0x000000233a006986 */ /* 0x0081e2000c10112c */
        /* <DEDUP_REMOVED lines=18> */
[----:B----4-:R0:W-:Y:S02]  /*d5270*/  @P2 STG.E.U8 desc[UR44][R44.64], R35 ;  /* 0x000000232c002986 */ /* 0x0101e4000c10112c */
[----:B0-----:R-:W-:-:S05]  /*d5280*/  PRMT R35, R11, 0x7773, RZ ;  /* 0x000077730b237816 */ /* 0x001fca00000000ff */
[----:B------:R0:W-:Y:S04]  /*d5290*/  @P5 STG.E.U8 desc[UR44][R32.64], R35 ;  /* 0x0000002320005986 */ /* 0x0001e8000c10112c */
[----:B0-----:R-:W2:Y:S04]  /*d52a0*/  LDL.LU.64 R32, [R1+0x3c88] ;  /* 0x003c880001207983 */ /* 0x001ea80000300a00 */
[----:B------:R-:W3:Y:S04]  /*d52b0*/  LDL.LU.64 R10, [R1+0x1c18] ;  /* 0x001c1800010a7983 */ /* 0x000ee80000300a00 */
[----:B------:R-:W4:Y:S04]  /*d52c0*/  LDL.LU.64 R60, [R1+0x1c10] ;  /* 0x001c1000013c7983 */ /* 0x000f280000300a00 */
[----:B------:R-:W2:Y:S04]  /*d52d0*/  LDL.LU.64 R42, [R1+0x1c08] ;  /* 0x001c0800012a7983 */ /* 0x000ea80000300a00 */
[----:B------:R-:W3:Y:S04]  /*d52e0*/  LDL.LU R3, [R1+0xdc] ;  /* 0x0000dc0001037983 */ /* 0x000ee80000300800 */
[----:B------:R-:W2:Y:S04]  /*d52f0*/  LDL.LU.64 R44, [R1+0x1c00] ;  /* 0x001c0000012c7983 */ /* 0x000ea80000300a00 */
[----:B------:R-:W2:Y:S04]  /*d5300*/  LDL.LU.64 R4, [R1+0x1bf0] ;  /* 0x001bf00001047983 */ /* 0x000ea80000300a00 */
[----:B------:R-:W2:Y:S04]  /*d5310*/  LDL.LU.64 R6, [R1+0x1be8] ;  /* 0x001be80001067983 */ /* 0x000ea80000300a00 */
[----:B------:R-:W2:Y:S01]  /*d5320*/  LDL.LU R54, [R1+0xcc] ;  /* 0x0000cc0001367983 */ /* 0x000ea20000300800 */
        /* <DEDUP_REMOVED lines=17> */
[----:B---3--:R-:W-:-:S05]  /*d5440*/  PRMT R35, R3, 0x7770, RZ ;  /* 0x0000777003237816 */ /* 0x008fca00000000ff */
[----:B------:R0:W-:Y:S04]  /*d5450*/  @P3 STG.E.U8 desc[UR44][R10.64], R35 ;  /* 0x000000230a003986 */ /* 0x0001e8000c10112c */
[----:B0-----:R-:W3:Y:S04]  /*d5460*/  LDL.LU.64 R10, [R1+0x1be0] ;  /* 0x001be000010a7983 */ /* 0x001ee80000300a00 */
[----:B------:R-:W3:Y:S04]  /*d5470*/  LDL.LU.64 R38, [R1+0x1bd8] ;  /* 0x001bd80001267983 */ /* 0x000ee80000300a00 */
[----:B------:R-:W3:Y:S04]  /*d5480*/  LDL.LU.64 R46, [R1+0x1bd0] ;  /* 0x001bd000012e7983 */ /* 0x000ee80000300a00 */
[----:B------:R-:W3:Y:S04]  /*d5490*/  LDL.LU R55, [R1+0xb0] ;  /* 0x0000b00001377983 */ /* 0x000ee80000300800 */
[----:B------:R-:W3:Y:S01]  /*d54a0*/  LDL.LU.64 R14, [R1+0x1bc8] ;  /* 0x001bc800010e7983 */ /* 0x000ee20000300a00 */
[----:B------:R-:W-:-:S02]  /*d54b0*/  LOP3.LUT R36, R36, 0xfffdffff, RZ, 0xc0, !PT ;  /* 0xfffdffff24247812 */ /* 0x000fc400078ec0ff */
[C---:B------:R-:W-:Y:S01]  /*d54c0*/  LOP3.LUT P0, RZ, R34.reuse, 0x40000, RZ, 0xc0, !PT ;  /* 0x0004000022ff7812 */ /* 0x040fe2000780c0ff */
[----:B------:R-:W3:Y:S01]  /*d54d0*/  LDL.LU.64 R12, [R1+0x1bc0] ;  /* 0x001bc000010c7983 */ /* 0x000ee20000300a00 */
[----:B------:R-:W-:Y:S02]  /*d54e0*/  LOP3.LUT P2, RZ, R34, 0x80000, RZ, 0xc0, !PT ;  /* 0x0008000022ff7812 */ /* 0x000fe4000784c0ff */
[----:B------:R-:W-:Y:S02]  /*d54f0*/  @P6 LOP3.LUT R36, R36, 0x20000, RZ, 0xfc, !PT ;  /* 0x0002000024246812 */ /* 0x000fe400078efcff */
[C---:B------:R-:W-:Y:S02]  /*d5500*/  LOP3.LUT P6, RZ, R34.reuse, 0x800000, RZ, 0xc0, !PT ;  /* 0x0080000022ff7812 */ /* 0x040fe400078cc0ff */
[----:B------:R-:W-:Y:S02]  /*d5510*/  PRMT R35, R3, 0x7771, RZ ;  /* 0x0000777103237816 */ /* 0x000fe400000000ff */
[----:B------:R-:W-:-:S02]  /*d5520*/  LOP3.LUT P5, RZ, R34, 0x100000, RZ, 0xc0, !PT ;  /* 0x0010000022ff7812 */ /* 0x000fc400078ac0ff */
[----:B------:R-:W-:Y:S01]  /*d5530*/  LOP3.LUT R36, R36, 0xfffbffff, RZ, 0xc0, !PT ;  /* 0xfffbffff24247812 */ /* 0x000fe200078ec0ff */
[----:B------:R-:W3:Y:S04]  /*d5540*/  LDL.LU.64 R56, [R1+0x1bb8] ;  /* 0x001bb80001387983 */ /* 0x000ee80000300a00 */
[----:B----4-:R0:W-:Y:S02]  /*d5550*/  @P0 STG.E.U8 desc[UR44][R60.64], R35 ;  /* 0x000000233c000986 */ /* 0x0101e4000c10112c */
[----:B------:R-:W-:Y:S02]  /*d5560*/  @P6 LOP3.LUT R36, R36, 0x40000, RZ, 0xfc, !PT ;  /* 0x0004000024246812 */ /* 0x000fe400078efcff */
[----:B------:R-:W-:Y:S02]  /*d5570*/  LOP3.LUT P6, RZ, R34, 0x400000, RZ, 0xc0, !PT ;  /* 0x0040000022ff7812 */ /* 0x000fe400078cc0ff */
[----:B0-----:R-:W-:-:S02]  /*d5580*/  PRMT R35, R3, 0x7772, RZ ;  /* 0x0000777203237816 */ /* 0x001fc400000000ff */
[----:B------:R-:W-:-:S03]  /*d5590*/  LOP3.LUT R36, R36, 0xfff7ffff, RZ, 0xc0, !PT ;  /* 0xfff7ffff24247812 */ /* 0x000fc600078ec0ff */
[----:B--2---:R0:W-:Y:S06]  /*d55a0*/  @P2 STG.E.U8 desc[UR44][R42.64], R35 ;  /* 0x000000232a002986 */ /* 0x0041ec000c10112c */
[----:B------:R-:W-:Y:S02]  /*d55b0*/  @P6 LOP3.LUT R36, R36, 0x80000, RZ, 0xfc, !PT ;  /* 0x0008000024246812 */ /* 0x000fe400078efcff */
[----:B------:R-:W-:Y:S02]  /*d55c0*/  LOP3.LUT P6, RZ, R34, 0x200000, RZ, 0xc0, !PT ;  /* 0x0020000022ff7812 */ /* 0x000fe400078cc0ff */
[----:B0-----:R-:W-:-:S05]  /*d55d0*/  PRMT R35, R3, 0x7773, RZ ;  /* 0x0000777303237816 */ /* 0x001fca00000000ff */
[----:B------:R0:W-:Y:S04]  /*d55e0*/  @P5 STG.E.U8 desc[UR44][R44.64], R35 ;  /* 0x000000232c005986 */ /* 0x0001e8000c10112c */
[----:B0-----:R-:W2:Y:S04]  /*d55f0*/  LDL.LU R45, [R1+0x140] ;  /* 0x00014000012d7983 */ /* 0x001ea80000300800 */
        /* <DEDUP_REMOVED lines=34> */
[----:B--2---:R-:W-:-:S07]  /*d5820*/  PRMT R35, R45, 0x7770, RZ ;  /* 0x000077702d237816 */ /* 0x004fce00000000ff */
        /* <DEDUP_REMOVED lines=20> */
[----:B------:R-:W4:Y:S04]  /*d5970*/  LDL.LU.64 R2, [R1+0x1b20] ;  /* 0x001b200001027983 */ /* 0x000f280000300a00 */
[----:B------:R-:W3:Y:S04]  /*d5980*/  LDL.LU R45, [R1+0x144] ;  /* 0x00014400012d7983 */ /* 0x000ee80000300800 */
[----:B------:R-:W4:Y:S04]  /*d5990*/  LDL.LU.64 R4, [R1+0x1b08] ;  /* 0x001b080001047983 */ /* 0x000f280000300a00 */
[----:B------:R-:W4:Y:S01]  /*d59a0*/  LDL.LU R56, [R1+0xb8] ;  /* 0x0000b80001387983 */ /* 0x000f220000300800 */
[----:B------:R-:W-:-:S03]  /*d59b0*/  LOP3.LUT P3, RZ, R33, 0x10, RZ, 0xc0, !PT ;  /* 0x0000001021ff7812 */ /* 0x000fc6000786c0ff */
[----:B------:R-:W4:Y:S01]  /*d59c0*/  LDL.LU.64 R6, [R1+0x1af8] ;  /* 0x001af80001067983 */ /* 0x000f220000300a00 */
        /* <DEDUP_REMOVED lines=17> */
[----:B--2---:R0:W-:Y:S04]  /*d5ae0*/  @P3 STG.E.U8 desc[UR44][R10.64], R35 ;  /* 0x000000230a003986 */ /* 0x0041e8000c10112c */
[----:B0-----:R-:W2:Y:S04]  /*d5af0*/  LDL.LU.64 R10, [R1+0x1af0] ;  /* 0x001af000010a7983 */ /* 0x001ea80000300a00 */
[----:B------:R-:W2:Y:S04]  /*d5b00*/  LDL.LU.64 R38, [R1+0x1ae8] ;  /* 0x001ae80001267983 */ /* 0x000ea80000300a00 */
[----:B------:R-:W2:Y:S04]  /*d5b10*/  LDL.LU.64 R46, [R1+0x1ac8] ;  /* 0x001ac800012e7983 */ /* 0x000ea80000300a00 */
[----:B------:R-:W2:Y:S04]  /*d5b20*/  LDL.LU R57, [R1+0x148] ;  /* 0x0001480001397983 */ /* 0x000ea80000300800 */
[----:B------:R-:W2:Y:S01]  /*d5b30*/  LDL.LU.64 R14, [R1+0x1ab8] ;  /* 0x001ab800010e7983 */ /* 0x000ea20000300a00 */
[----:B------:R-:W-:-:S03]  /*d5b40*/  LOP3.LUT R36, R36, 0xfffffdff, RZ, 0xc0, !PT ;  /* 0xfffffdff24247812 */ /* 0x000fc600078ec0ff */
[----:B------:R-:W2:Y:S01]  /*d5b50*/  LDL.LU.64 R12, [R1+0x1ab0] ;  /* 0x001ab000010c7983 */ /* 0x000ea20000300a00 */
[C---:B------:R-:W-:Y:S02]  /*d5b60*/  LOP3.LUT P0, RZ, R33.reuse, 0x20, RZ, 0xc0, !PT ;  /* 0x0000002021ff7812 */ /* 0x040fe4000780c0ff */
[C---:B------:R-:W-:Y:S02]  /*d5b70*/  LOP3.LUT P2, RZ, R33.reuse, 0x40, RZ, 0xc0, !PT ;  /* 0x0000004021ff7812 */ /* 0x040fe4000784c0ff */
[----:B------:R-:W-:Y:S02]  /*d5b80*/  @P6 LOP3.LUT R36, R36, 0x200, RZ, 0xfc, !PT ;  /* 0x0000020024246812 */ /* 0x000fe400078efcff */
[----:B------:R-:W-:Y:S02]  /*d5b90*/  LOP3.LUT P6, RZ, R33, 0x400, RZ, 0xc0, !PT ;  /* 0x0000040021ff7812 */ /* 0x000fe400078cc0ff */
[----:B---3--:R-:W-:Y:S01]  /*d5ba0*/  PRMT R35, R45, 0x7770, RZ ;  /* 0x000077702d237816 */ /* 0x008fe200000000ff */
[----:B------:R-:W3:Y:S01]  /*d5bb0*/  LDL.LU.64 R54, [R1+0x1aa8] ;  /* 0x001aa80001367983 */ /* 0x000ee20000300a00 */
[----:B------:R-:W-:-:S02]  /*d5bc0*/  LOP3.LUT R36, R36, 0xfffffbff, RZ, 0xc0, !PT ;  /* 0xfffffbff24247812 */ /* 0x000fc400078ec0ff */
[C---:B------:R-:W-:Y:S01]  /*d5bd0*/  LOP3.LUT P5, RZ, R33.reuse, 0x80, RZ, 0xc0, !PT ;  /* 0x0000008021ff7812 */ /* 0x040fe200078ac0ff */
[----:B------:R-:W3:Y:S04]  /*d5be0*/  LDL.LU R44, [R1+0xbc] ;  /* 0x0000bc00012c7983 */ /* 0x000ee80000300800 */
[----:B------:R-:W3:Y:S02]  /*d5bf0*/  LDL.LU.64 R58, [R1+0x1aa0] ;  /* 0x001aa000013a7983 */ /* 0x000ee40000300a00 */
[----:B------:R-:W-:Y:S02]  /*d5c00*/  @P6 LOP3.LUT R36, R36, 0x400, RZ, 0xfc, !PT ;  /* 0x0000040024246812 */ /* 0x000fe400078efcff */
[----:B------:R-:W-:Y:S01]  /*d5c10*/  LOP3.LUT P6, RZ, R33, 0x200, RZ, 0xc0, !PT ;  /* 0x0000020021ff7812 */ /* 0x000fe200078cc0ff */
[----:B------:R0:W-:Y:S01]  /*d5c20*/  @P0 STG.E.U8 desc[UR44][R60.64], R35 ;  /* 0x000000233c000986 */ /* 0x0001e2000c10112c */
[----:B------:R-:W-:-:S02]  /*d5c30*/  LOP3.LUT R36, R36, 0xfffff7ff, RZ, 0xc0, !PT ;  /* 0xfffff7ff24247812 */ /* 0x000fc400078ec0ff */
[----:B0-----:R-:W-:-:S09]  /*d5c40*/  PRMT R35, R45, 0x7771, RZ ;  /* 0x000077712d237816 */ /* 0x001fd200000000ff */
[----:B------:R-:W-:Y:S02]  /*d5c50*/  @P6 LOP3.LUT R36, R36, 0x800, RZ, 0xfc, !PT ;  /* 0x0000080024246812 */ /* 0x000fe400078efcff */
[----:B------:R-:W-:Y:S01]  /*d5c60*/  LOP3.LUT P6, RZ, R33, 0x100, RZ, 0xc0, !PT ;  /* 0x0000010021ff7812 */ /* 0x000fe200078cc0ff */
[----:B------:R-:W3:Y:S04]  /*d5c70*/  LDL.LU.64 R60, [R1+0x1a98] ;  /* 0x001a9800013c7983 */ /* 0x000ee80000300a00 */
[----:B----4-:R0:W-:Y:S02]  /*d5c80*/  @P2 STG.E.U8 desc[UR44][R42.64], R35 ;  /* 0x000000232a002986 */ /* 0x0101e4000c10112c */
        /* <DEDUP_REMOVED lines=42> */
[----:B----4-:R0:W-:Y:S01]  /*d5f30*/  @P4 STG.E.U8 desc[UR44][R42.64], R35 ;  /* 0x000000232a004986 */ /* 0x0101e2000c10112c */
[----:B------:R-:W-:Y:S02]  /*d5f40*/  LOP3.LUT P5, RZ, R33, 0x400000, RZ, 0xc0, !PT ;  /* 0x0040000021ff7812 */ /* 0x000fe400078ac0ff */
[C---:B0-----:R-:W-:Y:S01]  /*d5f50*/  PRMT R35, R44.reuse, 0x7772, RZ ;  /* 0x000077722c237816 */ /* 0x041fe200000000ff */
[----:B------:R-:W3:Y:S04]  /*d5f60*/  LDL.LU.64 R42, [R1+0x1a68] ;  /* 0x001a6800012a7983 */ /* 0x000ee80000300a00 */
        /* <DEDUP_REMOVED lines=8> */
[----:B------:R-:W4:Y:S04]  /*d5ff0*/  LDL.LU.64 R4, [R1+0x1a58] ;  /* 0x001a580001047983 */ /* 0x000f280000300a00 */
[----:B------:R-:W4:Y:S04]  /*d6000*/  LDL.LU.64 R58, [R1+0x1a50] ;  /* 0x001a5000013a7983 */ /* 0x000f280000300a00 */
[----:B------:R-:W4:Y:S04]  /*d6010*/  LDL.LU.64 R60, [R1+0x1a48] ;  /* 0x001a4800013c7983 */ /* 0x000f280000300a00 */
[----:B------:R-:W4:Y:S04]  /*d6020*/  LDL.LU R3, [R1+0x130] ;  /* 0x0001300001037983 */ /* 0x000f280000300800 */
[----:B------:R-:W4:Y:S01]  /*d6030*/  LDL.LU.64 R6, [R1+0x1a40] ;  /* 0x001a400001067983 */ /* 0x000f220000300a00 */
        /* <DEDUP_REMOVED lines=22> */
[C---:B------:R-:W-:Y:S02]  /*d61a0*/  LOP3.LUT P6, RZ, R33.reuse, 0x10000000, RZ, 0xc0, !PT ;  /* 0x1000000021ff7812 */ /* 0x040fe400078cc0ff */
[----:B------:R-:W-:Y:S02]  /*d61b0*/  LOP3.LUT R36, R36, 0xfffffff7, RZ, 0xc0, !PT ;  /* 0xfffffff724247812 */ /* 0x000fe400078ec0ff */
[C---:B------:R-:W-:Y:S02]  /*d61c0*/  LOP3.LUT P0, RZ, R33.reuse, 0x1000000, RZ, 0xc0, !PT ;  /* 0x0100000021ff7812 */ /* 0x040fe4000780c0ff */
[C---:B------:R-:W-:Y:S02]  /*d61d0*/  LOP3.LUT P2, RZ, R33.reuse, 0x2000000, RZ, 0xc0, !PT ;  /* 0x0200000021ff7812 */ /* 0x040fe4000784c0ff */
[----:B------:R-:W-:-:S05]  /*d61e0*/  LOP3.LUT P5, RZ, R33, 0x4000000, RZ, 0xc0, !PT ;  /* 0x0400000021ff7812 */ /* 0x000fca00078ac0ff */
[----:B------:R-:W-:Y:S02]  /*d61f0*/  @P6 LOP3.LUT R36, R36, 0x8, RZ, 0xfc, !PT ;  /* 0x0000000824246812 */ /* 0x000fe400078efcff */
[----:B------:R-:W-:Y:S02]  /*d6200*/  LOP3.LUT P6, RZ, R33, 0x8000000, RZ, 0xc0, !PT ;  /* 0x0800000021ff7812 */ /* 0x000fe400078cc0ff */
[----:B------:R-:W-:-:S05]  /*d6210*/  PRMT R33, R45, 0x7772, RZ ;  /* 0x000077722d217816 */ /* 0x000fca00000000ff */
[----:B---3--:R0:W-:Y:S04]  /*d6220*/  @P3 STG.E.U8 desc[UR44][R42.64], R33 ;  /* 0x000000212a003986 */ /* 0x0081e8000c10112c */
[----:B0-----:R-:W3:Y:S01]  /*d6230*/  LDL.LU R42, [R1+0x120] ;  /* 0x00012000012a7983 */ /* 0x001ee20000300800 */
[----:B------:R-:W-:-:S03]  /*d6240*/  PRMT R33, R45, 0x7773, RZ ;  /* 0x000077732d217816 */ /* 0x000fc600000000ff */
[----:B------:R-:W3:Y:S04]  /*d6250*/  LDL.LU.64 R44, [R1+0x1a38] ;  /* 0x001a3800012c7983 */ /* 0x000ee80000300a00 */
[----:B--2---:R0:W-:Y:S04]  /*d6260*/  @P0 STG.E.U8 desc[UR44][R10.64], R33 ;  /* 0x000000210a000986 */ /* 0x0041e8000c10112c */
[----:B0-----:R-:W2:Y:S04]  /*d6270*/  LDL.LU.64 R10, [R1+0x1a30] ;  /* 0x001a3000010a7983 */ /* 0x001ea80000300a00 */
[----:B------:R-:W2:Y:S04]  /*d6280*/  LDL.LU.64 R38, [R1+0x1a28] ;  /* 0x001a280001267983 */ /* 0x000ea80000300a00 */
[----:B------:R-:W2:Y:S01]  /*d6290*/  LDL.LU.64 R46, [R1+0x1a20] ;  /* 0x001a2000012e7983 */ /* 0x000ea20000300a00 */
        /* <DEDUP_REMOVED lines=21> */
[----:B---3--:R-:W-:-:S09]  /*d63f0*/  PRMT R33, R42, 0x7770, RZ ;  /* 0x000077702a217816 */ /* 0x008fd200000000ff */
[----:B------:R0:W-:Y:S01]  /*d6400*/  @P6 STG.E.U8 desc[UR44][R44.64], R33 ;  /* 0x000000212c006986 */ /* 0x0001e2000c10112c */
[----:B------:R-:W-:Y:S02]  /*d6410*/  LOP3.LUT P6, RZ, R36, 0x2, RZ, 0xc0, !PT ;  /* 0x0000000224ff7812 */ /* 0x000fe400078cc0ff */
[----:B0-----:R-:W-:Y:S01]  /*d6420*/  PRMT R33, R42, 0x7771, RZ ;  /* 0x000077712a217816 */ /* 0x001fe200000000ff */
[----:B------:R-:W3:Y:S01]  /*d6430*/  LDL.LU.64 R44, [R1+0x19d8] ;  /* 0x0019d800012c7983 */ /* 0x000ee20000300a00 */
[C---:B------:R-:W-:Y:S02]  /*d6440*/  LOP3.LUT P1, RZ, R32.reuse, 0x10, RZ, 0xc0, !PT ;  /* 0x0000001020ff7812 */ /* 0x040fe4000782c0ff */
[C---:B------:R-:W-:Y:S02]  /*d6450*/  LOP3.LUT P4, RZ, R32.reuse, 0x20, RZ, 0xc0, !PT ;  /* 0x0000002020ff7812 */ /* 0x040fe4000788c0ff */
[C---:B------:R-:W-:Y:S02]  /*d6460*/  LOP3.LUT P3, RZ, R32.reuse, 0x40, RZ, 0xc0, !PT ;  /* 0x0000004020ff7812 */ /* 0x040fe4000786c0ff */
[----:B------:R-:W-:-:S02]  /*d6470*/  LOP3.LUT P0, RZ, R32, 0x80, RZ, 0xc0, !PT ;  /* 0x0000008020ff7812 */ /* 0x000fc4000780c0ff */
[----:B------:R-:W-:Y:S01]  /*d6480*/  LOP3.LUT P2, RZ, R32, 0x100, RZ, 0xc0, !PT ;  /* 0x0000010020ff7812 */ /* 0x000fe2000784c0ff */
[----:B--2---:R0:W-:Y:S01]  /*d6490*/  @P6 STG.E.U8 desc[UR44][R10.64], R33 ;  /* 0x000000210a006986 */ /* 0x0041e2000c10112c */
[----:B------:R-:W-:Y:S02]  /*d64a0*/  LOP3.LUT P6, RZ, R36, 0x1, RZ, 0xc0, !PT ;  /* 0x0000000124ff7812 */ /* 0x000fe400078cc0ff */
[----:B0-----:R-:W-:Y:S01]  /*d64b0*/  PRMT R33, R42, 0x7772, RZ ;  /* 0x000077722a217816 */ /* 0x001fe200000000ff */
[----:B------:R-:W2:Y:S10]  /*d64c0*/  LDL.LU.64 R10, [R1+0x3c80] ;  /* 0x003c8000010a7983 */ /* 0x000eb40000300a00 */
        /* <DEDUP_REMOVED lines=24> */
[C---:B------:R-:W-:Y:S02]  /*d6650*/  LOP3.LUT P5, RZ, R32.reuse, 0x200, RZ, 0xc0, !PT ;  /* 0x0000020020ff7812 */ /* 0x040fe400078ac0ff */
[----:B------:R-:W-:Y:S01]  /*d6660*/  PRMT R33, R43, 0x7770, RZ ;  /* 0x000077702b217816 */ /* 0x000fe200000000ff */
[----:B------:R-:W2:Y:S10]  /*d6670*/  LDL.LU.64 R60, [R1+0x19c8] ;  /* 0x0019c800013c7983 */ /* 0x000eb40000300a00 */
[----:B---3--:R0:W-:Y:S04]  /*d6680*/  @P5 STG.E.U8 desc[UR44][R44.64], R33 ;  /* 0x000000212c005986 */ /* 0x0081e8000c10112c */
[----:B0-----:R-:W3:Y:S04]  /*d6690*/  LDL.LU.64 R44, [R1+0x19c0] ;  /* 0x0019c000012c7983 */ /* 0x001ee80000300a00 */
[----:B------:R-:W3:Y:S04]  /*d66a0*/  LDL.LU.64 R2, [R1+0x19b0] ;  /* 0x0019b00001027983 */ /* 0x000ee80000300a00 */
[----:B------:R-:W3:Y:S04]  /*d66b0*/  LDL.LU.64 R4, [R1+0x19a8] ;  /* 0x0019a80001047983 */ /* 0x000ee80000300a00 */
[----:B------:R-:W3:Y:S01]  /*d66c0*/  LDL.LU R12, [R1+0x128] ;  /* 0x00012800010c7983 */ /* 0x000ee20000300800 */
        /* <DEDUP_REMOVED lines=24> */
[----:B------:R-:W-:Y:S02]  /*d6850*/  LOP3.LUT P2, RZ, R32, 0x1000, RZ, 0xc0, !PT ;  /* 0x0000100020ff7812 */ /* 0x000fe4000784c0ff */
[----:B------:R-:W-:Y:S01]  /*d6860*/  PRMT R33, R43, 0x7772, RZ ;  /* 0x000077722b217816 */ /* 0x000fe200000000ff */
[----:B------:R-:W4:Y:S04]  /*d6870*/  LDL.LU.64 R54, [R1+0x1970] ;  /* 0x0019700001367983 */ /* 0x000f280000300a00 */
[----:B------:R-:W-:-:S02]  /*d6880*/  @P6 LOP3.LUT R34, R34, 0x1000000, RZ, 0xfc, !PT ;  /* 0x0100000022226812 */ /* 0x000fc400078efcff */
[----:B------:R-:W-:Y:S02]  /*d6890*/  LOP3.LUT P6, RZ, R32, 0x20000, RZ, 0xc0, !PT ;  /* 0x0002000020ff7812 */ /* 0x000fe400078cc0ff */
[----:B------:R-:W-:Y:S01]  /*d68a0*/  LOP3.LUT R34, R34, 0xfdffffff, RZ, 0xc0, !PT ;  /* 0xfdffffff22227812 */ /* 0x000fe200078ec0ff */
[----:B--2---:R0:W-:Y:S10]  /*d68b0*/  @P0 STG.E.U8 desc[UR44][R60.64], R33 ;  /* 0x000000213c000986 */ /* 0x0041f4000c10112c */
[----:B------:R-:W-:-:S02]  /*d68c0*/  @P6 LOP3.LUT R34, R34, 0x2000000, RZ, 0xfc, !PT ;  /* 0x0200000022226812 */ /* 0x000fc400078efcff */
[----:B------:R-:W-:Y:S02]  /*d68d0*/  LOP3.LUT P6, RZ, R32, 0x10000, RZ, 0xc0, !PT ;  /* 0x0001000020ff7812 */ /* 0x000fe400078cc0ff */
[----:B0-----:R-:W-:Y:S02]  /*d68e0*/  PRMT R33, R43, 0x7773, RZ ;  /* 0x000077732b217816 */ /* 0x001fe400000000ff */
[----:B------:R-:W-:-:S03]  /*d68f0*/  LOP3.LUT R34, R34, 0xfbffffff, RZ, 0xc0, !PT ;  /* 0xfbffffff22227812 */ /* 0x000fc600078ec0ff */
[----:B---3--:R0:W-:Y:S06]  /*d6900*/  @P2 STG.E.U8 desc[UR44][R44.64], R33 ;  /* 0x000000212c002986 */ /* 0x0081ec000c10112c */
        /* <DEDUP_REMOVED lines=64> */
[----:B------:R-:W4:Y:S04]  /*d6d10*/  LDL.LU.64 R60, [R1+0x18d0] ;  /* 0x0018d000013c7983 */ /* 0x000f280000300a00 */
[----:B------:R-:W2:Y:S04]  /*d6d20*/  LDL.LU R43, [R1+0x100] ;  /* 0x00010000012b7983 */ /* 0x000ea80000300800 */
[----:B------:R-:W4:Y:S04]  /*d6d30*/  LDL.LU.64 R6, [R1+0x18b0] ;  /* 0x0018b00001067983 */ /* 0x000f280000300a00 */
[----:B------:R-:W4:Y:S04]  /*d6d40*/  LDL.LU.64 R2, [R1+0x18a0] ;  /* 0x0018a00001027983 */ /* 0x000f280000300a00 */
[----:B------:R-:W4:Y:S04]  /*d6d50*/  LDL.LU.64 R4, [R1+0x1898] ;  /* 0x0018980001047983 */ /* 0x000f280000300a00 */
[----:B------:R-:W4:Y:S01]  /*d6d60*/  LDL.LU R12, [R1+0x114] ;  /* 0x00011400010c7983 */ /* 0x000f220000300800 */
[----:B------:R-:W-:-:S02]  /*d6d70*/  LOP3.LUT P3, RZ, R32, 0x20000000, RZ, 0xc0, !PT ;  /* 0x2000000020ff7812 */ /* 0x000fc4000786c0ff */
[C---:B------:R-:W-:Y:S02]  /*d6d80*/  LOP3.LUT P0, RZ, R32.reuse, 0x40000000, RZ, 0xc0, !PT ;  /* 0x4000000020ff7812 */ /* 0x040fe4000780c0ff */
[----:B------:R-:W-:Y:S02]  /*d6d90*/  LOP3.LUT P2, RZ, R32, 0x80000000, RZ, 0xc0, !PT ;  /* 0x8000000020ff7812 */ /* 0x000fe4000784c0ff */
[----:B------:R-:W-:Y:S02]  /*d6da0*/  LOP3.LUT R34, R34, 0xffffefff, RZ, 0xc0, !PT ;  /* 0xffffefff22227812 */ /* 0x000fe400078ec0ff */
[----:B--2---:R-:W-:-:S05]  /*d6db0*/  PRMT R32, R43, 0x7770, RZ ;  /* 0x000077702b207816 */ /* 0x004fca00000000ff */
[----:B---3--:R0:W-:Y:S04]  /*d6dc0*/  @P3 STG.E.U8 desc[UR44][R44.64], R32 ;  /* 0x000000202c003986 */ /* 0x0081e8000c10112c */
[----:B0-----:R-:W2:Y:S01]  /*d6dd0*/  LDL.LU.64 R44, [R1+0x1890] ;  /* 0x00189000012c7983 */ /* 0x001ea20000300a00 */
[----:B------:R-:W-:-:S03]  /*d6de0*/  LOP3.LUT P6, RZ, R11, 0x200, RZ, 0xc0, !PT ;  /* 0x000002000bff7812 */ /* 0x000fc600078cc0ff */
[----:B------:R-:W3:Y:S04]  /*d6df0*/  LDL.LU.64 R36, [R1+0x1878] ;  /* 0x0018780001247983 */ /* 0x000ee80000300a00 */
[----:B------:R-:W3:Y:S04]  /*d6e00*/  LDL.LU.64 R38, [R1+0x1868] ;  /* 0x0018680001267983 */ /* 0x000ee80000300a00 */
[----:B------:R-:W3:Y:S04]  /*d6e10*/  LDL.LU R13, [R1+0x104] ;  /* 0x00010400010d7983 */ /* 0x000ee80000300800 */
[----:B------:R-:W3:Y:S04]  /*d6e20*/  LDL.LU.64 R46, [R1+0x1860] ;  /* 0x00186000012e7983 */ /* 0x000ee80000300a00 */
[----:B------:R-:W3:Y:S01]  /*d6e30*/  LDL.LU.64 R14, [R1+0x1858] ;  /* 0x00185800010e7983 */ /* 0x000ee20000300a00 */
[----:B------:R-:W-:-:S02]  /*d6e40*/  PRMT R32, R43, 0x7771, RZ ;  /* 0x000077712b207816 */ /* 0x000fc400000000ff */
[C---:B------:R-:W-:Y:S01]  /*d6e50*/  LOP3.LUT P5, RZ, R11.reuse, 0x1, RZ, 0xc0, !PT ;  /* 0x000000010bff7812 */ /* 0x040fe200078ac0ff */
[----:B------:R-:W3:Y:S01]  /*d6e60*/  LDL.LU.64 R54, [R1+0x1838] ;  /* 0x0018380001367983 */ /* 0x000ee20000300a00 */
        /* <DEDUP_REMOVED lines=18> */
[----:B----4-:R0:W-:Y:S10]  /*d6f90*/  @P0 STG.E.U8 desc[UR44][R58.64], R32 ;  /* 0x000000203a000986 */ /* 0x0101f4000c10112c */
[----:B------:R-:W-:-:S02]  /*d6fa0*/  @P6 LOP3.LUT R34, R34, 0x40000, RZ, 0xfc, !PT ;  /* 0x0004000022226812 */ /* 0x000fc400078efcff */
[----:B------:R-:W-:Y:S02]  /*d6fb0*/  LOP3.LUT P6, RZ, R11, 0x4, RZ, 0xc0, !PT ;  /* 0x000000040bff7812 */ /* 0x000fe400078cc0ff */
[----:B0-----:R-:W-:Y:S02]  /*d6fc0*/  PRMT R32, R43, 0x7772, RZ ;  /* 0x000077722b207816 */ /* 0x001fe400000000ff */
[----:B------:R-:W-:-:S03]  /*d6fd0*/  LOP3.LUT R34, R34, 0xfff7ffff, RZ, 0xc0, !PT ;  /* 0xfff7ffff22227812 */ /* 0x000fc600078ec0ff */
[----:B------:R0:W-:Y:S06]  /*d6fe0*/  @P2 STG.E.U8 desc[UR44][R60.64], R32 ;  /* 0x000000203c002986 */ /* 0x0001ec000c10112c */
[----:B------:R-:W-:Y:S02]  /*d6ff0*/  @P6 LOP3.LUT R34, R34, 0x80000, RZ, 0xfc, !PT ;  /* 0x0008000022226812 */ /* 0x000fe400078efcff */
[----:B------:R-:W-:Y:S02]  /*d7000*/  LOP3.LUT P6, RZ, R11, 0x2, RZ, 0xc0, !PT ;  /* 0x000000020bff7812 */ /* 0x000fe400078cc0ff */
[----:B0-----:R-:W-:-:S05]  /*d7010*/  PRMT R32, R43, 0x7773, RZ ;  /* 0x000077732b207816 */ /* 0x001fca00000000ff */
[----:B------:R0:W-:Y:S04]  /*d7020*/  @P5 STG.E.U8 desc[UR44][R6.64], R32 ;  /* 0x0000002006005986 */ /* 0x0001e8000c10112c */
[----:B0-----:R-:W4:Y:S04]  /*d7030*/  LDL.LU R7, [R1+0x118] ;  /* 0x0001180001077983 */ /* 0x001f280000300800 */
        /* <DEDUP_REMOVED lines=18> */
[----:B---3--:R0:W-:Y:S01]  /*d7160*/  @P6 STG.E.U8 desc[UR44][R36.64], R32 ;  /* 0x0000002024006986 */ /* 0x0081e2000c10112c */
        /* <DEDUP_REMOVED lines=14> */
[C---:B------:R-:W-:Y:S02]  /*d7250*/  LOP3.LUT P4, RZ, R11.reuse, 0x800, RZ, 0xc0, !PT ;  /* 0x000008000bff7812 */ /* 0x040fe4000788c0ff */
[C---:B------:R-:W-:Y:S02]  /*d7260*/  LOP3.LUT P3, RZ, R11.reuse, 0x1000, RZ, 0xc0, !PT ;  /* 0x000010000bff7812 */ /* 0x040fe4000786c0ff */
[C---:B------:R-:W-:Y:S02]  /*d7270*/  LOP3.LUT P0, RZ, R11.reuse, 0x2000, RZ, 0xc0, !PT ;  /* 0x000020000bff7812 */ /* 0x040fe4000780c0ff */
[----:B------:R-:W-:-:S02]  /*d7280*/  LOP3.LUT P2, RZ, R11, 0x4000, RZ, 0xc0, !PT ;  /* 0x000040000bff7812 */ /* 0x000fc4000784c0ff */
[----:B------:R-:W-:Y:S02]  /*d7290*/  LOP3.LUT P5, RZ, R11, 0x8000, RZ, 0xc0, !PT ;  /* 0x000080000bff7812 */ /* 0x000fe400078ac0ff */
[----:B----4-:R-:W-:-:S05]  /*d72a0*/  PRMT R32, R7, 0x7770, RZ ;  /* 0x0000777007207816 */ /* 0x010fca00000000ff */
        /* <DEDUP_REMOVED lines=102> */
[----:B------:R-:W-:Y:S02]  /*d7910*/  LOP3.LUT P3, RZ, R11, 0x80000000, RZ, 0xc0, !PT ;  /* 0x800000000bff7812 */ /* 0x000fe4000786c0ff */
        /* <DEDUP_REMOVED lines=43> */
[----:B0-----:R-:W3:Y:S01]  /*d7bd0*/  LDL.LU R60, [R1+0x188] ;  /* 0x00018800013c7983 */ /* 0x001ee20000300800 */
[----:B------:R-:W-:-:S03]  /*d7be0*/  PRMT R32, R7, 0x7773, RZ ;  /* 0x0000777307207816 */ /* 0x000fc600000000ff */
[----:B------:R-:W3:Y:S01]  /*d7bf0*/  LDL.LU.64 R6, [R1+0x1630] ;  /* 0x0016300001067983 */ /* 0x000ee20000300a00 */
[----:B------:R-:W-:-:S04]  /*d7c00*/  LOP3.LUT R34, R34, 0xfffffffd, RZ, 0xc0, !PT ;  /* 0xfffffffd22227812 */ /* 0x000fc800078ec0ff */
[----:B------:R-:W-:Y:S02]  /*d7c10*/  @P6 LOP3.LUT R34, R34, 0x2, RZ, 0xfc, !PT ;  /* 0x0000000222226812 */ /* 0x000fe400078efcff */
[----:B------:R-:W-:Y:S02]  /*d7c20*/  LOP3.LUT P6, RZ, R10, 0x200, RZ, 0xc0, !PT ;  /* 0x000002000aff7812 */ /* 0x000fe400078cc0ff */
        /* <DEDUP_REMOVED lines=100> */
[C---:B------:R-:W-:Y:S02]  /*d8270*/  LOP3.LUT P0, RZ, R10.reuse, 0x800000, RZ, 0xc0, !PT ;  /* 0x008000000aff7812 */ /* 0x040fe4000780c0ff */
        /* <DEDUP_REMOVED lines=84> */
[----:B------:R-:W-:Y:S02]  /*d87c0*/  LOP3.LUT R11, R11, 0xffffefff, RZ, 0xc0, !PT ;  /* 0xffffefff0b0b7812 */ /* 0x000fe400078ec0ff */
[C---:B------:R-:W-:Y:S02]  /*d87d0*/  LOP3.LUT P0, RZ, R41.reuse, 0x400, RZ, 0xc0, !PT ;  /* 0x0000040029ff7812 */ /* 0x040fe4000780c0ff */
[C---:B------:R-:W-:Y:S02]  /*d87e0*/  LOP3.LUT P2, RZ, R41.reuse, 0x800, RZ, 0xc0, !PT ;  /* 0x0000080029ff7812 */ /* 0x040fe4000784c0ff */
[----:B------:R-:W-:Y:S02]  /*d87f0*/  LOP3.LUT P5, RZ, R41, 0x1000, RZ, 0xc0, !PT ;  /* 0x0000100029ff7812 */ /* 0x000fe400078ac0ff */
        /* <DEDUP_REMOVED lines=9> */
[----:B------:R-:W-:-:S03]  /*d8890*/  PRMT R32, R61, 0x7771, RZ ;  /* 0x000077713d207816 */ /* 0x000fc600000000ff */
        /* <DEDUP_REMOVED lines=27> */
[----:B0-----:R-:W-:-:S02]  /*d8a50*/  PRMT R32, R61, 0x7773, RZ ;  /* 0x000077733d207816 */ /* 0x001fc400000000ff */
[----:B------:R-:W4:Y:S04]  /*d8a60*/  LDL.LU R61, [R1+0x15c] ;  /* 0x00015c00013d7983 */ /* 0x000f280000300800 */
[----:B------:R-:W4:Y:S04]  /*d8a70*/  LDL.LU.64 R12, [R1+0x1370] ;  /* 0x00137000010c7983 */ /* 0x000f280000300a00 */
[----:B------:R0:W-:Y:S04]  /*d8a80*/  @P5 STG.E.U8 desc[UR44][R42.64], R32 ;  /* 0x000000202a005986 */ /* 0x0001e8000c10112c */
[----:B------:R-:W4:Y:S04]  /*d8a90*/  LDL.LU.64 R54, [R1+0x1368] ;  /* 0x0013680001367983 */ /* 0x000f280000300a00 */
[----:B------:R-:W4:Y:S01]  /*d8aa0*/  LDL.LU.64 R58, [R1+0x1360] ;  /* 0x00136000013a7983 */ /* 0x000f220000300a00 */
[----:B0-----:R-:W-:-:S03]  /*d8ab0*/  PRMT R32, R56, 0x7770, RZ ;  /* 0x0000777038207816 */ /* 0x001fc600000000ff */
[----:B------:R-:W4:Y:S04]  /*d8ac0*/  LDL.LU.64 R42, [R1+0x1340] ;  /* 0x00134000012a7983 */ /* 0x000f280000300a00 */
[----:B------:R-:W4:Y:S04]  /*d8ad0*/  LDL.LU R57, [R1+0x1a0] ;  /* 0x0001a00001397983 */ /* 0x000f280000300800 */
        /* <DEDUP_REMOVED lines=29> */
[----:B------:R-:W-:Y:S02]  /*d8cb0*/  LOP3.LUT P0, RZ, R44, 0x80, RZ, 0xc0, !PT ;  /* 0x000000802cff7812 */ /* 0x000fe4000780c0ff */
[----:B----4-:R-:W-:-:S05]  /*d8cc0*/  PRMT R32, R61, 0x7770, RZ ;  /* 0x000077703d207816 */ /* 0x010fca00000000ff */
[----:B------:R0:W-:Y:S02]  /*d8cd0*/  @P6 STG.E.U8 desc[UR44][R12.64], R32 ;  /* 0x000000200c006986 */ /* 0x0001e4000c10112c */
        /* <DEDUP_REMOVED lines=55> */
[----:B------:R-:W2:Y:S01]  /*d9050*/  LDL.LU.64 R38, [R1+0x1280] ;  /* 0x0012800001267983 */ /* 0x000ea20000300a00 */
[----:B---3--:R-:W-:-:S05]  /*d9060*/  PRMT R32, R42, 0x7770, RZ ;  /* 0x000077702a207816 */ /* 0x008fca00000000ff */
[----:B------:R0:W-:Y:S04]  /*d9070*/  @P0 STG.E.U8 desc[UR44][R2.64], R32 ;  /* 0x0000002002000986 */ /* 0x0001e8000c10112c */
[----:B0-----:R-:W3:Y:S04]  /*d9080*/  LDL.LU R2, [R1+0x194] ;  /* 0x0001940001027983 */ /* 0x001ee80000300800 */
[----:B------:R-:W3:Y:S04]  /*d9090*/  LDL.LU.64 R46, [R1+0x1270] ;  /* 0x00127000012e7983 */ /* 0x000ee80000300a00 */
[----:B------:R-:W3:Y:S04]  /*d90a0*/  LDL.LU.64 R14, [R1+0x1268] ;  /* 0x00126800010e7983 */ /* 0x000ee80000300a00 */
[----:B------:R-:W3:Y:S04]  /*d90b0*/  LDL.LU.64 R12, [R1+0x1260] ;  /* 0x00126000010c7983 */ /* 0x000ee80000300a00 */
[----:B------:R-:W3:Y:S04]  /*d90c0*/  LDL.LU.64 R54, [R1+0x1240] ;  /* 0x0012400001367983 */ /* 0x000ee80000300a00 */
[----:B------:R-:W3:Y:S01]  /*d90d0*/  LDL.LU R3, [R1+0x1a8] ;  /* 0x0001a80001037983 */ /* 0x000ee20000300800 */
[----:B------:R-:W-:-:S03]  /*d90e0*/  PRMT R32, R42, 0x7771, RZ ;  /* 0x000077712a207816 */ /* 0x000fc600000000ff */
        /* <DEDUP_REMOVED lines=29> */
[----:B---3--:R-:W-:-:S11]  /*d92c0*/  PRMT R32, R2, 0x7770, RZ ;  /* 0x0000777002207816 */ /* 0x008fd600000000ff */
        /* <DEDUP_REMOVED lines=32> */
[----:B------:R-:W-:-:S03]  /*d94d0*/  PRMT R32, R42, 0x7772, RZ ;  /* 0x000077722a207816 */ /* 0x000fc600000000ff */
[----:B------:R-:W2:Y:S01]  /*d94e0*/  LDL.LU R37, [R1+0x19c] ;  /* 0x00019c0001257983 */ /* 0x000ea20000300800 */
[----:B------:R-:W-:-:S03]  /*d94f0*/  LOP3.LUT R10, R10, 0xefffffff, RZ, 0xc0, !PT ;  /* 0xefffffff0a0a7812 */ /* 0x000fc600078ec0ff */
[----:B----4-:R0:W-:Y:S04]  /*d9500*/  @P3 STG.E.U8 desc[UR44][R4.64], R32 ;  /* 0x0000002004003986 */ /* 0x0101e8000c10112c */
[----:B0-----:R-:W4:Y:S01]  /*d9510*/  LDL.LU.64 R4, [R1+0x1168] ;  /* 0x0011680001047983 */ /* 0x001f220000300a00 */
[----:B---3--:R-:W-:-:S13]  /*d9520*/  LOP3.LUT P6, RZ, R9, 0x800, RZ, 0xc0, !PT ;  /* 0x0000080009ff7812 */ /* 0x008fda00078cc0ff */
[----:B------:R-:W-:Y:S02]  /*d9530*/  @P6 LOP3.LUT R10, R10, 0x10000000, RZ, 0xfc, !PT ;  /* 0x100000000a0a6812 */ /* 0x000fe400078efcff */
[C---:B------:R-:W-:Y:S02]  /*d9540*/  LOP3.LUT P6, RZ, R9.reuse, 0x400, RZ, 0xc0, !PT ;  /* 0x0000040009ff7812 */ /* 0x040fe400078cc0ff */
[----:B------:R-:W-:Y:S02]  /*d9550*/  LOP3.LUT R10, R10, 0xdfffffff, RZ, 0xc0, !PT ;  /* 0xdfffffff0a0a7812 */ /* 0x000fe400078ec0ff */
[----:B------:R-:W-:-:S09]  /*d9560*/  LOP3.LUT P0, RZ, R9, 0x1, RZ, 0xc0, !PT ;  /* 0x0000000109ff7812 */ /* 0x000fd2000780c0ff */
[----:B------:R-:W-:Y:S02]  /*d9570*/  @P6 LOP3.LUT R10, R10, 0x20000000, RZ, 0xfc, !PT ;  /* 0x200000000a0a6812 */ /* 0x000fe400078efcff */
[----:B------:R-:W-:Y:S02]  /*d9580*/  LOP3.LUT P6, RZ, R9, 0x200, RZ, 0xc0, !PT ;  /* 0x0000020009ff7812 */ /* 0x000fe400078cc0ff */
[----:B------:R-:W-:Y:S02]  /*d9590*/  LOP3.LUT R10, R10, 0xbfffffff, RZ, 0xc0, !PT ;  /* 0xbfffffff0a0a7812 */ /* 0x000fe400078ec0ff */
[----:B------:R-:W-:-:S09]  /*d95a0*/  PRMT R32, R42, 0x7773, RZ ;  /* 0x000077732a207816 */ /* 0x000fd200000000ff */
        /* <DEDUP_REMOVED lines=9> */
[----:B--2---:R0:W-:Y:S04]  /*d9640*/  @P0 STG.E.U8 desc[UR44][R6.64], R32 ;  /* 0x0000002006000986 */ /* 0x0041e8000c10112c */
[----:B0-----:R-:W2:Y:S04]  /*d9650*/  LDL.LU.64 R6, [R1+0x1160] ;  /* 0x0011600001067983 */ /* 0x001ea80000300a00 */
[----:B------:R-:W3:Y:S04]  /*d9660*/  LDL.LU.64 R34, [R1+0x1158] ;  /* 0x0011580001227983 */ /* 0x000ee80000300a00 */
[----:B------:R-:W3:Y:S04]  /*d9670*/  LDL.LU R56, [R1+0x380] ;  /* 0x0003800001387983 */ /* 0x000ee80000300800 */
[----:B------:R-:W3:Y:S01]  /*d9680*/  LDL.LU.64 R38, [R1+0x1138] ;  /* 0x0011380001267983 */ /* 0x000ee20000300a00 */
[----:B------:R-:W-:-:S02]  /*d9690*/  @P6 LOP3.LUT R11, R11, 0x2, RZ, 0xfc, !PT ;  /* 0x000000020b0b6812 */ /* 0x000fc400078efcff */
[C---:B------:R-:W-:Y:S01]  /*d96a0*/  LOP3.LUT P6, RZ, R9.reuse, 0x20, RZ, 0xc0, !PT ;  /* 0x0000002009ff7812 */ /* 0x040fe200078cc0ff */
[----:B------:R-:W3:Y:S01]  /*d96b0*/  LDL.LU.64 R46, [R1+0x1128] ;  /* 0x00112800012e7983 */ /* 0x000ee20000300a00 */
[----:B------:R-:W-:Y:S02]  /*d96c0*/  LOP3.LUT P2, RZ, R9, 0x2, RZ, 0xc0, !PT ;  /* 0x0000000209ff7812 */ /* 0x000fe4000784c0ff */
[----:B------:R-:W-:Y:S01]  /*d96d0*/  LOP3.LUT R11, R11, 0xfffffffb, RZ, 0xc0, !PT ;  /* 0xfffffffb0b0b7812 */ /* 0x000fe200078ec0ff */
[----:B------:R-:W3:Y:S01]  /*d96e0*/  LDL.LU.64 R14, [R1+0x1120] ;  /* 0x00112000010e7983 */ /* 0x000ee20000300a00 */
[----:B------:R-:W-:Y:S02]  /*d96f0*/  LOP3.LUT P5, RZ, R9, 0x4, RZ, 0xc0, !PT ;  /* 0x0000000409ff7812 */ /* 0x000fe400078ac0ff */
[----:B------:R-:W-:Y:S01]  /*d9700*/  PRMT R32, R43, 0x7770, RZ ;  /* 0x000077702b207816 */ /* 0x000fe200000000ff */
[----:B------:R-:W3:Y:S04]  /*d9710*/  LDL.LU.64 R12, [R1+0x1118] ;  /* 0x00111800010c7983 */ /* 0x000ee80000300a00 */
[----:B------:R-:W-:-:S02]  /*d9720*/  @P6 LOP3.LUT R11, R11, 0x4, RZ, 0xfc, !PT ;  /* 0x000000040b0b6812 */ /* 0x000fc400078efcff */
[----:B------:R-:W-:Y:S02]  /*d9730*/  LOP3.LUT P6, RZ, R9, 0x10, RZ, 0xc0, !PT ;  /* 0x0000001009ff7812 */ /* 0x000fe400078cc0ff */
[----:B------:R-:W-:Y:S01]  /*d9740*/  LOP3.LUT R11, R11, 0xfffffff7, RZ, 0xc0, !PT ;  /* 0xfffffff70b0b7812 */ /* 0x000fe200078ec0ff */
[----:B------:R0:W-:Y:S10]  /*d9750*/  @P2 STG.E.U8 desc[UR44][R54.64], R32 ;  /* 0x0000002036002986 */ /* 0x0001f4000c10112c */
[----:B------:R-:W-:-:S02]  /*d9760*/  @P6 LOP3.LUT R11, R11, 0x8, RZ, 0xfc, !PT ;  /* 0x000000080b0b6812 */ /* 0x000fc400078efcff */
[----:B------:R-:W-:Y:S02]  /*d9770*/  LOP3.LUT P6, RZ, R9, 0x8, RZ, 0xc0, !PT ;  /* 0x0000000809ff7812 */ /* 0x000fe400078cc0ff */
[C---:B0-----:R-:W-:Y:S01]  /*d9780*/  PRMT R32, R43.reuse, 0x7771, RZ ;  /* 0x000077712b207816 */ /* 0x041fe200000000ff */
[----:B------:R-:W3:Y:S04]  /*d9790*/  LDL.LU.64 R54, [R1+0x10f8] ;  /* 0x0010f80001367983 */ /* 0x000ee80000300a00 */
[----:B------:R0:W-:Y:S02]  /*d97a0*/  @P5 STG.E.U8 desc[UR44][R58.64], R32 ;  /* 0x000000203a005986 */ /* 0x0001e4000c10112c */
[----:B0-----:R-:W-:Y:S02]  /*d97b0*/  PRMT R32, R43, 0x7772, RZ ;  /* 0x000077722b207816 */ /* 0x001fe400000000ff */
[----:B------:R-:W3:Y:S04]  /*d97c0*/  LDL.LU.64 R58, [R1+0xf48] ;  /* 0x000f4800013a7983 */ /* 0x000ee80000300a00 */
[----:B------:R0:W-:Y:S01]  /*d97d0*/  @P6 STG.E.U8 desc[UR44][R60.64], R32 ;  /* 0x000000203c006986 */ /* 0x0001e2000c10112c */
[----:B------:R-:W-:-:S02]  /*d97e0*/  LOP3.LUT P6, RZ, R11, 0x8, RZ, 0xc0, !PT ;  /* 0x000000080bff7812 */ /* 0x000fc400078cc0ff */
[----:B0-----:R-:W-:Y:S01]  /*d97f0*/  PRMT R32, R43, 0x7773, RZ ;  /* 0x000077732b207816 */ /* 0x001fe200000000ff */
[----:B------:R-:W3:Y:S04]  /*d9800*/  LDL.LU.64 R60, [R1+0xf40] ;  /* 0x000f4000013c7983 */ /* 0x000ee80000300a00 */
[----:B------:R-:W3:Y:S06]  /*d9810*/  LDL.LU.64 R42, [R1+0xf38] ;  /* 0x000f3800012a7983 */ /* 0x000eec0000300a00 */
[----:B------:R0:W-:Y:S01]  /*d9820*/  @P6 STG.E.U8 desc[UR44][R2.64], R32 ;  /* 0x0000002002006986 */ /* 0x0001e2000c10112c */
[----:B------:R-:W-:-:S03]  /*d9830*/  LOP3.LUT P6, RZ, R11, 0x4, RZ, 0xc0, !PT ;  /* 0x000000040bff7812 */ /* 0x000fc600078cc0ff */
[----:B0-----:R-:W3:Y:S01]  /*d9840*/  LDL.LU.64 R2, [R1+0xf10] ;  /* 0x000f100001027983 */ /* 0x001ee20000300a00 */
[----:B------:R-:W-:-:S03]  /*d9850*/  PRMT R32, R37, 0x7770, RZ ;  /* 0x0000777025207816 */ /* 0x000fc600000000ff */
[----:B------:R-:W3:Y:S06]  /*d9860*/  LDL.LU R57, [R1+0x384] ;  /* 0x0003840001397983 */ /* 0x000eec0000300800 */
[----:B----4-:R0:W-:Y:S04]  /*d9870*/  @P6 STG.E.U8 desc[UR44][R4.64], R32 ;  /* 0x0000002004006986 */ /* 0x0101e8000c10112c */
[----:B0-----:R-:W4:Y:S01]  /*d9880*/  LDL.LU.64 R4, [R1+0xee8] ;  /* 0x000ee80001047983 */ /* 0x001f220000300a00 */
[----:B------:R-:W-:-:S02]  /*d9890*/  LOP3.LUT P6, RZ, R11, 0x2, RZ, 0xc0, !PT ;  /* 0x000000020bff7812 */ /* 0x000fc400078cc0ff */
[----:B------:R-:W-:Y:S02]  /*d98a0*/  PRMT R32, R37, 0x7771, RZ ;  /* 0x0000777125207816 */ /* 0x000fe400000000ff */
[C---:B------:R-:W-:Y:S02]  /*d98b0*/  LOP3.LUT P1, RZ, R9.reuse, 0x1000, RZ, 0xc0, !PT ;  /* 0x0000100009ff7812 */ /* 0x040fe4000782c0ff */
[C---:B------:R-:W-:Y:S02]  /*d98c0*/  LOP3.LUT P4, RZ, R9.reuse, 0x2000, RZ, 0xc0, !PT ;  /* 0x0000200009ff7812 */ /* 0x040fe4000788c0ff */
[C---:B------:R-:W-:Y:S02]  /*d98d0*/  LOP3.LUT P3, RZ, R9.reuse, 0x4000, RZ, 0xc0, !PT ;  /* 0x0000400009ff7812 */ /* 0x040fe4000786c0ff */
[C---:B------:R-:W-:Y:S02]  /*d98e0*/  LOP3.LUT P0, RZ, R9.reuse, 0x8000, RZ, 0xc0, !PT ;  /* 0x0000800009ff7812 */ /* 0x040fe4000780c0ff */
[----:B------:R-:W-:-:S02]  /*d98f0*/  LOP3.LUT P2, RZ, R9, 0x10000, RZ, 0xc0, !PT ;  /* 0x0001000009ff7812 */ /* 0x000fc4000784c0ff */
        /* <DEDUP_REMOVED lines=26> */
[----:B0-----:R-:W-:Y:S02]  /*d9aa0*/  PRMT R11, R8, 0x7773, RZ ;  /* 0x00007773080b7816 */ /* 0x001fe400000000ff */
[----:B------:R-:W3:Y:S04]  /*d9ab0*/  LDL.LU R8, [R1+0x3c50] ;  /* 0x003c500001087983 */ /* 0x000ee80000300800 */
[----:B------:R0:W-:Y:S02]  /*d9ac0*/  @P2 STG.E.U8 desc[UR44][R2.64], R11 ;  /* 0x0000000b02002986 */ /* 0x0001e4000c10112c */
[----:B0-----:R-:W-:-:S05]  /*d9ad0*/  PRMT R11, R57, 0x7770, RZ ;  /* 0x00007770390b7816 */ /* 0x001fca00000000ff */
[----:B----4-:R0:W-:Y:S04]  /*d9ae0*/  @P5 STG.E.U8 desc[UR44][R4.64], R11 ;  /* 0x0000000b04005986 */ /* 0x0101e8000c10112c */
[----:B0-----:R-:W4:Y:S04]  /*d9af0*/  LDL.LU.64 R4, [R1+0xee0] ;  /* 0x000ee00001047983 */ /* 0x001f280000300a00 */
[----:B------:R-:W2:Y:S04]  /*d9b00*/  LDL.LU.64 R54, [R1+0xed8] ;  /* 0x000ed80001367983 */ /* 0x000ea80000300a00 */
[----:B------:R-:W3:Y:S04]  /*d9b10*/  LDL.LU.64 R2, [R1+0xeb8] ;  /* 0x000eb80001027983 */ /* 0x000ee80000300a00 */
[----:B------:R-:W3:Y:S04]  /*d9b20*/  LDL.LU.64 R58, [R1+0xea0] ;  /* 0x000ea000013a7983 */ /* 0x000ee80000300a00 */
        /* <DEDUP_REMOVED lines=24> */
[----:B----4-:R0:W-:Y:S04]  /*d9cb0*/  @P3 STG.E.U8 desc[UR44][R4.64], R11 ;  /* 0x0000000b04003986 */ /* 0x0101e8000c10112c */
[----:B0-----:R-:W4:Y:S04]  /*d9cc0*/  LDL.LU.64 R4, [R1+0xe68] ;  /* 0x000e680001047983 */ /* 0x001f280000300a00 */
[----:B------:R-:W4:Y:S04]  /*d9cd0*/  LDL.LU R39, [R1+0x388] ;  /* 0x0003880001277983 */ /* 0x000f280000300800 */
[----:B------:R-:W4:Y:S04]  /*d9ce0*/  LDL.LU.64 R32, [R1+0xe48] ;  /* 0x000e480001207983 */ /* 0x000f280000300a00 */
[----:B------:R-:W4:Y:S01]  /*d9cf0*/  LDL.LU.64 R34, [R1+0xe40] ;  /* 0x000e400001227983 */ /* 0x000f220000300a00 */
[----:B------:R-:W-:-:S03]  /*d9d00*/  LOP3.LUT R10, R10, 0xfbffffff, RZ, 0xc0, !PT ;  /* 0xfbffffff0a0a7812 */ /* 0x000fc600078ec0ff */
[----:B------:R-:W4:Y:S01]  /*d9d10*/  LDL.LU.64 R36, [R1+0xe38] ;  /* 0x000e380001247983 */ /* 0x000f220000300a00 */
[C---:B------:R-:W-:Y:S02]  /*d9d20*/  LOP3.LUT P0, RZ, R9.reuse, 0x80000, RZ, 0xc0, !PT ;  /* 0x0008000009ff7812 */ /* 0x040fe4000780c0ff */
[C---:B------:R-:W-:Y:S02]  /*d9d30*/  LOP3.LUT P2, RZ, R9.reuse, 0x100000, RZ, 0xc0, !PT ;  /* 0x0010000009ff7812 */ /* 0x040fe4000784c0ff */
[----:B------:R-:W-:Y:S02]  /*d9d40*/  @P6 LOP3.LUT R10, R10, 0x4000000, RZ, 0xfc, !PT ;  /* 0x040000000a0a6812 */ /* 0x000fe400078efcff */
[C---:B------:R-:W-:Y:S02]  /*d9d50*/  LOP3.LUT P6, RZ, R9.reuse, 0x800000, RZ, 0xc0, !PT ;  /* 0x0080000009ff7812 */ /* 0x040fe400078cc0ff */
[C---:B------:R-:W-:Y:S02]  /*d9d60*/  LOP3.LUT P5, RZ, R9.reuse, 0x200000, RZ, 0xc0, !PT ;  /* 0x0020000009ff7812 */ /* 0x040fe400078ac0ff */
[----:B------:R-:W-:-:S02]  /*d9d70*/  LOP3.LUT P1, RZ, R9, 0x80000000, RZ, 0xc0, !PT ;  /* 0x8000000009ff7812 */ /* 0x000fc4000782c0ff */
[----:B------:R-:W-:Y:S01]  /*d9d80*/  LOP3.LUT R10, R10, 0xf7ffffff, RZ, 0xc0, !PT ;  /* 0xf7ffffff0a0a7812 */ /* 0x000fe200078ec0ff */
[----:B------:R-:W4:Y:S06]  /*d9d90*/  LDL.LU.64 R46, [R1+0xe10] ;  /* 0x000e1000012e7983 */ /* 0x000f2c0000300a00 */
[----:B------:R-:W-:Y:S02]  /*d9da0*/  @P6 LOP3.LUT R10, R10, 0x8000000, RZ, 0xfc, !PT ;  /* 0x080000000a0a6812 */ /* 0x000fe400078efcff */
[----:B------:R-:W-:Y:S02]  /*d9db0*/  LOP3.LUT P6, RZ, R9, 0x400000, RZ, 0xc0, !PT ;  /* 0x0040000009ff7812 */ /* 0x000fe400078cc0ff */
[----:B------:R-:W-:-:S05]  /*d9dc0*/  PRMT R9, R57, 0x7772, RZ ;  /* 0x0000777239097816 */ /* 0x000fca00000000ff */
[----:B--2---:R0:W-:Y:S02]  /*d9dd0*/  @P0 STG.E.U8 desc[UR44][R54.64], R9 ;  /* 0x0000000936000986 */ /* 0x0041e4000c10112c */
[----:B0-----:R-:W-:-:S05]  /*d9de0*/  PRMT R9, R57, 0x7773, RZ ;  /* 0x0000777339097816 */ /* 0x001fca00000000ff */
[----:B---3--:R0:W-:Y:S04]  /*d9df0*/  @P2 STG.E.U8 desc[UR44][R2.64], R9 ;  /* 0x0000000902002986 */ /* 0x0081e8000c10112c */
[----:B0-----:R-:W2:Y:S04]  /*d9e00*/  LDL.LU R2, [R1+0x378] ;  /* 0x0003780001027983 */ /* 0x001ea80000300800 */
[----:B------:R-:W3:Y:S01]  /*d9e10*/  LDL.LU.64 R14, [R1+0xdf0] ;  /* 0x000df000010e7983 */ /* 0x000ee20000300a00 */
[----:B------:R-:W-:-:S03]  /*d9e20*/  PRMT R9, R38, 0x7770, RZ ;  /* 0x0000777026097816 */ /* 0x000fc600000000ff */
[----:B------:R-:W3:Y:S04]  /*d9e30*/  LDL.LU.64 R12, [R1+0xde8] ;  /* 0x000de800010c7983 */ /* 0x000ee80000300a00 */
[----:B------:R-:W3:Y:S04]  /*d9e40*/  LDL.LU R3, [R1+0x38c] ;  /* 0x00038c0001037983 */ /* 0x000ee80000300800 */
[----:B------:R0:W-:Y:S04]  /*d9e50*/  @P5 STG.E.U8 desc[UR44][R58.64], R9 ;  /* 0x000000093a005986 */ /* 0x0001e8000c10112c */
[----:B------:R-:W3:Y:S04]  /*d9e60*/  LDL.LU.64 R54, [R1+0xde0] ;  /* 0x000de00001367983 */ /* 0x000ee80000300a00 */
[----:B------:R-:W3:Y:S01]  /*d9e70*/  LDL.LU.64 R56, [R1+0xdb8] ;  /* 0x000db80001387983 */ /* 0x000ee20000300a00 */
[----:B0-----:R-:W-:-:S03]  /*d9e80*/  PRMT R9, R38, 0x7771, RZ ;  /* 0x0000777126097816 */ /* 0x001fc600000000ff */
[----:B------:R-:W3:Y:S04]  /*d9e90*/  LDL.LU.64 R58, [R1+0xda0] ;  /* 0x000da000013a7983 */ /* 0x000ee80000300a00 */
[----:B------:R0:W-:Y:S01]  /*d9ea0*/  @P6 STG.E.U8 desc[UR44][R60.64], R9 ;  /* 0x000000093c006986 */ /* 0x0001e2000c10112c */
[----:B------:R-:W-:Y:S02]  /*d9eb0*/  LOP3.LUT P6, RZ, R10, 0x8000000, RZ, 0xc0, !PT ;  /* 0x080000000aff7812 */ /* 0x000fe400078cc0ff */
[----:B0-----:R-:W-:Y:S01]  /*d9ec0*/  PRMT R9, R38, 0x7772, RZ ;  /* 0x0000777226097816 */ /* 0x001fe200000000ff */
[----:B------:R-:W3:Y:S10]  /*d9ed0*/  LDL.LU.64 R60, [R1+0xd98] ;  /* 0x000d9800013c7983 */ /* 0x000ef40000300a00 */
        /* <DEDUP_REMOVED lines=153> */
[----:B------:R-:W-:-:S02]  /*da870*/  PRMT R9, R3, 0x7773, RZ ;  /* 0x0000777303097816 */ /* 0x000fc400000000ff */
[----:B------:R-:W-:Y:S01]  /*da880*/  LOP3.LUT P3, RZ, R8, 0x1000000, RZ, 0xc0, !PT ;  /* 0x0100000008ff7812 */ /* 0x000fe2000786c0ff */
[----:B------:R-:W4:Y:S01]  /*da890*/  LDL.LU.64 R2, [R1+0xbe8] ;  /* 0x000be80001027983 */ /* 0x000f220000300a00 */
[----:B------:R-:W-:Y:S02]  /*da8a0*/  LOP3.LUT R10, R10, 0xffffffef, RZ, 0xc0, !PT ;  /* 0xffffffef0a0a7812 */ /* 0x000fe400078ec0ff */
[C---:B------:R-:W-:Y:S02]  /*da8b0*/  LOP3.LUT P0, RZ, R8.reuse, 0x2000000, RZ, 0xc0, !PT ;  /* 0x0200000008ff7812 */ /* 0x040fe4000780c0ff */
[C---:B------:R-:W-:Y:S02]  /*da8c0*/  LOP3.LUT P2, RZ, R8.reuse, 0x4000000, RZ, 0xc0, !PT ;  /* 0x0400000008ff7812 */ /* 0x040fe4000784c0ff */
[----:B------:R-:W-:-:S05]  /*da8d0*/  LOP3.LUT P5, RZ, R8, 0x8000000, RZ, 0xc0, !PT ;  /* 0x0800000008ff7812 */ /* 0x000fca00078ac0ff */
[----:B---3--:R0:W-:Y:S04]  /*da8e0*/  @P3 STG.E.U8 desc[UR44][R4.64], R9 ;  /* 0x0000000904003986 */ /* 0x0081e8000c10112c */
[----:B0-----:R-:W3:Y:S01]  /*da8f0*/  LDL.LU.64 R4, [R1+0xbe0] ;  /* 0x000be00001047983 */ /* 0x001ee20000300a00 */
[----:B--2---:R-:W-:-:S03]  /*da900*/  LOP3.LUT P6, RZ, R7, 0x10, RZ, 0xc0, !PT ;  /* 0x0000001007ff7812 */ /* 0x004fc600078cc0ff */
[----:B------:R-:W2:Y:S04]  /*da910*/  LDL.LU.64 R32, [R1+0xbd8] ;  /* 0x000bd80001207983 */ /* 0x000ea80000300a00 */
[----:B------:R-:W2:Y:S06]  /*da920*/  LDL.LU.64 R34, [R1+0xbc8] ;  /* 0x000bc80001227983 */ /* 0x000eac0000300a00 */
        /* <DEDUP_REMOVED lines=9> */
[----:B----4-:R-:W-:-:S09]  /*da9c0*/  PRMT R9, R59, 0x7770, RZ ;  /* 0x000077703b097816 */ /* 0x010fd200000000ff */
[----:B------:R-:W-:Y:S02]  /*da9d0*/  @P6 LOP3.LUT R10, R10, 0x80, RZ, 0xfc, !PT ;  /* 0x000000800a0a6812 */ /* 0x000fe400078efcff */
[----:B------:R-:W-:Y:S01]  /*da9e0*/  LOP3.LUT P6, RZ, R7, 0x1, RZ, 0xc0, !PT ;  /* 0x0000000107ff7812 */ /* 0x000fe200078cc0ff */
[----:B------:R0:W-:Y:S01]  /*da9f0*/  @P0 STG.E.U8 desc[UR44][R60.64], R9 ;  /* 0x000000093c000986 */ /* 0x0001e2000c10112c */
[----:B------:R-:W-:-:S03]  /*daa00*/  LOP3.LUT R10, R10, 0xfffffeff, RZ, 0xc0, !PT ;  /* 0xfffffeff0a0a7812 */ /* 0x000fc600078ec0ff */
[----:B0-----:R-:W4:Y:S04]  /*daa10*/  LDL.LU R60, [R1+0x36c] ;  /* 0x00036c00013c7983 */ /* 0x001f280000300800 */
[----:B------:R-:W4:Y:S04]  /*daa20*/  LDL.LU.64 R36, [R1+0xba8] ;  /* 0x000ba80001247983 */ /* 0x000f280000300a00 */
[----:B------:R-:W-:Y:S02]  /*daa30*/  @P6 LOP3.LUT R10, R10, 0x100, RZ, 0xfc, !PT ;  /* 0x000001000a0a6812 */ /* 0x000fe400078efcff */
[----:B------:R-:W-:Y:S01]  /*daa40*/  LOP3.LUT P6, RZ, R8, 0x80000000, RZ, 0xc0, !PT ;  /* 0x8000000008ff7812 */ /* 0x000fe200078cc0ff */
[----:B------:R-:W4:Y:S04]  /*daa50*/  LDL.LU.64 R38, [R1+0xba0] ;  /* 0x000ba00001267983 */ /* 0x000f280000300a00 */
[----:B------:R-:W4:Y:S01]  /*daa60*/  LDL.LU.64 R46, [R1+0xb98] ;  /* 0x000b9800012e7983 */ /* 0x000f220000300a00 */
[----:B------:R-:W-:-:S02]  /*daa70*/  LOP3.LUT R10, R10, 0xfffffdff, RZ, 0xc0, !PT ;  /* 0xfffffdff0a0a7812 */ /* 0x000fc400078ec0ff */
[----:B------:R-:W-:Y:S01]  /*daa80*/  PRMT R9, R59, 0x7771, RZ ;  /* 0x000077713b097816 */ /* 0x000fe200000000ff */
[----:B------:R-:W4:Y:S04]  /*daa90*/  LDL.LU R61, [R1+0x35c] ;  /* 0x00035c00013d7983 */ /* 0x000f280000300800 */
[----:B------:R-:W4:Y:S01]  /*daaa0*/  LDL.LU.64 R14, [R1+0xb78] ;  /* 0x000b7800010e7983 */ /* 0x000f220000300a00 */
[----:B------:R-:W-:Y:S02]  /*daab0*/  @P6 LOP3.LUT R10, R10, 0x200, RZ, 0xfc, !PT ;  /* 0x000002000a0a6812 */ /* 0x000fe400078efcff */
[----:B------:R-:W-:Y:S02]  /*daac0*/  LOP3.LUT P6, RZ, R8, 0x40000000, RZ, 0xc0, !PT ;  /* 0x4000000008ff7812 */ /* 0x000fe400078cc0ff */
[----:B------:R-:W-:-:S11]  /*daad0*/  LOP3.LUT R10, R10, 0xfffffbff, RZ, 0xc0, !PT ;  /* 0xfffffbff0a0a7812 */ /* 0x000fd600078ec0ff */
[----:B------:R-:W-:Y:S02]  /*daae0*/  @P6 LOP3.LUT R10, R10, 0x400, RZ, 0xfc, !PT ;  /* 0x000004000a0a6812 */ /* 0x000fe400078efcff */
[----:B------:R-:W-:Y:S02]  /*daaf0*/  LOP3.LUT P6, RZ, R8, 0x20000000, RZ, 0xc0, !PT ;  /* 0x2000000008ff7812 */ /* 0x000fe400078cc0ff */
[----:B------:R-:W-:Y:S01]  /*dab00*/  LOP3.LUT R10, R10, 0xfffff7ff, RZ, 0xc0, !PT ;  /* 0xfffff7ff0a0a7812 */ /* 0x000fe200078ec0ff */
[----:B------:R0:W-:Y:S10]  /*dab10*/  @P2 STG.E.U8 desc[UR44][R12.64], R9 ;  /* 0x000000090c002986 */ /* 0x0001f4000c10112c */
[----:B------:R-:W-:-:S02]  /*dab20*/  @P6 LOP3.LUT R10, R10, 0x800, RZ, 0xfc, !PT ;  /* 0x000008000a0a6812 */ /* 0x000fc400078efcff */
[----:B------:R-:W-:Y:S02]  /*dab30*/  LOP3.LUT P6, RZ, R8, 0x10000000, RZ, 0xc0, !PT ;  /* 0x1000000008ff7812 */ /* 0x000fe400078cc0ff */
[C---:B0-----:R-:W-:Y:S01]  /*dab40*/  PRMT R9, R59.reuse, 0x7772, RZ ;  /* 0x000077723b097816 */ /* 0x041fe200000000ff */
[----:B------:R-:W4:Y:S04]  /*dab50*/  LDL.LU.64 R12, [R1+0xb68] ;  /* 0x000b6800010c7983 */ /* 0x000f280000300a00 */
[----:B------:R0:W-:Y:S02]  /*dab60*/  @P5 STG.E.U8 desc[UR44][R54.64], R9 ;  /* 0x0000000936005986 */ /* 0x0001e4000c10112c */
[----:B0-----:R-:W-:Y:S02]  /*dab70*/  PRMT R9, R59, 0x7773, RZ ;  /* 0x000077733b097816 */ /* 0x001fe400000000ff */
[----:B------:R-:W4:Y:S04]  /*dab80*/  LDL.LU.64 R54, [R1+0xb60] ;  /* 0x000b600001367983 */ /* 0x000f280000300a00 */
[----:B------:R-:W4:Y:S04]  /*dab90*/  LDL.LU.64 R58, [R1+0xb58] ;  /* 0x000b5800013a7983 */ /* 0x000f280000300a00 */
[----:B------:R-:W4:Y:S04]  /*daba0*/  LDL.LU R57, [R1+0x340] ;  /* 0x0003400001397983 */ /* 0x000f280000300800 */
[----:B------:R0:W-:Y:S01]  /*dabb0*/  @P6 STG.E.U8 desc[UR44][R42.64], R9 ;  /* 0x000000092a006986 */ /* 0x0001e2000c10112c */
[----:B------:R-:W-:-:S02]  /*dabc0*/  LOP3.LUT P6, RZ, R10, 0x800, RZ, 0xc0, !PT ;  /* 0x000008000aff7812 */ /* 0x000fc400078cc0ff */
        /* <DEDUP_REMOVED lines=38> */
[----:B------:R0:W-:Y:S01]  /*dae30*/  @P0 STG.E.U8 desc[UR44][R42.64], R9 ;  /* 0x000000092a000986 */ /* 0x0001e2000c10112c */
[----:B------:R-:W-:Y:S02]  /*dae40*/  LOP3.LUT P5, RZ, R7, 0x400, RZ, 0xc0, !PT ;  /* 0x0000040007ff7812 */ /* 0x000fe400078ac0ff */
[----:B0-----:R-:W-:-:S05]  /*dae50*/  PRMT R9, R57, 0x7770, RZ ;  /* 0x0000777039097816 */ /* 0x001fca00000000ff */
[----:B------:R0:W-:Y:S04]  /*dae60*/  @P2 STG.E.U8 desc[UR44][R2.64], R9 ;  /* 0x0000000902002986 */ /* 0x0001e8000c10112c */
[----:B0-----:R-:W2:Y:S01]  /*dae70*/  LDL.LU.64 R2, [R1+0xb18] ;  /* 0x000b180001027983 */ /* 0x001ea20000300a00 */
[----:B------:R-:W-:-:S05]  /*dae80*/  PRMT R9, R57, 0x7771, RZ ;  /* 0x0000777139097816 */ /* 0x000fca00000000ff */
[----:B---3--:R0:W-:Y:S04]  /*dae90*/  @P5 STG.E.U8 desc[UR44][R4.64], R9 ;  /* 0x0000000904005986 */ /* 0x0081e8000c10112c */
[----:B0-----:R-:W3:Y:S04]  /*daea0*/  LDL.LU.64 R4, [R1+0xb08] ;  /* 0x000b080001047983 */ /* 0x001ee80000300a00 */
[----:B------:R-:W4:Y:S04]  /*daeb0*/  LDL.LU.64 R54, [R1+0xae8] ;  /* 0x000ae80001367983 */ /* 0x000f280000300a00 */
[----:B------:R-:W4:Y:S04]  /*daec0*/  LDL.LU.64 R58, [R1+0xae0] ;  /* 0x000ae000013a7983 */ /* 0x000f280000300a00 */
[----:B------:R-:W4:Y:S04]  /*daed0*/  LDL.LU.64 R60, [R1+0xad8] ;  /* 0x000ad800013c7983 */ /* 0x000f280000300a00 */
[----:B------:R-:W4:Y:S01]  /*daee0*/  LDL.LU.64 R42, [R1+0xac8] ;  /* 0x000ac800012a7983 */ /* 0x000f220000300a00 */
[----:B------:R-:W-:-:S02]  /*daef0*/  LOP3.LUT P6, RZ, R7, 0x800000, RZ, 0xc0, !PT ;  /* 0x0080000007ff7812 */ /* 0x000fc400078cc0ff */
[----:B------:R-:W-:Y:S02]  /*daf00*/  LOP3.LUT R8, R8, 0xefffffff, RZ, 0xc0, !PT ;  /* 0xefffffff08087812 */ /* 0x000fe400078ec0ff */
[----:B------:R-:W-:Y:S02]  /*daf10*/  LOP3.LUT P3, RZ, R7, 0x800, RZ, 0xc0, !PT ;  /* 0x0000080007ff7812 */ /* 0x000fe4000786c0ff */
[----:B------:R-:W-:Y:S01]  /*daf20*/  PRMT R9, R57, 0x7772, RZ ;  /* 0x0000777239097816 */ /* 0x000fe200000000ff */
[----:B------:R-:W4:Y:S06]  /*daf30*/  LDL.LU R35, [R1+0x344] ;  /* 0x0003440001237983 */ /* 0x000f2c0000300800 */
[----:B------:R-:W-:-:S02]  /*daf40*/  @P6 LOP3.LUT R8, R8, 0x10000000, RZ, 0xfc, !PT ;  /* 0x1000000008086812 */ /* 0x000fc400078efcff */
        /* <DEDUP_REMOVED lines=26> */
[----:B0-----:R-:W2:Y:S01]  /*db0f0*/  LDL.LU.64 R2, [R1+0xaa8] ;  /* 0x000aa80001027983 */ /* 0x001ea20000300a00 */
[----:B------:R-:W-:-:S05]  /*db100*/  PRMT R9, R57, 0x7773, RZ ;  /* 0x0000777339097816 */ /* 0x000fca00000000ff */
[----:B---3--:R0:W-:Y:S04]  /*db110*/  @P0 STG.E.U8 desc[UR44][R4.64], R9 ;  /* 0x0000000904000986 */ /* 0x0081e8000c10112c */
[----:B0-----:R-:W3:Y:S04]  /*db120*/  LDL.LU.64 R4, [R1+0xaa0] ;  /* 0x000aa00001047983 */ /* 0x001ee80000300a00 */
[----:B------:R-:W3:Y:S04]  /*db130*/  LDL.LU.64 R32, [R1+0xa98] ;  /* 0x000a980001207983 */ /* 0x000ee80000300a00 */
[----:B------:R-:W3:Y:S04]  /*db140*/  LDL.LU R56, [R1+0x334] ;  /* 0x0003340001387983 */ /* 0x000ee80000300800 */
[----:B------:R-:W3:Y:S04]  /*db150*/  LDL.LU.64 R36, [R1+0xa88] ;  /* 0x000a880001247983 */ /* 0x000ee80000300a00 */
[----:B------:R-:W3:Y:S04]  /*db160*/  LDL.LU.64 R38, [R1+0xa70] ;  /* 0x000a700001267983 */ /* 0x000ee80000300a00 */
[----:B------:R-:W3:Y:S01]  /*db170*/  LDL.LU.64 R46, [R1+0xa68] ;  /* 0x000a6800012e7983 */ /* 0x000ee20000300a00 */
[----:B------:R-:W-:-:S03]  /*db180*/  PRMT R9, R6, 0x7770, RZ ;  /* 0x0000777006097816 */ /* 0x000fc600000000ff */
[----:B------:R-:W3:Y:S04]  /*db190*/  LDL.LU.64 R14, [R1+0xa60] ;  /* 0x000a6000010e7983 */ /* 0x000ee80000300a00 */
[----:B------:R-:W3:Y:S04]  /*db1a0*/  LDL.LU.64 R12, [R1+0xa50] ;  /* 0x000a5000010c7983 */ /* 0x000ee80000300a00 */
[----:B----4-:R0:W-:Y:S02]  /*db1b0*/  @P2 STG.E.U8 desc[UR44][R54.64], R9 ;  /* 0x0000000936002986 */ /* 0x0101e4000c10112c */
[----:B0-----:R-:W-:-:S02]  /*db1c0*/  PRMT R9, R6, 0x7771, RZ ;  /* 0x0000777106097816 */ /* 0x001fc400000000ff */
[----:B------:R-:W4:Y:S04]  /*db1d0*/  LDL.LU.64 R54, [R1+0xa30] ;  /* 0x000a300001367983 */ /* 0x000f280000300a00 */
[----:B------:R0:W-:Y:S02]  /*db1e0*/  @P5 STG.E.U8 desc[UR44][R58.64], R9 ;  /* 0x000000093a005986 */ /* 0x0001e4000c10112c */
[----:B0-----:R-:W-:-:S05]  /*db1f0*/  PRMT R9, R6, 0x7772, RZ ;  /* 0x0000777206097816 */ /* 0x001fca00000000ff */
[----:B------:R0:W-:Y:S01]  /*db200*/  @P6 STG.E.U8 desc[UR44][R60.64], R9 ;  /* 0x000000093c006986 */ /* 0x0001e2000c10112c */
[----:B------:R-:W-:Y:S02]  /*db210*/  LOP3.LUT P6, RZ, R10, 0x8, RZ, 0xc0, !PT ;  /* 0x000000080aff7812 */ /* 0x000fe400078cc0ff */
[----:B0-----:R-:W-:Y:S02]  /*db220*/  PRMT R9, R6, 0x7773, RZ ;  /* 0x0000777306097816 */ /* 0x001fe400000000ff */
[----:B------:R-:W4:Y:S04]  /*db230*/  LDL.LU R6, [R1+0x3c40] ;  /* 0x003c400001067983 */ /* 0x000f280000300800 */
[----:B------:R-:W4:Y:S04]  /*db240*/  LDL.LU.64 R58, [R1+0xa28] ;  /* 0x000a2800013a7983 */ /* 0x000f280000300a00 */
[----:B------:R-:W4:Y:S04]  /*db250*/  LDL.LU.64 R60, [R1+0xa20] ;  /* 0x000a2000013c7983 */ /* 0x000f280000300a00 */
[----:B------:R0:W-:Y:S04]  /*db260*/  @P6 STG.E.U8 desc[UR44][R42.64], R9 ;  /* 0x000000092a006986 */ /* 0x0001e8000c10112c */
[----:B0-----:R-:W4:Y:S01]  /*db270*/  LDL.LU.64 R42, [R1+0xa10] ;  /* 0x000a1000012a7983 */ /* 0x001f220000300a00 */
[----:B------:R-:W-:-:S02]  /*db280*/  LOP3.LUT P6, RZ, R10, 0x4, RZ, 0xc0, !PT ;  /* 0x000000040aff7812 */ /* 0x000fc400078cc0ff */
[----:B------:R-:W-:Y:S01]  /*db290*/  PRMT R9, R35, 0x7770, RZ ;  /* 0x0000777023097816 */ /* 0x000fe200000000ff */
[----:B------:R-:W4:Y:S01]  /*db2a0*/  LDL.LU R57, [R1+0x338] ;  /* 0x0003380001397983 */ /* 0x000f220000300800 */
[C---:B------:R-:W-:Y:S02]  /*db2b0*/  LOP3.LUT P1, RZ, R7.reuse, 0x1000000, RZ, 0xc0, !PT ;  /* 0x0100000007ff7812 */ /* 0x040fe4000782c0ff */
[C---:B------:R-:W-:Y:S02]  /*db2c0*/  LOP3.LUT P4, RZ, R7.reuse, 0x2000000, RZ, 0xc0, !PT ;  /* 0x0200000007ff7812 */ /* 0x040fe4000788c0ff */
[C---:B------:R-:W-:Y:S02]  /*db2d0*/  LOP3.LUT P3, RZ, R7.reuse, 0x4000000, RZ, 0xc0, !PT ;  /* 0x0400000007ff7812 */ /* 0x040fe4000786c0ff */
[C---:B------:R-:W-:Y:S02]  /*db2e0*/  LOP3.LUT P0, RZ, R7.reuse, 0x8000000, RZ, 0xc0, !PT ;  /* 0x0800000007ff7812 */ /* 0x040fe4000780c0ff */
[----:B------:R-:W-:Y:S01]  /*db2f0*/  LOP3.LUT P2, RZ, R7, 0x10000000, RZ, 0xc0, !PT ;  /* 0x1000000007ff7812 */ /* 0x000fe2000784c0ff */
[----:B--2---:R0:W-:Y:S01]  /*db300*/  @P6 STG.E.U8 desc[UR44][R2.64], R9 ;  /* 0x0000000902006986 */ /* 0x0041e2000c10112c */
[----:B------:R-:W-:-:S02]  /*db310*/  LOP3.LUT P6, RZ, R10, 0x2, RZ, 0xc0, !PT ;  /* 0x000000020aff7812 */ /* 0x000fc400078cc0ff */
[----:B0-----:R-:W-:Y:S01]  /*db320*/  PRMT R9, R35, 0x7771, RZ ;  /* 0x0000777123097816 */ /* 0x001fe200000000ff */
[----:B------:R-:W2:Y:S10]  /*db330*/  LDL.LU.64 R2, [R1+0x9f0] ;  /* 0x0009f00001027983 */ /* 0x000eb40000300a00 */
[----:B---3--:R0:W-:Y:S01]  /*db340*/  @P6 STG.E.U8 desc[UR44][R4.64], R9 ;  /* 0x0000000904006986 */ /* 0x0081e2000c10112c */
[----:B------:R-:W-:-:S02]  /*db350*/  LOP3.LUT P6, RZ, R10, 0x1, RZ, 0xc0, !PT ;  /* 0x000000010aff7812 */ /* 0x000fc400078cc0ff */
[----:B0-----:R-:W-:Y:S01]  /*db360*/  PRMT R9, R35, 0x7772, RZ ;  /* 0x0000777223097816 */ /* 0x001fe200000000ff */
[----:B------:R-:W3:Y:S10]  /*db370*/  LDL.LU.64 R4, [R1+0x3c38] ;  /* 0x003c380001047983 */ /* 0x000ef40000300a00 */
        /* <DEDUP_REMOVED lines=15> */
[----:B----4-:R-:W-:-:S05]  /*db470*/  PRMT R9, R6, 0x7770, RZ ;  /* 0x0000777006097816 */ /* 0x010fca00000000ff */
[----:B------:R0:W-:Y:S02]  /*db480*/  @P4 STG.E.U8 desc[UR44][R54.64], R9 ;  /* 0x0000000936004986 */ /* 0x0001e4000c10112c */
[----:B0-----:R-:W-:-:S05]  /*db490*/  PRMT R9, R6, 0x7771, RZ ;  /* 0x0000777106097816 */ /* 0x001fca00000000ff */
[----:B------:R0:W-:Y:S02]  /*db4a0*/  @P3 STG.E.U8 desc[UR44][R58.64], R9 ;  /* 0x000000093a003986 */ /* 0x0001e4000c10112c */
[----:B0-----:R-:W-:-:S05]  /*db4b0*/  PRMT R9, R6, 0x7772, RZ ;  /* 0x0000777206097816 */ /* 0x001fca00000000ff */
[----:B------:R0:W-:Y:S02]  /*db4c0*/  @P0 STG.E.U8 desc[UR44][R60.64], R9 ;  /* 0x000000093c000986 */ /* 0x0001e4000c10112c */
[----:B0-----:R-:W-:Y:S02]  /*db4d0*/  PRMT R9, R6, 0x7773, RZ ;  /* 0x0000777306097816 */ /* 0x001fe400000000ff */
[----:B------:R-:W4:Y:S04]  /*db4e0*/  LDL.LU R6, [R1+0x3c30] ;  /* 0x003c300001067983 */ /* 0x000f280000300800 */
[----:B------:R0:W-:Y:S04]  /*db4f0*/  @P2 STG.E.U8 desc[UR44][R42.64], R9 ;  /* 0x000000092a002986 */ /* 0x0001e8000c10112c */
[----:B0-----:R-:W3:Y:S01]  /*db500*/  LDL.LU.64 R42, [R1+0x9e8] ;  /* 0x0009e800012a7983 */ /* 0x001ee20000300a00 */
[----:B------:R-:W-:-:S02]  /*db510*/  LOP3.LUT P5, RZ, R7, 0x20000000, RZ, 0xc0, !PT ;  /* 0x2000000007ff7812 */ /* 0x000fc400078ac0ff */
[----:B------:R-:W-:Y:S01]  /*db520*/  PRMT R9, R57, 0x7770, RZ ;  /* 0x0000777039097816 */ /* 0x000fe200000000ff */
[----:B------:R-:W4:Y:S10]  /*db530*/  LDL.LU.64 R54, [R1+0x9e0] ;  /* 0x0009e00001367983 */ /* 0x000f340000300a00 */
        /* <DEDUP_REMOVED lines=8> */
[----:B------:R-:W-:-:S07]  /*db5c0*/  LOP3.LUT R8, R8, 0xffefffff, RZ, 0xc0, !PT ;  /* 0xffefffff08087812 */ /* 0x000fce00078ec0ff */
[----:B---3--:R0:W-:Y:S04]  /*db5d0*/  @P3 STG.E.U8 desc[UR44][R42.64], R7 ;  /* 0x000000072a003986 */ /* 0x0081e8000c10112c */
[----:B0-----:R-:W3:Y:S01]  /*db5e0*/  LDL.LU.64 R42, [R1+0x9a0] ;  /* 0x0009a000012a7983 */ /* 0x001ee20000300a00 */
[----:B----4-:R-:W-:-:S03]  /*db5f0*/  LOP3.LUT P6, RZ, R6, 0x400, RZ, 0xc0, !PT ;  /* 0x0000040006ff7812 */ /* 0x010fc600078cc0ff */
[----:B------:R-:W4:Y:S04]  /*db600*/  LDL.LU.64 R10, [R1+0x990] ;  /* 0x00099000010a7983 */ /* 0x000f280000300a00 */
[----:B------:R-:W4:Y:S04]  /*db610*/  LDL.LU R39, [R1+0x33c] ;  /* 0x00033c0001277983 */ /* 0x000f280000300800 */
[----:B------:R-:W4:Y:S04]  /*db620*/  LDL.LU.64 R32, [R1+0x980] ;  /* 0x0009800001207983 */ /* 0x000f280000300a00 */
[----:B------:R-:W4:Y:S04]  /*db630*/  LDL.LU.64 R34, [R1+0x978] ;  /* 0x0009780001227983 */ /* 0x000f280000300a00 */
[----:B------:R-:W4:Y:S01]  /*db640*/  LDL.LU.64 R36, [R1+0x970] ;  /* 0x0009700001247983 */ /* 0x000f220000300a00 */
[----:B------:R-:W-:-:S02]  /*db650*/  LOP3.LUT P2, RZ, R6, 0x1, RZ, 0xc0, !PT ;  /* 0x0000000106ff7812 */ /* 0x000fc4000784c0ff */
[----:B------:R-:W-:Y:S01]  /*db660*/  PRMT R7, R57, 0x7772, RZ ;  /* 0x0000777239077816 */ /* 0x000fe200000000ff */
[----:B------:R-:W4:Y:S01]  /*db670*/  LDL.LU.64 R46, [R1+0x950] ;  /* 0x00095000012e7983 */ /* 0x000f220000300a00 */
        /* <DEDUP_REMOVED lines=18> */
[----:B0-----:R-:W-:Y:S02]  /*db7a0*/  PRMT R7, R57, 0x7773, RZ ;  /* 0x0000777339077816 */ /* 0x001fe400000000ff */
[----:B------:R-:W-:-:S03]  /*db7b0*/  LOP3.LUT R8, R8, 0xfbffffff, RZ, 0xc0, !PT ;  /* 0xfbffffff08087812 */ /* 0x000fc600078ec0ff */
[----:B--2---:R0:W-:Y:S06]  /*db7c0*/  @P2 STG.E.U8 desc[UR44][R2.64], R7 ;  /* 0x0000000702002986 */ /* 0x0041ec000c10112c */
[----:B------:R-:W-:Y:S01]  /*db7d0*/  @P6 LOP3.LUT R8, R8, 0x4000000, RZ, 0xfc, !PT ;  /* 0x0400000008086812 */ /* 0x000fe200078efcff */
[----:B0-----:R-:W2:Y:S04]  /*db7e0*/  LDL.LU R2, [R1+0x320] ;  /* 0x0003200001027983 */ /* 0x001ea80000300800 */
[----:B------:R-:W2:Y:S01]  /*db7f0*/  LDL.LU.64 R14, [R1+0x940] ;  /* 0x00094000010e7983 */ /* 0x000ea20000300a00 */
[----:B------:R-:W-:-:S02]  /*db800*/  LOP3.LUT P6, RZ, R6, 0x8, RZ, 0xc0, !PT ;  /* 0x0000000806ff7812 */ /* 0x000fc400078cc0ff */
[----:B------:R-:W-:Y:S02]  /*db810*/  LOP3.LUT P5, RZ, R6, 0x2, RZ, 0xc0, !PT ;  /* 0x0000000206ff7812 */ /* 0x000fe400078ac0ff */
[----:B------:R-:W-:Y:S01]  /*db820*/  LOP3.LUT R8, R8, 0xf7ffffff, RZ, 0xc0, !PT ;  /* 0xf7ffffff08087812 */ /* 0x000fe200078ec0ff */
[----:B------:R-:W2:Y:S01]  /*db830*/  LDL.LU.64 R12, [R1+0x938] ;  /* 0x00093800010c7983 */ /* 0x000ea20000300a00 */
[----:B------:R-:W-:-:S03]  /*db840*/  PRMT R7, R38, 0x7770, RZ ;  /* 0x0000777026077816 */ /* 0x000fc600000000ff */
[----:B------:R-:W2:Y:S04]  /*db850*/  LDL.LU.64 R54, [R1+0x930] ;  /* 0x0009300001367983 */ /* 0x000ea80000300a00 */
[----:B------:R-:W2:Y:S04]  /*db860*/  LDL.LU R3, [R1+0x310] ;  /* 0x0003100001037983 */ /* 0x000ea80000300800 */
[----:B------:R-:W2:Y:S01]  /*db870*/  LDL.LU.64 R56, [R1+0x910] ;  /* 0x0009100001387983 */ /* 0x000ea20000300a00 */
[----:B------:R-:W-:Y:S02]  /*db880*/  @P6 LOP3.LUT R8, R8, 0x8000000, RZ, 0xfc, !PT ;  /* 0x0800000008086812 */ /* 0x000fe400078efcff */
[----:B------:R-:W-:Y:S01]  /*db890*/  LOP3.LUT P6, RZ, R6, 0x4, RZ, 0xc0, !PT ;  /* 0x0000000406ff7812 */ /* 0x000fe200078cc0ff */
[----:B------:R0:W-:Y:S02]  /*db8a0*/  @P5 STG.E.U8 desc[UR44][R58.64], R7 ;  /* 0x000000073a005986 */ /* 0x0001e4000c10112c */
[----:B0-----:R-:W-:-:S02]  /*db8b0*/  PRMT R7, R38, 0x7771, RZ ;  /* 0x0000777126077816 */ /* 0x001fc400000000ff */
[----:B------:R-:W2:Y:S08]  /*db8c0*/  LDL.LU.64 R58, [R1+0x900] ;  /* 0x00090000013a7983 */ /* 0x000eb00000300a00 */
[----:B------:R0:W-:Y:S01]  /*db8d0*/  @P6 STG.E.U8 desc[UR44][R60.64], R7 ;  /* 0x000000073c006986 */ /* 0x0001e2000c10112c */
[----:B------:R-:W-:-:S03]  /*db8e0*/  LOP3.LUT P6, RZ, R8, 0x8000000, RZ, 0xc0, !PT ;  /* 0x0800000008ff7812 */ /* 0x000fc600078cc0ff */
[----:B0-----:R-:W2:Y:S01]  /*db8f0*/  LDL.LU.64 R60, [R1+0x8f8] ;  /* 0x0008f800013c7983 */ /* 0x001ea20000300a00 */
[----:B------:R-:W-:-:S09]  /*db900*/  PRMT R7, R38, 0x7772, RZ ;  /* 0x0000777226077816 */ /* 0x000fd200000000ff */
[----:B---3--:R0:W-:Y:S04]  /*db910*/  @P6 STG.E.U8 desc[UR44][R42.64], R7 ;  /* 0x000000072a006986 */ /* 0x0081e8000c10112c */
[----:B0-----:R-:W3:Y:S01]  /*db920*/  LDL.LU.64 R42, [R1+0x8f0] ;  /* 0x0008f000012a7983 */ /* 0x001ee20000300a00 */
[----:B------:R-:W-:Y:S02]  /*db930*/  LOP3.LUT P6, RZ, R8, 0x4000000, RZ, 0xc0, !PT ;  /* 0x0400000008ff7812 */ /* 0x000fe400078cc0ff */
[----:B------:R-:W-:-:S11]  /*db940*/  PRMT R7, R38, 0x7773, RZ ;  /* 0x0000777326077816 */ /* 0x000fd600000000ff */
[----:B----4-:R0:W-:Y:S01]  /*db950*/  @P6 STG.E.U8 desc[UR44][R10.64], R7 ;  /* 0x000000070a006986 */ /* 0x0101e2000c10112c */
        /* <DEDUP_REMOVED lines=33> */
[----:B---3--:R0:W-:Y:S02]  /*dbb70*/  @P2 STG.E.U8 desc[UR44][R42.64], R7 ;  /* 0x000000072a002986 */ /* 0x0081e4000c10112c */
        /* <DEDUP_REMOVED lines=114> */
[----:B------:R-:W4:Y:S04]  /*dc2a0*/  LDL.LU.64 R60, [R1+0x740] ;  /* 0x00074000013c7983 */ /* 0x000f280000300a00 */
[----:B------:R-:W4:Y:S01]  /*dc2b0*/  LDL.LU R33, [R1+0x300] ;  /* 0x0003000001217983 */ /* 0x000f220000300800 */
[----:B------:R-:W-:-:S02]  /*dc2c0*/  LOP3.LUT P3, RZ, R5, 0x10, RZ, 0xc0, !PT ;  /* 0x0000001005ff7812 */ /* 0x000fc4000786c0ff */
[----:B------:R-:W-:Y:S02]  /*dc2d0*/  PRMT R7, R42, 0x7773, RZ ;  /* 0x000077732a077816 */ /* 0x000fe400000000ff */
[C---:B------:R-:W-:Y:S02]  /*dc2e0*/  LOP3.LUT P0, RZ, R5.reuse, 0x20, RZ, 0xc0, !PT ;  /* 0x0000002005ff7812 */ /* 0x040fe4000780c0ff */
[C---:B------:R-:W-:Y:S02]  /*dc2f0*/  LOP3.LUT P2, RZ, R5.reuse, 0x40, RZ, 0xc0, !PT ;  /* 0x0000004005ff7812 */ /* 0x040fe4000784c0ff */
[C---:B------:R-:W-:Y:S02]  /*dc300*/  LOP3.LUT P6, RZ, R5.reuse, 0x10000, RZ, 0xc0, !PT ;  /* 0x0001000005ff7812 */ /* 0x040fe400078cc0ff */
[----:B------:R-:W-:Y:S02]  /*dc310*/  LOP3.LUT P5, RZ, R5, 0x80, RZ, 0xc0, !PT ;  /* 0x0000008005ff7812 */ /* 0x000fe400078ac0ff */
[----:B------:R-:W-:-:S09]  /*dc320*/  LOP3.LUT R8, R8, 0xffffffef, RZ, 0xc0, !PT ;  /* 0xffffffef08087812 */ /* 0x000fd200078ec0ff */
        /* <DEDUP_REMOVED lines=24> */
[----:B------:R0:W-:Y:S02]  /*dc4b0*/  @P0 STG.E.U8 desc[UR44][R12.64], R7 ;  /* 0x000000070c000986 */ /* 0x0001e4000c10112c */
[C---:B0-----:R-:W-:Y:S02]  /*dc4c0*/  PRMT R7, R43.reuse, 0x7771, RZ ;  /* 0x000077712b077816 */ /* 0x041fe400000000ff */
[----:B------:R-:W3:Y:S04]  /*dc4d0*/  LDL.LU.64 R12, [R1+0x6c0] ;  /* 0x0006c000010c7983 */ /* 0x000ee80000300a00 */
[----:B----4-:R0:W-:Y:S02]  /*dc4e0*/  @P2 STG.E.U8 desc[UR44][R54.64], R7 ;  /* 0x0000000736002986 */ /* 0x0101e4000c10112c */
[----:B0-----:R-:W-:-:S02]  /*dc4f0*/  PRMT R7, R43, 0x7772, RZ ;  /* 0x000077722b077816 */ /* 0x001fc400000000ff */
[----:B------:R-:W4:Y:S04]  /*dc500*/  LDL.LU.64 R54, [R1+0x6b8] ;  /* 0x0006b80001367983 */ /* 0x000f280000300a00 */
[----:B------:R0:W-:Y:S04]  /*dc510*/  @P5 STG.E.U8 desc[UR44][R56.64], R7 ;  /* 0x0000000738005986 */ /* 0x0001e8000c10112c */
[----:B0-----:R-:W4:Y:S01]  /*dc520*/  LDL.LU.64 R56, [R1+0x6b0] ;  /* 0x0006b00001387983 */ /* 0x001f220000300a00 */
[----:B------:R-:W-:-:S04]  /*dc530*/  LOP3.LUT R8, R8, 0xfffffdff, RZ, 0xc0, !PT ;  /* 0xfffffdff08087812 */ /* 0x000fc800078ec0ff */
[----:B------:R-:W-:Y:S02]  /*dc540*/  @P6 LOP3.LUT R8, R8, 0x200, RZ, 0xfc, !PT ;  /* 0x0000020008086812 */ /* 0x000fe400078efcff */
[----:B------:R-:W-:Y:S02]  /*dc550*/  LOP3.LUT P6, RZ, R5, 0x400, RZ, 0xc0, !PT ;  /* 0x0000040005ff7812 */ /* 0x000fe400078cc0ff */
[----:B------:R-:W-:-:S11]  /*dc560*/  LOP3.LUT R8, R8, 0xfffffbff, RZ, 0xc0, !PT ;  /* 0xfffffbff08087812 */ /* 0x000fd600078ec0ff */
[----:B------:R-:W-:Y:S02]  /*dc570*/  @P6 LOP3.LUT R8, R8, 0x400, RZ, 0xfc, !PT ;  /* 0x0000040008086812 */ /* 0x000fe400078efcff */
[----:B------:R-:W-:Y:S02]  /*dc580*/  LOP3.LUT P6, RZ, R5, 0x200, RZ, 0xc0, !PT ;  /* 0x0000020005ff7812 */ /* 0x000fe400078cc0ff */
[----:B------:R-:W-:Y:S02]  /*dc590*/  LOP3.LUT R8, R8, 0xfffff7ff, RZ, 0xc0, !PT ;  /* 0xfffff7ff08087812 */ /* 0x000fe400078ec0ff */
[----:B------:R-:W-:Y:S02]  /*dc5a0*/  PRMT R7, R43, 0x7773, RZ ;  /* 0x000077732b077816 */ /* 0x000fe400000000ff */
[----:B------:R-:W4:Y:S07]  /*dc5b0*/  LDL.LU R43, [R1+0x2f4] ;  /* 0x0002f400012b7983 */ /* 0x000f2e0000300800 */
[----:B------:R-:W-:-:S02]  /*dc5c0*/  @P6 LOP3.LUT R8, R8, 0x800, RZ, 0xfc, !PT ;  /* 0x0000080008086812 */ /* 0x000fc400078efcff */
[----:B------:R-:W-:-:S13]  /*dc5d0*/  LOP3.LUT P6, RZ, R5, 0x100, RZ, 0xc0, !PT ;  /* 0x0000010005ff7812 */ /* 0x000fda00078cc0ff */
[----:B------:R0:W-:Y:S01]  /*dc5e0*/  @P6 STG.E.U8 desc[UR44][R58.64], R7 ;  /* 0x000000073a006986 */ /* 0x0001e2000c10112c */
[C---:B------:R-:W-:Y:S02]  /*dc5f0*/  LOP3.LUT P6, RZ, R8.reuse, 0x800, RZ, 0xc0, !PT ;  /* 0x0000080008ff7812 */ /* 0x040fe400078cc0ff */
[----:B0-----:R-:W-:Y:S01]  /*dc600*/  PRMT R7, R33, 0x7770, RZ ;  /* 0x0000777021077816 */ /* 0x001fe200000000ff */
[----:B------:R-:W4:Y:S10]  /*dc610*/  LDL.LU.64 R58, [R1+0x690] ;  /* 0x00069000013a7983 */ /* 0x000f340000300a00 */
[----:B------:R0:W-:Y:S01]  /*dc620*/  @P6 STG.E.U8 desc[UR44][R60.64], R7 ;  /* 0x000000073c006986 */ /* 0x0001e2000c10112c */
[----:B------:R-:W-:-:S03]  /*dc630*/  LOP3.LUT P6, RZ, R8, 0x400, RZ, 0xc0, !PT ;  /* 0x0000040008ff7812 */ /* 0x000fc600078cc0ff */
[----:B0-----:R-:W4:Y:S01]  /*dc640*/  LDL.LU.64 R60, [R1+0x670] ;  /* 0x00067000013c7983 */ /* 0x001f220000300a00 */
[----:B------:R-:W-:Y:S02]  /*dc650*/  PRMT R7, R33, 0x7771, RZ ;  /* 0x0000777121077816 */ /* 0x000fe400000000ff */
[C---:B------:R-:W-:Y:S02]  /*dc660*/  LOP3.LUT P1, RZ, R5.reuse, 0x20000, RZ, 0xc0, !PT ;  /* 0x0002000005ff7812 */ /* 0x040fe4000782c0ff */
[C---:B------:R-:W-:Y:S02]  /*dc670*/  LOP3.LUT P4, RZ, R5.reuse, 0x40000, RZ, 0xc0, !PT ;  /* 0x0004000005ff7812 */ /* 0x040fe4000788c0ff */
[----:B------:R-:W-:-:S03]  /*dc680*/  LOP3.LUT P3, RZ, R5, 0x80000, RZ, 0xc0, !PT ;  /* 0x0008000005ff7812 */ /* 0x000fc6000786c0ff */
        /* <DEDUP_REMOVED lines=26> */
[----:B0-----:R-:W-:Y:S02]  /*dc830*/  PRMT R7, R4, 0x7773, RZ ;  /* 0x0000777304077816 */ /* 0x001fe400000000ff */
[----:B------:R-:W3:Y:S01]  /*dc840*/  LDL.LU R4, [R1+0x3c20] ;  /* 0x003c200001047983 */ /* 0x000ee20000300800 */
[C---:B------:R-:W-:Y:S02]  /*dc850*/  LOP3.LUT P0, RZ, R5.reuse, 0x100000, RZ, 0xc0, !PT ;  /* 0x0010000005ff7812 */ /* 0x040fe4000780c0ff */
[C---:B------:R-:W-:Y:S01]  /*dc860*/  LOP3.LUT P2, RZ, R5.reuse, 0x200000, RZ, 0xc0, !PT ;  /* 0x0020000005ff7812 */ /* 0x040fe2000784c0ff */
[----:B------:R-:W4:Y:S01]  /*dc870*/  LDL.LU.64 R54, [R1+0x658] ;  /* 0x0006580001367983 */ /* 0x000f220000300a00 */
[----:B------:R-:W-:-:S09]  /*dc880*/  LOP3.LUT P5, RZ, R5, 0x400000, RZ, 0xc0, !PT ;  /* 0x0040000005ff7812 */ /* 0x000fd200078ac0ff */
[----:B------:R0:W-:Y:S02]  /*dc890*/  @P0 STG.E.U8 desc[UR44][R58.64], R7 ;  /* 0x000000073a000986 */ /* 0x0001e4000c10112c */
[----:B0-----:R-:W-:-:S05]  /*dc8a0*/  PRMT R7, R43, 0x7770, RZ ;  /* 0x000077702b077816 */ /* 0x001fca00000000ff */
[----:B------:R0:W-:Y:S02]  /*dc8b0*/  @P2 STG.E.U8 desc[UR44][R60.64], R7 ;  /* 0x000000073c002986 */ /* 0x0001e4000c10112c */
[----:B0-----:R-:W-:-:S05]  /*dc8c0*/  PRMT R7, R43, 0x7771, RZ ;  /* 0x000077712b077816 */ /* 0x001fca00000000ff */
[----:B--2---:R0:W-:Y:S04]  /*dc8d0*/  @P5 STG.E.U8 desc[UR44][R2.64], R7 ;  /* 0x0000000702005986 */ /* 0x0041e8000c10112c */
[----:B0-----:R-:W2:Y:S04]  /*dc8e0*/  LDL.LU.64 R2, [R1+0x638] ;  /* 0x0006380001027983 */ /* 0x001ea80000300a00 */
[----:B------:R-:W2:Y:S04]  /*dc8f0*/  LDL.LU.64 R58, [R1+0x620] ;  /* 0x00062000013a7983 */ /* 0x000ea80000300a00 */
[----:B------:R-:W2:Y:S04]  /*dc900*/  LDL.LU.64 R14, [R1+0x618] ;  /* 0x00061800010e7983 */ /* 0x000ea80000300a00 */
[----:B------:R-:W2:Y:S04]  /*dc910*/  LDL.LU.64 R12, [R1+0x610] ;  /* 0x00061000010c7983 */ /* 0x000ea80000300a00 */
[----:B------:R-:W2:Y:S04]  /*dc920*/  LDL.LU R57, [R1+0x308] ;  /* 0x0003080001397983 */ /* 0x000ea80000300800 */
[----:B------:R-:W2:Y:S01]  /*dc930*/  LDL.LU.64 R60, [R1+0x5f0] ;  /* 0x0005f000013c7983 */ /* 0x000ea20000300a00 */
[----:B------:R-:W-:-:S02]  /*dc940*/  LOP3.LUT R6, R6, 0xefffffff, RZ, 0xc0, !PT ;  /* 0xefffffff06067812 */ /* 0x000fc400078ec0ff */
[----:B------:R-:W-:Y:S02]  /*dc950*/  LOP3.LUT R8, R8, 0xfffffffe, RZ, 0xc0, !PT ;  /* 0xfffffffe08087812 */ /* 0x000fe400078ec0ff */
[C---:B------:R-:W-:Y:S02]  /*dc960*/  LOP3.LUT P3, RZ, R5.reuse, 0x800000, RZ, 0xc0, !PT ;  /* 0x0080000005ff7812 */ /* 0x040fe4000786c0ff */
[C---:B------:R-:W-:Y:S02]  /*dc970*/  LOP3.LUT P0, RZ, R5.reuse, 0x1000000, RZ, 0xc0, !PT ;  /* 0x0100000005ff7812 */ /* 0x040fe4000780c0ff */
[C---:B------:R-:W-:Y:S02]  /*dc980*/  LOP3.LUT P2, RZ, R5.reuse, 0x2000000, RZ, 0xc0, !PT ;  /* 0x0200000005ff7812 */ /* 0x040fe4000784c0ff */
[----:B------:R-:W-:Y:S02]  /*dc990*/  LOP3.LUT P5, RZ, R5, 0x4000000, RZ, 0xc0, !PT ;  /* 0x0400000005ff7812 */ /* 0x000fe400078ac0ff */
[----:B---3--:R-:W-:-:S13]  /*dc9a0*/  LOP3.LUT P6, RZ, R4, 0x8, RZ, 0xc0, !PT ;  /* 0x0000000804ff7812 */ /* 0x008fda00078cc0ff */
        /* <DEDUP_REMOVED lines=10> */
[----:B------:R-:W-:-:S13]  /*dca50*/  LOP3.LUT P6, RZ, R5, 0x80000000, RZ, 0xc0, !PT ;  /* 0x8000000005ff7812 */ /* 0x000fda00078cc0ff */
        /* <DEDUP_REMOVED lines=11> */
[----:B------:R-:W-:-:S05]  /*dcb10*/  PRMT R5, R43, 0x7772, RZ ;  /* 0x000077722b057816 */ /* 0x000fca00000000ff */
[----:B----4-:R0:W-:Y:S04]  /*dcb20*/  @P3 STG.E.U8 desc[UR44][R54.64], R5 ;  /* 0x0000000536003986 */ /* 0x0101e8000c10112c */
[----:B0-----:R-:W3:Y:S01]  /*dcb30*/  LDL.LU R54, [R1+0x2f8] ;  /* 0x0002f80001367983 */ /* 0x001ee20000300800 */
[----:B------:R-:W-:-:S03]  /*dcb40*/  PRMT R5, R43, 0x7773, RZ ;  /* 0x000077732b057816 */ /* 0x000fc600000000ff */
[----:B------:R-:W4:Y:S04]  /*dcb50*/  LDL.LU.64 R42, [R1+0x5e0] ;  /* 0x0005e000012a7983 */ /* 0x000f280000300a00 */
[----:B--2---:R0:W-:Y:S04]  /*dcb60*/  @P0 STG.E.U8 desc[UR44][R2.64], R5 ;  /* 0x0000000502000986 */ /* 0x0041e8000c10112c */
[----:B0-----:R-:W2:Y:S04]  /*dcb70*/  LDL.LU.64 R2, [R1+0x5d8] ;  /* 0x0005d80001027983 */ /* 0x001ea80000300a00 */
[----:B------:R-:W2:Y:S04]  /*dcb80*/  LDL.LU.64 R10, [R1+0x5d0] ;  /* 0x0005d000010a7983 */ /* 0x000ea80000300a00 */
[----:B------:R-:W2:Y:S01]  /*dcb90*/  LDL.LU.64 R32, [R1+0x5c8] ;  /* 0x0005c80001207983 */ /* 0x000ea20000300a00 */
[----:B------:R-:W-:-:S05]  /*dcba0*/  PRMT R5, R57, 0x7770, RZ ;  /* 0x0000777039057816 */ /* 0x000fca00000000ff */
[----:B------:R0:W-:Y:S04]  /*dcbb0*/  @P2 STG.E.U8 desc[UR44][R58.64], R5 ;  /* 0x000000053a002986 */ /* 0x0001e8000c10112c */
[----:B0-----:R-:W2:Y:S04]  /*dcbc0*/  LDL.LU R58, [R1+0x30c] ;  /* 0x00030c00013a7983 */ /* 0x001ea80000300800 */
[----:B------:R-:W2:Y:S04]  /*dcbd0*/  LDL.LU.64 R34, [R1+0x5b0] ;  /* 0x0005b00001227983 */ /* 0x000ea80000300a00 */
[----:B------:R-:W2:Y:S04]  /*dcbe0*/  LDL.LU.64 R36, [R1+0x5a8] ;  /* 0x0005a80001247983 */ /* 0x000ea80000300a00 */
[----:B------:R-:W2:Y:S04]  /*dcbf0*/  LDL.LU R59, [R1+0x2fc] ;  /* 0x0002fc00013b7983 */ /* 0x000ea80000300800 */
[----:B------:R-:W2:Y:S01]  /*dcc00*/  LDL.LU.64 R38, [R1+0x5a0] ;  /* 0x0005a00001267983 */ /* 0x000ea20000300a00 */
[----:B------:R-:W-:-:S03]  /*dcc10*/  PRMT R5, R57, 0x7771, RZ ;  /* 0x0000777139057816 */ /* 0x000fc600000000ff */
[----:B------:R-:W2:Y:S04]  /*dcc20*/  LDL.LU.64 R46, [R1+0x598] ;  /* 0x00059800012e7983 */ /* 0x000ea80000300a00 */
[----:B------:R0:W-:Y:S02]  /*dcc30*/  @P5 STG.E.U8 desc[UR44][R14.64], R5 ;  /* 0x000000050e005986 */ /* 0x0001e4000c10112c */
[----:B0-----:R-:W-:Y:S02]  /*dcc40*/  PRMT R5, R57, 0x7772, RZ ;  /* 0x0000777239057816 */ /* 0x001fe400000000ff */
[----:B------:R-:W2:Y:S04]  /*dcc50*/  LDL.LU.64 R14, [R1+0x588] ;  /* 0x00058800010e7983 */ /* 0x000ea80000300a00 */
[----:B------:R0:W-:Y:S01]  /*dcc60*/  @P6 STG.E.U8 desc[UR44][R12.64], R5 ;  /* 0x000000050c006986 */ /* 0x0001e2000c10112c */
[----:B------:R-:W-:-:S03]  /*dcc70*/  LOP3.LUT P6, RZ, R8, 0x8, RZ, 0xc0, !PT ;  /* 0x0000000808ff7812 */ /* 0x000fc600078cc0ff */
[----:B0-----:R-:W2:Y:S01]  /*dcc80*/  LDL.LU.64 R12, [R1+0x580] ;  /* 0x00058000010c7983 */ /* 0x001ea20000300a00 */
[----:B------:R-:W-:-:S03]  /*dcc90*/  PRMT R5, R57, 0x7773, RZ ;  /* 0x0000777339057816 */ /* 0x000fc600000000ff */
[----:B------:R-:W2:Y:S06]  /*dcca0*/  LDL.LU.64 R56, [R1+0x578] ;  /* 0x0005780001387983 */ /* 0x000eac0000300a00 */
[----:B------:R0:W-:Y:S04]  /*dccb0*/  @P6 STG.E.U8 desc[UR44][R60.64], R5 ;  /* 0x000000053c006986 */ /* 0x0001e8000c10112c */
[----:B0-----:R-:W2:Y:S01]  /*dccc0*/  LDL.LU.64 R60, [R1+0x570] ;  /* 0x00057000013c7983 */ /* 0x001ea20000300a00 */
[----:B------:R-:W-:-:S03]  /*dccd0*/  LOP3.LUT P6, RZ, R8, 0x4, RZ, 0xc0, !PT ;  /* 0x0000000408ff7812 */ /* 0x000fc600078cc0ff */
[----:B------:R-:W2:Y:S01]  /*dcce0*/  LDL.LU R55, [R1+0x2e0] ;  /* 0x0002e00001377983 */ /* 0x000ea20000300800 */
[C---:B------:R-:W-:Y:S02]  /*dccf0*/  LOP3.LUT P1, RZ, R4.reuse, 0x10, RZ, 0xc0, !PT ;  /* 0x0000001004ff7812 */ /* 0x040fe4000782c0ff */
[C---:B------:R-:W-:Y:S02]  /*dcd00*/  LOP3.LUT P4, RZ, R4.reuse, 0x20, RZ, 0xc0, !PT ;  /* 0x0000002004ff7812 */ /* 0x040fe4000788c0ff */
[C---:B------:R-:W-:Y:S02]  /*dcd10*/  LOP3.LUT P3, RZ, R4.reuse, 0x40, RZ, 0xc0, !PT ;  /* 0x0000004004ff7812 */ /* 0x040fe4000786c0ff */
[C---:B------:R-:W-:Y:S02]  /*dcd20*/  LOP3.LUT P0, RZ, R4.reuse, 0x80, RZ, 0xc0, !PT ;  /* 0x0000008004ff7812 */ /* 0x040fe4000780c0ff */
[----:B------:R-:W-:Y:S02]  /*dcd30*/  LOP3.LUT P2, RZ, R4, 0x100, RZ, 0xc0, !PT ;  /* 0x0000010004ff7812 */ /* 0x000fe4000784c0ff */
[----:B---3--:R-:W-:-:S05]  /*dcd40*/  PRMT R5, R54, 0x7770, RZ ;  /* 0x0000777036057816 */ /* 0x008fca00000000ff */
[----:B----4-:R0:W-:Y:S01]  /*dcd50*/  @P6 STG.E.U8 desc[UR44][R42.64], R5 ;  /* 0x000000052a006986 */ /* 0x0101e2000c10112c */
[----:B------:R-:W-:Y:S02]  /*dcd60*/  LOP3.LUT P6, RZ, R8, 0x2, RZ, 0xc0, !PT ;  /* 0x0000000208ff7812 */ /* 0x000fe400078cc0ff */
[----:B0-----:R-:W-:Y:S01]  /*dcd70*/  PRMT R5, R54, 0x7771, RZ ;  /* 0x0000777136057816 */ /* 0x001fe200000000ff */
[----:B------:R-:W3:Y:S10]  /*dcd80*/  LDL.LU.64 R42, [R1+0x560] ;  /* 0x00056000012a7983 */ /* 0x000ef40000300a00 */
[----:B--2---:R0:W-:Y:S01]  /*dcd90*/  @P6 STG.E.U8 desc[UR44][R2.64], R5 ;  /* 0x0000000502006986 */ /* 0x0041e2000c10112c */
[----:B------:R-:W-:-:S02]  /*dcda0*/  LOP3.LUT P6, RZ, R8, 0x1, RZ, 0xc0, !PT ;  /* 0x0000000108ff7812 */ /* 0x000fc400078cc0ff */
        /* <DEDUP_REMOVED lines=28> */
[----:B------:R-:W2:Y:S01]  /*dcf70*/  LDL.LU.64 R12, [R1+0x550] ;  /* 0x00055000010c7983 */ /* 0x000ea20000300a00 */
[----:B------:R-:W-:-:S09]  /*dcf80*/  LOP3.LUT P3, RZ, R4, 0x400, RZ, 0xc0, !PT ;  /* 0x0000040004ff7812 */ /* 0x000fd2000786c0ff */
[----:B---3--:R0:W-:Y:S04]  /*dcf90*/  @P5 STG.E.U8 desc[UR44][R42.64], R5 ;  /* 0x000000052a005986 */ /* 0x0081e8000c10112c */
[----:B0-----:R-:W3:Y:S04]  /*dcfa0*/  LDL.LU.64 R42, [R1+0x548] ;  /* 0x00054800012a7983 */ /* 0x001ee80000300a00 */
[----:B------:R-:W3:Y:S04]  /*dcfb0*/  LDL.LU.64 R56, [R1+0x530] ;  /* 0x0005300001387983 */ /* 0x000ee80000300a00 */
[----:B------:R-:W3:Y:S04]  /*dcfc0*/  LDL.LU.64 R58, [R1+0x528] ;  /* 0x00052800013a7983 */ /* 0x000ee80000300a00 */
[----:B------:R-:W3:Y:S01]  /*dcfd0*/  LDL.LU R36, [R1+0x2d0] ;  /* 0x0002d00001247983 */ /* 0x000ee20000300800 */
[----:B------:R-:W-:-:S02]  /*dcfe0*/  PRMT R5, R55, 0x7771, RZ ;  /* 0x0000777137057816 */ /* 0x000fc400000000ff */
[----:B------:R-:W-:Y:S02]  /*dcff0*/  LOP3.LUT P6, RZ, R4, 0x400000, RZ, 0xc0, !PT ;  /* 0x0040000004ff7812 */ /* 0x000fe400078cc0ff */
[----:B------:R-:W-:Y:S01]  /*dd000*/  LOP3.LUT R6, R6, 0xffefffff, RZ, 0xc0, !PT ;  /* 0xffefffff06067812 */ /* 0x000fe200078ec0ff */
[----:B----4-:R0:W-:Y:S04]  /*dd010*/  @P3 STG.E.U8 desc[UR44][R60.64], R5 ;  /* 0x000000053c003986 */ /* 0x0101e8000c10112c */
[----:B0-----:R-:W4:Y:S06]  /*dd020*/  LDL.LU.64 R60, [R1+0x520] ;  /* 0x00052000013c7983 */ /* 0x001f2c0000300a00 */
[----:B------:R-:W-:-:S02]  /*dd030*/  @P6 LOP3.LUT R6, R6, 0x100000, RZ, 0xfc, !PT ;  /* 0x0010000006066812 */ /* 0x000fc400078efcff */
[----:B------:R-:W-:Y:S01]  /*dd040*/  LOP3.LUT P6, RZ, R4, 0x200000, RZ, 0xc0, !PT ;  /* 0x0020000004ff7812 */ /* 0x000fe200078cc0ff */
[----:B------:R-:W4:Y:S04]  /*dd050*/  LDL.LU.64 R8, [R1+0x518] ;  /* 0x0005180001087983 */ /* 0x000f280000300a00 */
[----:B------:R-:W4:Y:S01]  /*dd060*/  LDL.LU R37, [R1+0x2e4] ;  /* 0x0002e40001257983 */ /* 0x000f220000300800 */
[----:B------:R-:W-:-:S03]  /*dd070*/  LOP3.LUT R6, R6, 0xffdfffff, RZ, 0xc0, !PT ;  /* 0xffdfffff06067812 */ /* 0x000fc600078ec0ff */
[----:B------:R-:W4:Y:S04]  /*dd080*/  LDL.LU.64 R10, [R1+0x508] ;  /* 0x00050800010a7983 */ /* 0x000f280000300a00 */
[----:B------:R-:W4:Y:S04]  /*dd090*/  LDL.LU.64 R32, [R1+0x500] ;  /* 0x0005000001207983 */ /* 0x000f280000300a00 */
[----:B------:R-:W4:Y:S01]  /*dd0a0*/  LDL.LU.64 R34, [R1+0x4f8] ;  /* 0x0004f80001227983 */ /* 0x000f220000300a00 */
[C---:B------:R-:W-:Y:S02]  /*dd0b0*/  LOP3.LUT P0, RZ, R4.reuse, 0x800, RZ, 0xc0, !PT ;  /* 0x0000080004ff7812 */ /* 0x040fe4000780c0ff */
        /* <DEDUP_REMOVED lines=15> */
[----:B--2---:R0:W-:Y:S10]  /*dd1b0*/  @P0 STG.E.U8 desc[UR44][R12.64], R5 ;  /* 0x000000050c000986 */ /* 0x0041f4000c10112c */
[----:B------:R-:W-:-:S02]  /*dd1c0*/  @P6 LOP3.LUT R6, R6, 0x2000000, RZ, 0xfc, !PT ;  /* 0x0200000006066812 */ /* 0x000fc400078efcff */
[----:B------:R-:W-:Y:S02]  /*dd1d0*/  LOP3.LUT P6, RZ, R4, 0x10000, RZ, 0xc0, !PT ;  /* 0x0001000004ff7812 */ /* 0x000fe400078cc0ff */
[----:B0-----:R-:W-:Y:S02]  /*dd1e0*/  PRMT R5, R55, 0x7773, RZ ;  /* 0x0000777337057816 */ /* 0x001fe400000000ff */
[----:B------:R-:W-:Y:S02]  /*dd1f0*/  LOP3.LUT R6, R6, 0xfbffffff, RZ, 0xc0, !PT ;  /* 0xfbffffff06067812 */ /* 0x000fe400078ec0ff */
[----:B------:R-:W-:-:S07]  /*dd200*/  LOP3.LUT P5, RZ, R4, 0x2000, RZ, 0xc0, !PT ;  /* 0x0000200004ff7812 */ /* 0x000fce00078ac0ff */
[----:B------:R-:W-:Y:S02]  /*dd210*/  @P6 LOP3.LUT R6, R6, 0x4000000, RZ, 0xfc, !PT ;  /* 0x0400000006066812 */ /* 0x000fe400078efcff */
[----:B------:R-:W-:Y:S02]  /*dd220*/  LOP3.LUT P6, RZ, R4, 0x8000, RZ, 0xc0, !PT ;  /* 0x0000800004ff7812 */ /* 0x000fe400078cc0ff */
[----:B------:R-:W-:Y:S01]  /*dd230*/  LOP3.LUT R6, R6, 0xf7ffffff, RZ, 0xc0, !PT ;  /* 0xf7ffffff06067812 */ /* 0x000fe200078ec0ff */
[----:B---3--:R0:W-:Y:S04]  /*dd240*/  @P2 STG.E.U8 desc[UR44][R42.64], R5 ;  /* 0x000000052a002986 */ /* 0x0081e8000c10112c */
[----:B0-----:R-:W2:Y:S04]  /*dd250*/  LDL.LU R42, [R1+0x2d4] ;  /* 0x0002d400012a7983 */ /* 0x001ea80000300800 */
[----:B------:R-:W3:Y:S04]  /*dd260*/  LDL.LU.64 R46, [R1+0x4e0] ;  /* 0x0004e000012e7983 */ /* 0x000ee80000300a00 */
[----:B------:R-:W3:Y:S01]  /*dd270*/  LDL.LU.64 R14, [R1+0x4d8] ;  /* 0x0004d800010e7983 */ /* 0x000ee20000300a00 */
[----:B------:R-:W-:-:S02]  /*dd280*/  @P6 LOP3.LUT R6, R6, 0x8000000, RZ, 0xfc, !PT ;  /* 0x0800000006066812 */ /* 0x000fc400078efcff */
[----:B------:R-:W-:Y:S02]  /*dd290*/  LOP3.LUT P6, RZ, R4, 0x4000, RZ, 0xc0, !PT ;  /* 0x0000400004ff7812 */ /* 0x000fe400078cc0ff */
[C---:B------:R-:W-:Y:S01]  /*dd2a0*/  PRMT R5, R36.reuse, 0x7770, RZ ;  /* 0x0000777024057816 */ /* 0x040fe200000000ff */
[----:B------:R-:W3:Y:S04]  /*dd2b0*/  LDL.LU.64 R12, [R1+0x4d0] ;  /* 0x0004d000010c7983 */ /* 0x000ee80000300a00 */
[----:B------:R-:W3:Y:S04]  /*dd2c0*/  LDL.LU R43, [R1+0x2e8] ;  /* 0x0002e800012b7983 */ /* 0x000ee80000300800 */
[----:B------:R-:W3:Y:S04]  /*dd2d0*/  LDL.LU.64 R54, [R1+0x4c8] ;  /* 0x0004c80001367983 */ /* 0x000ee80000300a00 */
[----:B------:R0:W-:Y:S02]  /*dd2e0*/  @P5 STG.E.U8 desc[UR44][R56.64], R5 ;  /* 0x0000000538005986 */ /* 0x0001e4000c10112c */
[----:B0-----:R-:W-:-:S02]  /*dd2f0*/  PRMT R5, R36, 0x7771, RZ ;  /* 0x0000777124057816 */ /* 0x001fc400000000ff */
[----:B------:R-:W3:Y:S04]  /*dd300*/  LDL.LU.64 R56, [R1+0x4b0] ;  /* 0x0004b00001387983 */ /* 0x000ee80000300a00 */
        /* <DEDUP_REMOVED lines=25> */
[----:B---3--:R0:W-:Y:S01]  /*dd4a0*/  @P6 STG.E.U8 desc[UR44][R46.64], R5 ;  /* 0x000000052e006986 */ /* 0x0081e2000c10112c */
[----:B------:R-:W-:Y:S02]  /*dd4b0*/  LOP3.LUT P6, RZ, R6, 0x100000, RZ, 0xc0, !PT ;  /* 0x0010000006ff7812 */ /* 0x000fe400078cc0ff */
[----:B------:R-:W-:Y:S02]  /*dd4c0*/  LOP3.LUT P3, RZ, R4, 0x2000000, RZ, 0xc0, !PT ;  /* 0x0200000004ff7812 */ /* 0x000fe4000786c0ff */
[----:B0-----:R-:W-:-:S09]  /*dd4d0*/  PRMT R5, R42, 0x7771, RZ ;  /* 0x000077712a057816 */ /* 0x001fd200000000ff */
[----:B------:R0:W-:Y:S01]  /*dd4e0*/  @P6 STG.E.U8 desc[UR44][R14.64], R5 ;  /* 0x000000050e006986 */ /* 0x0001e2000c10112c */
        /* <DEDUP_REMOVED lines=27> */
[----:B------:R-:W-:Y:S02]  /*dd6a0*/  LOP3.LUT P2, RZ, R4, 0x80000000, RZ, 0xc0, !PT ;  /* 0x8000000004ff7812 */ /* 0x000fe4000784c0ff */
[----:B--2---:R-:W-:-:S05]  /*dd6b0*/  PRMT R5, R13, 0x7770, RZ ;  /* 0x000077700d057816 */ /* 0x004fca00000000ff */
[----:B---3--:R0:W-:Y:S04]  /*dd6c0*/  @P3 STG.E.U8 desc[UR44][R42.64], R5 ;  /* 0x000000052a003986 */ /* 0x0081e8000c10112c */
[----:B0-----:R-:W2:Y:S01]  /*dd6d0*/  LDL.LU.64 R42, [R1+0x450] ;  /* 0x00045000012a7983 */ /* 0x001ea20000300a00 */
[----:B------:R-:W-:-:S03]  /*dd6e0*/  LOP3.LUT P6, RZ, R3, 0x200, RZ, 0xc0, !PT ;  /* 0x0000020003ff7812 */ /* 0x000fc600078cc0ff */
[----:B------:R-:W3:Y:S04]  /*dd6f0*/  LDL.LU R54, [R1+0x2dc] ;  /* 0x0002dc0001367983 */ /* 0x000ee80000300800 */
[----:B------:R-:W3:Y:S04]  /*dd700*/  LDL.LU.64 R10, [R1+0x448] ;  /* 0x00044800010a7983 */ /* 0x000ee80000300a00 */
[----:B------:R-:W3:Y:S04]  /*dd710*/  LDL.LU.64 R32, [R1+0x430] ;  /* 0x0004300001207983 */ /* 0x000ee80000300a00 */
[----:B------:R-:W3:Y:S04]  /*dd720*/  LDL.LU.64 R34, [R1+0x428] ;  /* 0x0004280001227983 */ /* 0x000ee80000300a00 */
[----:B------:R-:W3:Y:S01]  /*dd730*/  LDL.LU.64 R36, [R1+0x420] ;  /* 0x0004200001247983 */ /* 0x000ee20000300a00 */
[----:B------:R-:W-:-:S03]  /*dd740*/  PRMT R5, R13, 0x7771, RZ ;  /* 0x000077710d057816 */ /* 0x000fc600000000ff */
[----:B------:R-:W3:Y:S04]  /*dd750*/  LDL.LU R55, [R1+0x2c0] ;  /* 0x0002c00001377983 */ /* 0x000ee80000300800 */
        /* <DEDUP_REMOVED lines=21> */
[----:B------:R-:W-:Y:S01]  /*dd8b0*/  LOP3.LUT P6, RZ, R3, 0x4, RZ, 0xc0, !PT ;  /* 0x0000000403ff7812 */ /* 0x000fe200078cc0ff */
[----:B----4-:R0:W-:Y:S01]  /*dd8c0*/  @P0 STG.E.U8 desc[UR44][R46.64], R5 ;  /* 0x000000052e000986 */ /* 0x0101e2000c10112c */
[----:B------:R-:W-:Y:S02]  /*dd8d0*/  LOP3.LUT R6, R6, 0xfff7ffff, RZ, 0xc0, !PT ;  /* 0xfff7ffff06067812 */ /* 0x000fe400078ec0ff */
[----:B0-----:R-:W-:-:S09]  /*dd8e0*/  PRMT R5, R13, 0x7772, RZ ;  /* 0x000077720d057816 */ /* 0x001fd200000000ff */
[----:B------:R-:W-:Y:S02]  /*dd8f0*/  @P6 LOP3.LUT R6, R6, 0x80000, RZ, 0xfc, !PT ;  /* 0x0008000006066812 */ /* 0x000fe400078efcff */
[----:B------:R-:W-:Y:S01]  /*dd900*/  LOP3.LUT P6, RZ, R3, 0x2, RZ, 0xc0, !PT ;  /* 0x0000000203ff7812 */ /* 0x000fe200078cc0ff */
[----:B------:R-:W4:Y:S04]  /*dd910*/  LDL.LU.64 R46, [R1+0x408] ;  /* 0x00040800012e7983 */ /* 0x000f280000300a00 */
[----:B------:R0:W-:Y:S02]  /*dd920*/  @P2 STG.E.U8 desc[UR44][R14.64], R5 ;  /* 0x000000050e002986 */ /* 0x0001e4000c10112c */
[----:B0-----:R-:W-:Y:S02]  /*dd930*/  PRMT R5, R13, 0x7773, RZ ;  /* 0x000077730d057816 */ /* 0x001fe400000000ff */
[----:B------:R-:W4:Y:S04]  /*dd940*/  LDL.LU.64 R14, [R1+0x400] ;  /* 0x00040000010e7983 */ /* 0x000f280000300a00 */
[----:B------:R-:W4:Y:S04]  /*dd950*/  LDL.LU.64 R12, [R1+0x3f8] ;  /* 0x0003f800010c7983 */ /* 0x000f280000300a00 */
[----:B------:R0:W-:Y:S02]  /*dd960*/  @P5 STG.E.U8 desc[UR44][R56.64], R5 ;  /* 0x0000000538005986 */ /* 0x0001e4000c10112c */
[----:B0-----:R-:W-:-:S02]  /*dd970*/  PRMT R5, R9, 0x7770, RZ ;  /* 0x0000777009057816 */ /* 0x001fc400000000ff */
        /* <DEDUP_REMOVED lines=29> */
[----:B0-----:R-:W-:Y:S02]  /*ddb50*/  PRMT R5, R55, 0x7770, RZ ;  /* 0x0000777037057816 */ /* 0x001fe400000000ff */
[----:B------:R-:W-:-:S05]  /*ddb60*/  LOP3.LUT P3, RZ, R3, 0x1000, RZ, 0xc0, !PT ;  /* 0x0000100003ff7812 */ /* 0x000fca000786c0ff */
[----:B----4-:R0:W-:Y:S01]  /*ddb70*/  @P6 STG.E.U8 desc[UR44][R46.64], R5 ;  /* 0x000000052e006986 */ /* 0x0101e2000c10112c */
        /* <DEDUP_REMOVED lines=22> */
[----:B------:R-:W-:-:S03]  /*ddce0*/  PRMT R5, R2, 0x7773, RZ ;  /* 0x0000777302057816 */ /* 0x000fc600000000ff */
[----:B------:R-:W4:Y:S04]  /*ddcf0*/  LDL.LU R2, [R1+0x3c08] ;  /* 0x003c080001027983 */ /* 0x000f280000300800 */
[----:B------:R-:W4:Y:S01]  /*ddd00*/  LDL.LU.64 R60, [R1+0x3b8] ;  /* 0x0003b800013c7983 */ /* 0x000f220000300a00 */
        /* <DEDUP_REMOVED lines=38> */
[----:B------:R-:W3:Y:S04]  /*ddf70*/  LDL.LU R57, [R1+0x2b8] ;  /* 0x0002b80001397983 */ /* 0x000ee80000300800 */
[----:B------:R-:W3:Y:S04]  /*ddf80*/  LDL.LU.64 R46, [R1+0x4c0] ;  /* 0x0004c000012e7983 */ /* 0x000ee80000300a00 */
        /* <DEDUP_REMOVED lines=14> */
[----:B------:R0:W-:Y:S04]  /*de070*/  @P6 STG.E.U8 desc[UR44][R60.64], R5 ;  /* 0x000000053c006986 */ /* 0x0001e8000c10112c */
[----:B0-----:R-:W4:Y:S01]  /*de080*/  LDL.LU.64 R60, [R1+0x538] ;  /* 0x00053800013c7983 */ /* 0x001f220000300a00 */
[----:B------:R-:W-:-:S02]  /*de090*/  LOP3.LUT P6, RZ, R6, 0x400, RZ, 0xc0, !PT ;  /* 0x0000040006ff7812 */ /* 0x000fc400078cc0ff */
[----:B------:R-:W-:Y:S02]  /*de0a0*/  PRMT R5, R38, 0x7771, RZ ;  /* 0x0000777126057816 */ /* 0x000fe400000000ff */
[C---:B------:R-:W-:Y:S02]  /*de0b0*/  LOP3.LUT P1, RZ, R3.reuse, 0x20000000, RZ, 0xc0, !PT ;  /* 0x2000000003ff7812 */ /* 0x040fe4000782c0ff */
[C---:B------:R-:W-:Y:S02]  /*de0c0*/  LOP3.LUT P4, RZ, R3.reuse, 0x40000000, RZ, 0xc0, !PT ;  /* 0x4000000003ff7812 */ /* 0x040fe4000788c0ff */
[----:B------:R-:W-:Y:S02]  /*de0d0*/  LOP3.LUT P3, RZ, R3, 0x80000000, RZ, 0xc0, !PT ;  /* 0x8000000003ff7812 */ /* 0x000fe4000786c0ff */
[C---:B------:R-:W-:Y:S02]  /*de0e0*/  LOP3.LUT P0, RZ, R2.reuse, 0x1, RZ, 0xc0, !PT ;  /* 0x0000000102ff7812 */ /* 0x040fe4000780c0ff */
[----:B------:R-:W-:Y:S01]  /*de0f0*/  LOP3.LUT P2, RZ, R2, 0x2, RZ, 0xc0, !PT ;  /* 0x0000000202ff7812 */ /* 0x000fe2000784c0ff */
[----:B--2---:R0:W-:Y:S01]  /*de100*/  @P6 STG.E.U8 desc[UR44][R42.64], R5 ;  /* 0x000000052a006986 */ /* 0x0041e2000c10112c */
[----:B------:R-:W-:-:S03]  /*de110*/  LOP3.LUT P6, RZ, R6, 0x200, RZ, 0xc0, !PT ;  /* 0x0000020006ff7812 */ /* 0x000fc600078cc0ff */
[----:B0-----:R-:W2:Y:S01]  /*de120*/  LDL.LU.64 R42, [R1+0x568] ;  /* 0x00056800012a7983 */ /* 0x001ea20000300a00 */
[----:B------:R-:W-:-:S09]  /*de130*/  PRMT R5, R38, 0x7772, RZ ;  /* 0x0000777226057816 */ /* 0x000fd200000000ff */
        /* <DEDUP_REMOVED lines=26> */
[----:B0-----:R-:W3:Y:S01]  /*de2e0*/  LDL.LU.64 R60, [R1+0x590] ;  /* 0x00059000013c7983 */ /* 0x001ee20000300a00 */
[----:B------:R-:W-:Y:S02]  /*de2f0*/  LOP3.LUT P5, RZ, R2, 0x4, RZ, 0xc0, !PT ;  /* 0x0000000402ff7812 */ /* 0x000fe400078ac0ff */
[----:B------:R-:W-:Y:S02]  /*de300*/  PRMT R5, R56, 0x7771, RZ ;  /* 0x0000777138057816 */ /* 0x000fe400000000ff */
[----:B------:R-:W-:-:S09]  /*de310*/  LOP3.LUT P3, RZ, R2, 0x8, RZ, 0xc0, !PT ;  /* 0x0000000802ff7812 */ /* 0x000fd2000786c0ff */
[----:B--2---:R0:W-:Y:S04]  /*de320*/  @P5 STG.E.U8 desc[UR44][R42.64], R5 ;  /* 0x000000052a005986 */ /* 0x0041e8000c10112c */
[----:B0-----:R-:W2:Y:S04]  /*de330*/  LDL.LU.64 R42, [R1+0x5c0] ;  /* 0x0005c000012a7983 */ /* 0x001ea80000300a00 */
[----:B------:R-:W4:Y:S04]  /*de340*/  LDL.LU.64 R46, [R1+0x5b8] ;  /* 0x0005b800012e7983 */ /* 0x000f280000300a00 */
[----:B------:R-:W4:Y:S04]  /*de350*/  LDL.LU.64 R12, [R1+0x5e8] ;  /* 0x0005e800010c7983 */ /* 0x000f280000300a00 */
[----:B------:R-:W4:Y:S04]  /*de360*/  LDL.LU.64 R54, [R1+0x5f8] ;  /* 0x0005f80001367983 */ /* 0x000f280000300a00 */
[----:B------:R-:W4:Y:S04]  /*de370*/  LDL.LU R57, [R1+0x2bc] ;  /* 0x0002bc0001397983 */ /* 0x000f280000300800 */
[----:B------:R-:W4:Y:S01]  /*de380*/  LDL.LU.64 R58, [R1+0x608] ;  /* 0x00060800013a7983 */ /* 0x000f220000300a00 */
[----:B------:R-:W-:-:S03]  /*de390*/  PRMT R5, R56, 0x7772, RZ ;  /* 0x0000777238057816 */ /* 0x000fc600000000ff */
[----:B------:R-:W4:Y:S01]  /*de3a0*/  LDL.LU R11, [R1+0x2a0] ;  /* 0x0002a000010b7983 */ /* 0x000f220000300800 */
[----:B------:R-:W-:Y:S02]  /*de3b0*/  LOP3.LUT P6, RZ, R2, 0x8000, RZ, 0xc0, !PT ;  /* 0x0000800002ff7812 */ /* 0x000fe400078cc0ff */
[----:B------:R-:W-:Y:S01]  /*de3c0*/  LOP3.LUT R3, R3, 0xefffffff, RZ, 0xc0, !PT ;  /* 0xefffffff03037812 */ /* 0x000fe200078ec0ff */
[----:B---3--:R0:W-:Y:S04]  /*de3d0*/  @P3 STG.E.U8 desc[UR44][R60.64], R5 ;  /* 0x000000053c003986 */ /* 0x0081e8000c10112c */
[----:B0-----:R-:W3:Y:S06]  /*de3e0*/  LDL.LU.64 R60, [R1+0x600] ;  /* 0x00060000013c7983 */ /* 0x001eec0000300a00 */
[----:B------:R-:W-:-:S02]  /*de3f0*/  @P6 LOP3.LUT R3, R3, 0x10000000, RZ, 0xfc, !PT ;  /* 0x1000000003036812 */ /* 0x000fc400078efcff */
        /* <DEDUP_REMOVED lines=21> */
[----:B------:R-:W2:Y:S04]  /*de550*/  LDL.LU R14, [R1+0x290] ;  /* 0x00029000010e7983 */ /* 0x000ea80000300800 */
[----:B------:R-:W2:Y:S04]  /*de560*/  LDL.LU.64 R32, [R1+0x648] ;  /* 0x0006480001207983 */ /* 0x000ea80000300a00 */
[----:B------:R-:W2:Y:S01]  /*de570*/  LDL.LU.64 R34, [R1+0x640] ;  /* 0x0006400001227983 */ /* 0x000ea20000300a00 */
[----:B------:R-:W-:-:S02]  /*de580*/  LOP3.LUT R6, R6, 0xfffffffb, RZ, 0xc0, !PT ;  /* 0xfffffffb06067812 */ /* 0x000fc400078ec0ff */
[C---:B------:R-:W-:Y:S01]  /*de590*/  LOP3.LUT P2, RZ, R2.reuse, 0x20, RZ, 0xc0, !PT ;  /* 0x0000002002ff7812 */ /* 0x040fe2000784c0ff */
[----:B------:R-:W2:Y:S01]  /*de5a0*/  LDL.LU.64 R36, [R1+0x650] ;  /* 0x0006500001247983 */ /* 0x000ea20000300a00 */
[----:B------:R-:W-:Y:S02]  /*de5b0*/  LOP3.LUT P5, RZ, R2, 0x40, RZ, 0xc0, !PT ;  /* 0x0000004002ff7812 */ /* 0x000fe400078ac0ff */
[----:B------:R-:W-:Y:S02]  /*de5c0*/  @P6 LOP3.LUT R6, R6, 0x4, RZ, 0xfc, !PT ;  /* 0x0000000406066812 */ /* 0x000fe400078efcff */
[----:B------:R-:W-:Y:S02]  /*de5d0*/  LOP3.LUT P6, RZ, R2, 0x100, RZ, 0xc0, !PT ;  /* 0x0000010002ff7812 */ /* 0x000fe400078cc0ff */
[----:B----4-:R-:W-:Y:S01]  /*de5e0*/  PRMT R5, R57, 0x7770, RZ ;  /* 0x0000777039057816 */ /* 0x010fe200000000ff */
[----:B------:R-:W4:Y:S01]  /*de5f0*/  LDL.LU.64 R38, [R1+0x668] ;  /* 0x0006680001267983 */ /* 0x000f220000300a00 */
[----:B------:R-:W-:-:S03]  /*de600*/  LOP3.LUT R6, R6, 0xfffffff7, RZ, 0xc0, !PT ;  /* 0xfffffff706067812 */ /* 0x000fc600078ec0ff */
[----:B------:R0:W-:Y:S06]  /*de610*/  @P2 STG.E.U8 desc[UR44][R46.64], R5 ;  /* 0x000000052e002986 */ /* 0x0001ec000c10112c */
[----:B------:R-:W-:Y:S02]  /*de620*/  @P6 LOP3.LUT R6, R6, 0x8, RZ, 0xfc, !PT ;  /* 0x0000000806066812 */ /* 0x000fe400078efcff */
[----:B------:R-:W-:Y:S02]  /*de630*/  LOP3.LUT P6, RZ, R2, 0x80, RZ, 0xc0, !PT ;  /* 0x0000008002ff7812 */ /* 0x000fe400078cc0ff */
[C---:B0-----:R-:W-:Y:S01]  /*de640*/  PRMT R5, R57.reuse, 0x7771, RZ ;  /* 0x0000777139057816 */ /* 0x041fe200000000ff */
[----:B------:R-:W4:Y:S04]  /*de650*/  LDL.LU.64 R46, [R1+0x680] ;  /* 0x00068000012e7983 */ /* 0x000f280000300a00 */
[----:B------:R0:W-:Y:S02]  /*de660*/  @P5 STG.E.U8 desc[UR44][R12.64], R5 ;  /* 0x000000050c005986 */ /* 0x0001e4000c10112c */
[----:B0-----:R-:W-:-:S02]  /*de670*/  PRMT R5, R57, 0x7772, RZ ;  /* 0x0000777239057816 */ /* 0x001fc400000000ff */
[----:B------:R-:W4:Y:S04]  /*de680*/  LDL.LU.64 R12, [R1+0x678] ;  /* 0x00067800010c7983 */ /* 0x000f280000300a00 */
[----:B------:R0:W-:Y:S01]  /*de690*/  @P6 STG.E.U8 desc[UR44][R54.64], R5 ;  /* 0x0000000536006986 */ /* 0x0001e2000c10112c */
[C---:B------:R-:W-:Y:S02]  /*de6a0*/  LOP3.LUT P6, RZ, R6.reuse, 0x8, RZ, 0xc0, !PT ;  /* 0x0000000806ff7812 */ /* 0x040fe400078cc0ff */
[----:B0-----:R-:W-:Y:S01]  /*de6b0*/  PRMT R5, R57, 0x7773, RZ ;  /* 0x0000777339057816 */ /* 0x001fe200000000ff */
[----:B------:R-:W4:Y:S04]  /*de6c0*/  LDL.LU.64 R54, [R1+0x688] ;  /* 0x0006880001367983 */ /* 0x000f280000300a00 */
[----:B------:R-:W4:Y:S06]  /*de6d0*/  LDL.LU.64 R56, [R1+0x698] ;  /* 0x0006980001387983 */ /* 0x000f2c0000300a00 */
[----:B------:R0:W-:Y:S01]  /*de6e0*/  @P6 STG.E.U8 desc[UR44][R58.64], R5 ;  /* 0x000000053a006986 */ /* 0x0001e2000c10112c */
[----:B------:R-:W-:-:S03]  /*de6f0*/  LOP3.LUT P6, RZ, R6, 0x4, RZ, 0xc0, !PT ;  /* 0x0000000406ff7812 */ /* 0x000fc600078cc0ff */
[----:B0-----:R-:W4:Y:S01]  /*de700*/  LDL.LU.64 R58, [R1+0x6a8] ;  /* 0x0006a800013a7983 */ /* 0x001f220000300a00 */
[----:B------:R-:W-:-:S03]  /*de710*/  PRMT R5, R11, 0x7770, RZ ;  /* 0x000077700b057816 */ /* 0x000fc600000000ff */
[----:B------:R-:W4:Y:S06]  /*de720*/  LDL.LU R15, [R1+0x294] ;  /* 0x00029400010f7983 */ /* 0x000f2c0000300800 */
[----:B---3--:R0:W-:Y:S04]  /*de730*/  @P6 STG.E.U8 desc[UR44][R60.64], R5 ;  /* 0x000000053c006986 */ /* 0x0081e8000c10112c */
[----:B0-----:R-:W3:Y:S01]  /*de740*/  LDL.LU.64 R60, [R1+0x6a0] ;  /* 0x0006a000013c7983 */ /* 0x001ee20000300a00 */
        /* <DEDUP_REMOVED lines=24> */
[----:B----4-:R0:W-:Y:S02]  /*de8d0*/  @P6 STG.E.U8 desc[UR44][R38.64], R5 ;  /* 0x0000000526006986 */ /* 0x0101e4000c10112c */
        /* <DEDUP_REMOVED lines=9> */
[----:B------:R-:W4:Y:S04]  /*de970*/  LDL.LU R0, [R1+0x3bf8] ;  /* 0x003bf80001007983 */ /* 0x000f280000300800 */
[----:B------:R0:W-:Y:S02]  /*de980*/  @P2 STG.E.U8 desc[UR44][R58.64], R5 ;  /* 0x000000053a002986 */ /* 0x0001e4000c10112c */
[----:B0-----:R-:W-:-:S05]  /*de990*/  PRMT R5, R15, 0x7770, RZ ;  /* 0x000077700f057816 */ /* 0x001fca00000000ff */
[----:B---3--:R0:W-:Y:S04]  /*de9a0*/  @P5 STG.E.U8 desc[UR44][R60.64], R5 ;  /* 0x000000053c005986 */ /* 0x0081e8000c10112c */
[----:B0-----:R-:W3:Y:S04]  /*de9b0*/  LDL.LU.64 R60, [R1+0x6c8] ;  /* 0x0006c800013c7983 */ /* 0x001ee80000300a00 */
[----:B------:R-:W2:Y:S04]  /*de9c0*/  LDL.LU.64 R46, [R1+0x6d0] ;  /* 0x0006d000012e7983 */ /* 0x000ea80000300a00 */
[----:B------:R-:W2:Y:S04]  /*de9d0*/  LDL.LU.64 R58, [R1+0x6e8] ;  /* 0x0006e800013a7983 */ /* 0x000ea80000300a00 */
[----:B------:R-:W2:Y:S04]  /*de9e0*/  LDL.LU.64 R12, [R1+0x6e0] ;  /* 0x0006e000010c7983 */ /* 0x000ea80000300a00 */
[----:B------:R-:W2:Y:S04]  /*de9f0*/  LDL.LU.64 R54, [R1+0x708] ;  /* 0x0007080001367983 */ /* 0x000ea80000300a00 */
[----:B------:R-:W2:Y:S04]  /*dea00*/  LDL.LU.64 R56, [R1+0x710] ;  /* 0x0007100001387983 */ /* 0x000ea80000300a00 */
[----:B------:R-:W2:Y:S01]  /*dea10*/  LDL.LU R32, [R1+0x2a8] ;  /* 0x0002a80001207983 */ /* 0x000ea20000300800 */
[----:B------:R-:W-:-:S02]  /*dea20*/  LOP3.LUT P3, RZ, R2, 0x400000, RZ, 0xc0, !PT ;  /* 0x0040000002ff7812 */ /* 0x000fc4000786c0ff */
[----:B------:R-:W-:Y:S02]  /*dea30*/  PRMT R5, R15, 0x7771, RZ ;  /* 0x000077710f057816 */ /* 0x000fe400000000ff */
[----:B------:R-:W-:Y:S02]  /*dea40*/  LOP3.LUT R3, R3, 0xffefffff, RZ, 0xc0, !PT ;  /* 0xffefffff03037812 */ /* 0x000fe400078ec0ff */
[C---:B------:R-:W-:Y:S02]  /*dea50*/  LOP3.LUT P0, RZ, R2.reuse, 0x800000, RZ, 0xc0, !PT ;  /* 0x0080000002ff7812 */ /* 0x040fe4000780c0ff */
[C---:B------:R-:W-:Y:S02]  /*dea60*/  LOP3.LUT P2, RZ, R2.reuse, 0x1000000, RZ, 0xc0, !PT ;  /* 0x0100000002ff7812 */ /* 0x040fe4000784c0ff */
[----:B------:R-:W-:-:S03]  /*dea70*/  LOP3.LUT P5, RZ, R2, 0x2000000, RZ, 0xc0, !PT ;  /* 0x0200000002ff7812 */ /* 0x000fc600078ac0ff */
[----:B---3--:R0:W-:Y:S04]  /*dea80*/  @P3 STG.E.U8 desc[UR44][R60.64], R5 ;  /* 0x000000053c003986 */ /* 0x0081e8000c10112c */
[----:B0-----:R-:W3:Y:S01]  /*dea90*/  LDL.LU.64 R60, [R1+0x728] ;  /* 0x00072800013c7983 */ /* 0x001ee20000300a00 */
[----:B----4-:R-:W-:-:S03]  /*deaa0*/  LOP3.LUT P6, RZ, R0, 0x4, RZ, 0xc0, !PT ;  /* 0x0000000400ff7812 */ /* 0x010fc600078cc0ff */
[----:B------:R-:W4:Y:S04]  /*deab0*/  LDL.LU R33, [R1+0x298] ;  /* 0x0002980001217983 */ /* 0x000f280000300800 */
[----:B------:R-:W4:Y:S04]  /*deac0*/  LDL.LU.64 R6, [R1+0x720] ;  /* 0x0007200001067983 */ /* 0x000f280000300a00 */
[----:B------:R-:W4:Y:S04]  /*dead0*/  LDL.LU.64 R8, [R1+0x748] ;  /* 0x0007480001087983 */ /* 0x000f280000300a00 */
[----:B------:R-:W4:Y:S01]  /*deae0*/  LDL.LU.64 R10, [R1+0x750] ;  /* 0x00075000010a7983 */ /* 0x000f220000300a00 */
[----:B------:R-:W-:-:S03]  /*deaf0*/  PRMT R5, R15, 0x7772, RZ ;  /* 0x000077720f057816 */ /* 0x000fc600000000ff */
        /* <DEDUP_REMOVED lines=20> */
[----:B------:R-:W-:-:S03]  /*dec40*/  LOP3.LUT R3, R3, 0xfbffffff, RZ, 0xc0, !PT ;  /* 0xfbffffff03037812 */ /* 0x000fc600078ec0ff */
[----:B------:R0:W-:Y:S06]  /*dec50*/  @P2 STG.E.U8 desc[UR44][R58.64], R5 ;  /* 0x000000053a002986 */ /* 0x0001ec000c10112c */
[----:B------:R-:W-:Y:S02]  /*dec60*/  @P6 LOP3.LUT R3, R3, 0x4000000, RZ, 0xfc, !PT ;  /* 0x0400000003036812 */ /* 0x000fe400078efcff */
[----:B------:R-:W-:Y:S01]  /*dec70*/  LOP3.LUT P6, RZ, R2, 0x8000000, RZ, 0xc0, !PT ;  /* 0x0800000002ff7812 */ /* 0x000fe200078cc0ff */
[----:B0-----:R-:W2:Y:S04]  /*dec80*/  LDL.LU R58, [R1+0x2ac] ;  /* 0x0002ac00013a7983 */ /* 0x001ea80000300800 */
[----:B------:R-:W2:Y:S01]  /*dec90*/  LDL.LU.64 R36, [R1+0x760] ;  /* 0x0007600001247983 */ /* 0x000ea20000300a00 */
[----:B------:R-:W-:-:S02]  /*deca0*/  LOP3.LUT R3, R3, 0xf7ffffff, RZ, 0xc0, !PT ;  /* 0xf7ffffff03037812 */ /* 0x000fc400078ec0ff */
[----:B------:R-:W-:Y:S01]  /*decb0*/  PRMT R5, R32, 0x7770, RZ ;  /* 0x0000777020057816 */ /* 0x000fe200000000ff */
[----:B------:R-:W2:Y:S04]  /*decc0*/  LDL.LU.64 R38, [R1+0x770] ;  /* 0x0007700001267983 */ /* 0x000ea80000300a00 */
[----:B------:R-:W2:Y:S04]  /*decd0*/  LDL.LU R59, [R1+0x29c] ;  /* 0x00029c00013b7983 */ /* 0x000ea80000300800 */
[----:B------:R-:W2:Y:S04]  /*dece0*/  LDL.LU.64 R46, [R1+0x790] ;  /* 0x00079000012e7983 */ /* 0x000ea80000300a00 */
[----:B------:R-:W2:Y:S01]  /*decf0*/  LDL.LU.64 R14, [R1+0x7a8] ;  /* 0x0007a800010e7983 */ /* 0x000ea20000300a00 */
[----:B------:R-:W-:-:S02]  /*ded00*/  @P6 LOP3.LUT R3, R3, 0x8000000, RZ, 0xfc, !PT ;  /* 0x0800000003036812 */ /* 0x000fc400078efcff */
[----:B------:R-:W-:Y:S01]  /*ded10*/  LOP3.LUT P6, RZ, R2, 0x4000000, RZ, 0xc0, !PT ;  /* 0x0400000002ff7812 */ /* 0x000fe200078cc0ff */
[----:B------:R0:W-:Y:S02]  /*ded20*/  @P5 STG.E.U8 desc[UR44][R12.64], R5 ;  /* 0x000000050c005986 */ /* 0x0001e4000c10112c */
[----:B0-----:R-:W-:Y:S02]  /*ded30*/  PRMT R5, R32, 0x7771, RZ ;  /* 0x0000777120057816 */ /* 0x001fe400000000ff */
[----:B------:R-:W2:Y:S08]  /*ded40*/  LDL.LU.64 R12, [R1+0x7a0] ;  /* 0x0007a000010c7983 */ /* 0x000eb00000300a00 */
[----:B------:R0:W-:Y:S01]  /*ded50*/  @P6 STG.E.U8 desc[UR44][R54.64], R5 ;  /* 0x0000000536006986 */ /* 0x0001e2000c10112c */
[----:B------:R-:W-:-:S02]  /*ded60*/  LOP3.LUT P6, RZ, R3, 0x8000000, RZ, 0xc0, !PT ;  /* 0x0800000003ff7812 */ /* 0x000fc400078cc0ff */
[----:B0-----:R-:W-:Y:S01]  /*ded70*/  PRMT R5, R32, 0x7772, RZ ;  /* 0x0000777220057816 */ /* 0x001fe200000000ff */
[----:B------:R-:W2:Y:S10]  /*ded80*/  LDL.LU.64 R54, [R1+0x7b0] ;  /* 0x0007b00001367983 */ /* 0x000eb40000300a00 */
[----:B------:R0:W-:Y:S01]  /*ded90*/  @P6 STG.E.U8 desc[UR44][R56.64], R5 ;  /* 0x0000000538006986 */ /* 0x0001e2000c10112c */
[----:B------:R-:W-:-:S03]  /*deda0*/  LOP3.LUT P6, RZ, R3, 0x4000000, RZ, 0xc0, !PT ;  /* 0x0400000003ff7812 */ /* 0x000fc600078cc0ff */
[----:B0-----:R-:W2:Y:S01]  /*dedb0*/  LDL.LU.64 R56, [R1+0x7d0] ;  /* 0x0007d00001387983 */ /* 0x001ea20000300a00 */
[----:B------:R-:W-:-:S09]  /*dedc0*/  PRMT R5, R32, 0x7773, RZ ;  /* 0x0000777320057816 */ /* 0x000fd200000000ff */
[----:B---3--:R0:W-:Y:S04]  /*dedd0*/  @P6 STG.E.U8 desc[UR44][R60.64], R5 ;  /* 0x000000053c006986 */ /* 0x0081e8000c10112c */
[----:B0-----:R-:W3:Y:S01]  /*dede0*/  LDL.LU.64 R60, [R1+0x7e0] ;  /* 0x0007e000013c7983 */ /* 0x001ee20000300a00 */
        /* <DEDUP_REMOVED lines=16> */
[----:B------:R0:W-:Y:S01]  /*deef0*/  @P6 STG.E.U8 desc[UR44][R36.64], R5 ;  /* 0x0000000524006986 */ /* 0x0001e2000c10112c */
        /* <DEDUP_REMOVED lines=17> */
[----:B0-----:R-:W-:Y:S02]  /*df010*/  PRMT R5, R59, 0x7773, RZ ;  /* 0x000077733b057816 */ /* 0x001fe400000000ff */
[----:B------:R-:W2:Y:S04]  /*df020*/  LDL.LU.64 R58, [R1+0x7d8] ;  /* 0x0007d800013a7983 */ /* 0x000ea80000300a00 */
[----:B------:R-:W4:Y:S04]  /*df030*/  LDL.LU.64 R14, [R1+0x7f0] ;  /* 0x0007f000010e7983 */ /* 0x000f280000300a00 */
[----:B------:R-:W4:Y:S04]  /*df040*/  LDL.LU.64 R12, [R1+0x810] ;  /* 0x00081000010c7983 */ /* 0x000f280000300a00 */
[----:B---3--:R0:W-:Y:S04]  /*df050*/  @P5 STG.E.U8 desc[UR44][R60.64], R5 ;  /* 0x000000053c005986 */ /* 0x0081e8000c10112c */
[----:B0-----:R-:W3:Y:S04]  /*df060*/  LDL.LU R60, [R1+0x280] ;  /* 0x00028000013c7983 */ /* 0x001ee80000300800 */
        /* <DEDUP_REMOVED lines=18> */
[----:B---3--:R-:W-:-:S05]  /*df190*/  PRMT R5, R60, 0x7770, RZ ;  /* 0x000077703c057816 */ /* 0x008fca00000000ff */
[----:B--2---:R0:W-:Y:S04]  /*df1a0*/  @P3 STG.E.U8 desc[UR44][R58.64], R5 ;  /* 0x000000053a003986 */ /* 0x0041e8000c10112c */
[----:B0-----:R-:W2:Y:S04]  /*df1b0*/  LDL.LU.64 R58, [R1+0x848] ;  /* 0x00084800013a7983 */ /* 0x001ea80000300a00 */
[----:B------:R-:W3:Y:S04]  /*df1c0*/  LDL.LU.64 R6, [R1+0x850] ;  /* 0x0008500001067983 */ /* 0x000ee80000300a00 */
[----:B------:R-:W3:Y:S04]  /*df1d0*/  LDL.LU R37, [R1+0x284] ;  /* 0x0002840001257983 */ /* 0x000ee80000300800 */
[----:B------:R-:W3:Y:S04]  /*df1e0*/  LDL.LU.64 R8, [R1+0x868] ;  /* 0x0008680001087983 */ /* 0x000ee80000300a00 */
[----:B------:R-:W3:Y:S04]  /*df1f0*/  LDL.LU.64 R10, [R1+0x860] ;  /* 0x00086000010a7983 */ /* 0x000ee80000300a00 */
[----:B------:R-:W3:Y:S01]  /*df200*/  LDL.LU.64 R32, [R1+0x870] ;  /* 0x0008700001207983 */ /* 0x000ee20000300a00 */
[----:B------:R-:W-:-:S02]  /*df210*/  @P6 LOP3.LUT R3, R3, 0x10000, RZ, 0xfc, !PT ;  /* 0x0001000003036812 */ /* 0x000fc400078efcff */
[C---:B------:R-:W-:Y:S01]  /*df220*/  LOP3.LUT P6, RZ, R0.reuse, 0x10000, RZ, 0xc0, !PT ;  /* 0x0001000000ff7812 */ /* 0x040fe200078cc0ff */
[----:B------:R-:W3:Y:S01]  /*df230*/  LDL.LU.64 R34, [R1+0x890] ;  /* 0x0008900001227983 */ /* 0x000ee20000300a00 */
[C---:B------:R-:W-:Y:S02]  /*df240*/  LOP3.LUT P0, RZ, R0.reuse, 0x400, RZ, 0xc0, !PT ;  /* 0x0000040000ff7812 */ /* 0x040fe4000780c0ff */
[----:B------:R-:W-:Y:S01]  /*df250*/  LOP3.LUT R3, R3, 0xfffdffff, RZ, 0xc0, !PT ;  /* 0xfffdffff03037812 */ /* 0x000fe200078ec0ff */
[----:B------:R-:W3:Y:S04]  /*df260*/  LDL.LU R61, [R1+0x274] ;  /* 0x00027400013d7983 */ /* 0x000ee80000300800 */
[----:B------:R-:W3:Y:S01]  /*df270*/  LDL.LU.64 R38, [R1+0x8a8] ;  /* 0x0008a80001267983 */ /* 0x000ee20000300a00 */
[----:B------:R-:W-:-:S02]  /*df280*/  LOP3.LUT P2, RZ, R0, 0x800, RZ, 0xc0, !PT ;  /* 0x0000080000ff7812 */ /* 0x000fc4000784c0ff */
[----:B------:R-:W-:Y:S02]  /*df290*/  PRMT R5, R60, 0x7771, RZ ;  /* 0x000077713c057816 */ /* 0x000fe400000000ff */
[C---:B------:R-:W-:Y:S01]  /*df2a0*/  LOP3.LUT P5, RZ, R0.reuse, 0x1000, RZ, 0xc0, !PT ;  /* 0x0000100000ff7812 */ /* 0x040fe200078ac0ff */
[----:B------:R-:W3:Y:S01]  /*df2b0*/  LDL.LU.64 R46, [R1+0x8a0] ;  /* 0x0008a000012e7983 */ /* 0x000ee20000300a00 */
[----:B------:R-:W-:Y:S02]  /*df2c0*/  @P6 LOP3.LUT R3, R3, 0x20000, RZ, 0xfc, !PT ;  /* 0x0002000003036812 */ /* 0x000fe400078efcff */
[----:B------:R-:W-:Y:S02]  /*df2d0*/  LOP3.LUT P6, RZ, R0, 0x8000, RZ, 0xc0, !PT ;  /* 0x0000800000ff7812 */ /* 0x000fe400078cc0ff */
[----:B------:R-:W-:-:S11]  /*df2e0*/  LOP3.LUT R3, R3, 0xfffbffff, RZ, 0xc0, !PT ;  /* 0xfffbffff03037812 */ /* 0x000fd600078ec0ff */
        /* <DEDUP_REMOVED lines=47> */
[----:B----4-:R0:W-:Y:S01]  /*df5e0*/  @P1 STG.E.U8 desc[UR44][R14.64], R5 ;  /* 0x000000050e001986 */ /* 0x0101e2000c10112c */
        /* <DEDUP_REMOVED lines=15> */
[----:B------:R-:W2:Y:S04]  /*df6e0*/  LDL.LU.64 R14, [R1+0x948] ;  /* 0x00094800010e7983 */ /* 0x000ea80000300a00 */
[----:B------:R-:W2:Y:S04]  /*df6f0*/  LDL.LU.64 R12, [R1+0x958] ;  /* 0x00095800010c7983 */ /* 0x000ea80000300a00 */
[----:B------:R-:W4:Y:S04]  /*df700*/  LDL.LU R61, [R1+0x278] ;  /* 0x00027800013d7983 */ /* 0x000f280000300800 */
[----:B------:R-:W2:Y:S04]  /*df710*/  LDL.LU.64 R54, [R1+0x968] ;  /* 0x0009680001367983 */ /* 0x000ea80000300a00 */
[----:B------:R-:W2:Y:S01]  /*df720*/  LDL.LU R36, [R1+0x28c] ;  /* 0x00028c0001247983 */ /* 0x000ea20000300800 */
[----:B------:R-:W-:-:S03]  /*df730*/  LOP3.LUT P3, RZ, R0, 0x10000000, RZ, 0xc0, !PT ;  /* 0x1000000000ff7812 */ /* 0x000fc6000786c0ff */
[----:B------:R-:W2:Y:S01]  /*df740*/  LDL.LU.64 R56, [R1+0x960] ;  /* 0x0009600001387983 */ /* 0x000ea20000300a00 */
[----:B------:R-:W-:Y:S02]  /*df750*/  PRMT R5, R60, 0x7773, RZ ;  /* 0x000077733c057816 */ /* 0x000fe400000000ff */
[C---:B------:R-:W-:Y:S02]  /*df760*/  LOP3.LUT P0, RZ, R0.reuse, 0x20000000, RZ, 0xc0, !PT ;  /* 0x2000000000ff7812 */ /* 0x040fe4000780c0ff */
[----:B------:R-:W-:Y:S02]  /*df770*/  LOP3.LUT R3, R3, 0xffffffef, RZ, 0xc0, !PT ;  /* 0xffffffef03037812 */ /* 0x000fe400078ec0ff */
[C---:B------:R-:W-:Y:S02]  /*df780*/  LOP3.LUT P2, RZ, R0.reuse, 0x40000000, RZ, 0xc0, !PT ;  /* 0x4000000000ff7812 */ /* 0x040fe4000784c0ff */
[----:B------:R-:W-:Y:S01]  /*df790*/  LOP3.LUT P5, RZ, R0, 0x80000000, RZ, 0xc0, !PT ;  /* 0x8000000000ff7812 */ /* 0x000fe200078ac0ff */
[----:B---3--:R0:W-:Y:S04]  /*df7a0*/  @P3 STG.E.U8 desc[UR44][R58.64], R5 ;  /* 0x000000053a003986 */ /* 0x0081e8000c10112c */
[----:B0-----:R-:W3:Y:S04]  /*df7b0*/  LDL.LU.64 R58, [R1+0x988] ;  /* 0x00098800013a7983 */ /* 0x001ee80000300a00 */
[----:B------:R-:W3:Y:S04]  /*df7c0*/  LDL.LU.64 R6, [R1+0x998] ;  /* 0x0009980001067983 */ /* 0x000ee80000300a00 */
[----:B------:R-:W3:Y:S04]  /*df7d0*/  LDL.LU.64 R8, [R1+0x9c0] ;  /* 0x0009c00001087983 */ /* 0x000ee80000300a00 */
[----:B------:R-:W3:Y:S04]  /*df7e0*/  LDL.LU R37, [R1+0x27c] ;  /* 0x00027c0001257983 */ /* 0x000ee80000300800 */
[----:B------:R-:W3:Y:S04]  /*df7f0*/  LDL.LU.64 R10, [R1+0x9b8] ;  /* 0x0009b800010a7983 */ /* 0x000ee80000300a00 */
[----:B------:R-:W3:Y:S04]  /*df800*/  LDL.LU.64 R32, [R1+0x9c8] ;  /* 0x0009c80001207983 */ /* 0x000ee80000300a00 */
[----:B------:R-:W3:Y:S04]  /*df810*/  LDL.LU.64 R34, [R1+0x9d8] ;  /* 0x0009d80001227983 */ /* 0x000ee80000300a00 */
[----:B------:R-:W3:Y:S01]  /*df820*/  LDL.LU R60, [R1+0x260] ;  /* 0x00026000013c7983 */ /* 0x000ee20000300800 */
[----:B----4-:R-:W-:-:S03]  /*df830*/  PRMT R5, R61, 0x7770, RZ ;  /* 0x000077703d057816 */ /* 0x010fc600000000ff */
[----:B------:R-:W4:Y:S04]  /*df840*/  LDL.LU.64 R38, [R1+0xa00] ;  /* 0x000a000001267983 */ /* 0x000f280000300a00 */
[----:B------:R0:W-:Y:S04]  /*df850*/  @P0 STG.E.U8 desc[UR44][R46.64], R5 ;  /* 0x000000052e000986 */ /* 0x0001e8000c10112c */
[----:B0-----:R-:W4:Y:S01]  /*df860*/  LDL.LU.64 R46, [R1+0x9f8] ;  /* 0x0009f800012e7983 */ /* 0x001f220000300a00 */
[----:B--2---:R-:W-:-:S13]  /*df870*/  LOP3.LUT P6, RZ, R43, 0x100, RZ, 0xc0, !PT ;  /* 0x000001002bff7812 */ /* 0x004fda00078cc0ff */
        /* <DEDUP_REMOVED lines=20> */
[----:B------:R-:W-:Y:S02]  /*df9c0*/  PRMT R5, R61, 0x7771, RZ ;  /* 0x000077713d057816 */ /* 0x000fe400000000ff */
[----:B------:R-:W-:-:S03]  /*df9d0*/  LOP3.LUT R3, R3, 0xfffff7ff, RZ, 0xc0, !PT ;  /* 0xfffff7ff03037812 */ /* 0x000fc600078ec0ff */
[----:B------:R0:W-:Y:S06]  /*df9e0*/  @P2 STG.E.U8 desc[UR44][R14.64], R5 ;  /* 0x000000050e002986 */ /* 0x0001ec000c10112c */
[----:B------:R-:W-:Y:S02]  /*df9f0*/  @P6 LOP3.LUT R3, R3, 0x800, RZ, 0xfc, !PT ;  /* 0x0000080003036812 */ /* 0x000fe400078efcff */
[----:B------:R-:W-:Y:S02]  /*dfa00*/  LOP3.LUT P6, RZ, R43, 0x1, RZ, 0xc0, !PT ;  /* 0x000000012bff7812 */ /* 0x000fe400078cc0ff */
[C---:B0-----:R-:W-:Y:S01]  /*dfa10*/  PRMT R5, R61.reuse, 0x7772, RZ ;  /* 0x000077723d057816 */ /* 0x041fe200000000ff */
[----:B------:R-:W2:Y:S04]  /*dfa20*/  LDL.LU.64 R14, [R1+0xa08] ;  /* 0x000a0800010e7983 */ /* 0x000ea80000300a00 */
[----:B------:R0:W-:Y:S02]  /*dfa30*/  @P5 STG.E.U8 desc[UR44][R12.64], R5 ;  /* 0x000000050c005986 */ /* 0x0001e4000c10112c */
[----:B0-----:R-:W-:-:S02]  /*dfa40*/  PRMT R5, R61, 0x7773, RZ ;  /* 0x000077733d057816 */ /* 0x001fc400000000ff */
[----:B------:R-:W2:Y:S04]  /*dfa50*/  LDL.LU.64 R12, [R1+0xa18] ;  /* 0x000a1800010c7983 */ /* 0x000ea80000300a00 */
[----:B------:R-:W2:Y:S04]  /*dfa60*/  LDL.LU R61, [R1+0x250] ;  /* 0x00025000013d7983 */ /* 0x000ea80000300800 */
[----:B------:R0:W-:Y:S01]  /*dfa70*/  @P6 STG.E.U8 desc[UR44][R54.64], R5 ;  /* 0x0000000536006986 */ /* 0x0001e2000c10112c */
[C---:B------:R-:W-:Y:S02]  /*dfa80*/  LOP3.LUT P6, RZ, R3.reuse, 0x800, RZ, 0xc0, !PT ;  /* 0x0000080003ff7812 */ /* 0x040fe400078cc0ff */
[----:B0-----:R-:W-:Y:S01]  /*dfa90*/  PRMT R5, R36, 0x7770, RZ ;  /* 0x0000777024057816 */ /* 0x001fe200000000ff */
[----:B------:R-:W2:Y:S10]  /*dfaa0*/  LDL.LU.64 R54, [R1+0xa40] ;  /* 0x000a400001367983 */ /* 0x000eb40000300a00 */
[----:B------:R0:W-:Y:S01]  /*dfab0*/  @P6 STG.E.U8 desc[UR44][R56.64], R5 ;  /* 0x0000000538006986 */ /* 0x0001e2000c10112c */
[----:B------:R-:W-:-:S02]  /*dfac0*/  LOP3.LUT P6, RZ, R3, 0x400, RZ, 0xc0, !PT ;  /* 0x0000040003ff7812 */ /* 0x000fc400078cc0ff */
[----:B0-----:R-:W-:Y:S01]  /*dfad0*/  PRMT R5, R36, 0x7771, RZ ;  /* 0x0000777124057816 */ /* 0x001fe200000000ff */
[----:B------:R-:W2:Y:S01]  /*dfae0*/  LDL.LU.64 R56, [R1+0xa38] ;  /* 0x000a380001387983 */ /* 0x000ea20000300a00 */
[----:B------:R-:W-:-:S09]  /*dfaf0*/  LOP3.LUT P1, RZ, R43, 0x200, RZ, 0xc0, !PT ;  /* 0x000002002bff7812 */ /* 0x000fd2000782c0ff */
[----:B---3--:R0:W-:Y:S01]  /*dfb00*/  @P6 STG.E.U8 desc[UR44][R58.64], R5 ;  /* 0x000000053a006986 */ /* 0x0081e2000c10112c */
[C---:B------:R-:W-:Y:S02]  /*dfb10*/  LOP3.LUT P6, RZ, R3.reuse, 0x200, RZ, 0xc0, !PT ;  /* 0x0000020003ff7812 */ /* 0x040fe400078cc0ff */
        /* <DEDUP_REMOVED lines=19> */
[----:B------:R0:W-:Y:S04]  /*dfc50*/  @P1 STG.E.U8 desc[UR44][R46.64], R5 ;  /* 0x000000052e001986 */ /* 0x0001e8000c10112c */
[----:B0-----:R-:W4:Y:S01]  /*dfc60*/  LDL.LU.64 R46, [R1+0xa58] ;  /* 0x000a5800012e7983 */ /* 0x001f220000300a00 */
[C---:B------:R-:W-:Y:S02]  /*dfc70*/  LOP3.LUT P4, RZ, R43.reuse, 0x400, RZ, 0xc0, !PT ;  /* 0x000004002bff7812 */ /* 0x040fe4000788c0ff */
[C---:B------:R-:W-:Y:S02]  /*dfc80*/  LOP3.LUT P3, RZ, R43.reuse, 0x800, RZ, 0xc0, !PT ;  /* 0x000008002bff7812 */ /* 0x040fe4000786c0ff */
[----:B------:R-:W-:Y:S02]  /*dfc90*/  PRMT R5, R60, 0x7771, RZ ;  /* 0x000077713c057816 */ /* 0x000fe400000000ff */
[----:B------:R-:W-:-:S02]  /*dfca0*/  LOP3.LUT P0, RZ, R43, 0x1000, RZ, 0xc0, !PT ;  /* 0x000010002bff7812 */ /* 0x000fc4000780c0ff */
[----:B------:R-:W-:-:S05]  /*dfcb0*/  LOP3.LUT P2, RZ, R43, 0x2000, RZ, 0xc0, !PT ;  /* 0x000020002bff7812 */ /* 0x000fca000784c0ff */
[----:B--2---:R0:W-:Y:S02]  /*dfcc0*/  @P4 STG.E.U8 desc[UR44][R14.64], R5 ;  /* 0x000000050e004986 */ /* 0x0041e4000c10112c */
[----:B0-----:R-:W-:-:S05]  /*dfcd0*/  PRMT R5, R60, 0x7772, RZ ;  /* 0x000077723c057816 */ /* 0x001fca00000000ff */
[----:B------:R0:W-:Y:S02]  /*dfce0*/  @P3 STG.E.U8 desc[UR44][R12.64], R5 ;  /* 0x000000050c003986 */ /* 0x0001e4000c10112c */
[----:B0-----:R-:W-:-:S05]  /*dfcf0*/  PRMT R5, R60, 0x7773, RZ ;  /* 0x000077733c057816 */ /* 0x001fca00000000ff */
[----:B------:R0:W-:Y:S02]  /*dfd00*/  @P0 STG.E.U8 desc[UR44][R54.64], R5 ;  /* 0x0000000536000986 */ /* 0x0001e4000c10112c */
[----:B0-----:R-:W-:-:S05]  /*dfd10*/  PRMT R5, R61, 0x7770, RZ ;  /* 0x000077703d057816 */ /* 0x001fca00000000ff */
[----:B------:R0:W-:Y:S04]  /*dfd20*/  @P2 STG.E.U8 desc[UR44][R56.64], R5 ;  /* 0x0000000538002986 */ /* 0x0001e8000c10112c */
[----:B0-----:R-:W2:Y:S04]  /*dfd30*/  LDL.LU.64 R56, [R1+0xa80] ;  /* 0x000a800001387983 */ /* 0x001ea80000300a00 */
[----:B------:R-:W2:Y:S04]  /*dfd40*/  LDL.LU.64 R38, [R1+0xa78] ;  /* 0x000a780001267983 */ /* 0x000ea80000300a00 */
[----:B------:R-:W2:Y:S04]  /*dfd50*/  LDL.LU.64 R14, [R1+0xa90] ;  /* 0x000a9000010e7983 */ /* 0x000ea80000300a00 */
[----:B------:R-:W2:Y:S04]  /*dfd60*/  LDL.LU.64 R12, [R1+0xab0] ;  /* 0x000ab000010c7983 */ /* 0x000ea80000300a00 */
[----:B------:R-:W2:Y:S01]  /*dfd70*/  LDL.LU R55, [R1+0x264] ;  /* 0x0002640001377983 */ /* 0x000ea20000300800 */
[----:B------:R-:W-:-:S02]  /*dfd80*/  LOP3.LUT P5, RZ, R43, 0x4000, RZ, 0xc0, !PT ;  /* 0x000040002bff7812 */ /* 0x000fc400078ac0ff */
[----:B------:R-:W-:Y:S02]  /*dfd90*/  PRMT R5, R61, 0x7771, RZ ;  /* 0x000077713d057816 */ /* 0x000fe400000000ff */
[----:B------:R-:W-:-:S09]  /*dfda0*/  LOP3.LUT P3, RZ, R43, 0x8000, RZ, 0xc0, !PT ;  /* 0x000080002bff7812 */ /* 0x000fd2000786c0ff */
[----:B---3--:R0:W-:Y:S04]  /*dfdb0*/  @P5 STG.E.U8 desc[UR44][R58.64], R5 ;  /* 0x000000053a005986 */ /* 0x0081e8000c10112c */
[----:B0-----:R-:W3:Y:S01]  /*dfdc0*/  LDL.LU.64 R58, [R1+0xac0] ;  /* 0x000ac000013a7983 */ /* 0x001ee20000300a00 */
[----:B------:R-:W-:-:S05]  /*dfdd0*/  PRMT R5, R61, 0x7772, RZ ;  /* 0x000077723d057816 */ /* 0x000fca00000000ff */
[----:B----4-:R0:W-:Y:S04]  /*dfde0*/  @P3 STG.E.U8 desc[UR44][R46.64], R5 ;  /* 0x000000052e003986 */ /* 0x0101e8000c10112c */
[----:B0-----:R-:W4:Y:S01]  /*dfdf0*/  LDL.LU R46, [R1+0x254] ;  /* 0x00025400012e7983 */ /* 0x001f220000300800 */
[----:B------:R-:W-:-:S03]  /*dfe00*/  PRMT R5, R61, 0x7773, RZ ;  /* 0x000077733d057816 */ /* 0x000fc600000000ff */
[----:B------:R-:W4:Y:S01]  /*dfe10*/  LDL.LU.64 R60, [R1+0xab8] ;  /* 0x000ab800013c7983 */ /* 0x000f220000300a00 */
[----:B------:R-:W-:Y:S02]  /*dfe20*/  LOP3.LUT P6, RZ, R41, 0x10000000, RZ, 0xc0, !PT ;  /* 0x1000000029ff7812 */ /* 0x000fe400078cc0ff */
[----:B------:R-:W-:Y:S01]  /*dfe30*/  LOP3.LUT R0, R0, 0xefffffff, RZ, 0xc0, !PT ;  /* 0xefffffff00007812 */ /* 0x000fe200078ec0ff */
[----:B------:R-:W4:Y:S01]  /*dfe40*/  LDL.LU.64 R6, [R1+0xad0] ;  /* 0x000ad00001067983 */ /* 0x000f220000300a00 */
[----:B------:R-:W-:-:S03]  /*dfe50*/  LOP3.LUT P0, RZ, R43, 0x10000, RZ, 0xc0, !PT ;  /* 0x000100002bff7812 */ /* 0x000fc6000780c0ff */
[----:B------:R-:W4:Y:S06]  /*dfe60*/  LDL.LU.64 R8, [R1+0xaf0] ;  /* 0x000af00001087983 */ /* 0x000f2c0000300a00 */
        /* <DEDUP_REMOVED lines=14> */
[----:B------:R-:W-:Y:S01]  /*dff50*/  LOP3.LUT P6, RZ, R43, 0x400000, RZ, 0xc0, !PT ;  /* 0x004000002bff7812 */ /* 0x000fe200078cc0ff */
[----:B0-----:R-:W2:Y:S04]  /*dff60*/  LDL.LU R56, [R1+0x268] ;  /* 0x0002680001387983 */ /* 0x001ea80000300800 */
[----:B------:R-:W2:Y:S01]  /*dff70*/  LDL.LU.64 R10, [R1+0xb00] ;  /* 0x000b0000010a7983 */ /* 0x000ea20000300a00 */
[----:B------:R-:W-:-:S03]  /*dff80*/  LOP3.LUT R3, R3, 0xfffffffd, RZ, 0xc0, !PT ;  /* 0xfffffffd03037812 */ /* 0x000fc600078ec0ff */
[----:B------:R-:W2:Y:S01]  /*dff90*/  LDL.LU.64 R32, [R1+0xaf8] ;  /* 0x000af80001207983 */ /* 0x000ea20000300a00 */
[----:B------:R-:W-:-:S03]  /*dffa0*/  LOP3.LUT P2, RZ, R43, 0x20000, RZ, 0xc0, !PT ;  /* 0x000200002bff7812 */ /* 0x000fc6000784c0ff */
[----:B------:R-:W2:Y:S01]  /*dffb0*/  LDL.LU.64 R34, [R1+0xb10] ;  /* 0x000b100001227983 */ /* 0x000ea20000300a00 */
[----:B------:R-:W-:Y:S02]  /*dffc0*/  LOP3.LUT P5, RZ, R43, 0x40000, RZ, 0xc0, !PT ;  /* 0x000400002bff7812 */ /* 0x000fe400078ac0ff */
[----:B------:R-:W-:Y:S01]  /*dffd0*/  PRMT R5, R55, 0x7770, RZ ;  /* 0x0000777037057816 */ /* 0x000fe200000000ff */
[----:B------:R-:W2:Y:S01]  /*dffe0*/  LDL.LU.64 R36, [R1+0xb30] ;  /* 0x000b300001247983 */ /* 0x000ea20000300a00 */
[----:B------:R-:W-:Y:S02]  /*dfff0*/  @P6 LOP3.LUT R3, R3, 0x2, RZ, 0xfc, !PT ;  /* 0x0000000203036812 */ /* 0x000fe400078efcff */
[----:B------:R-:W-:Y:S01]  /*e0000*/  LOP3.LUT P6, RZ, R43, 0x200000, RZ, 0xc0, !PT ;  /* 0x002000002bff7812 */ /* 0x000fe200078cc0ff */
[----:B------:R-:W2:Y:S01]  /*e0010*/  LDL.LU R57, [R1+0x258] ;  /* 0x0002580001397983 */ /* 0x000ea20000300800 */
        /* <DEDUP_REMOVED lines=8> */
[----:B------:R-:W2:Y:S04]  /*e00a0*/  LDL.LU.64 R38, [R1+0xb40] ;  /* 0x000b400001267983 */ /* 0x000ea80000300a00 */
[----:B------:R0:W-:Y:S02]  /*e00b0*/  @P5 STG.E.U8 desc[UR44][R14.64], R5 ;  /* 0x000000050e005986 */ /* 0x0001e4000c10112c */
[----:B0-----:R-:W-:Y:S02]  /*e00c0*/  PRMT R5, R55, 0x7772, RZ ;  /* 0x0000777237057816 */ /* 0x001fe400000000ff */
[----:B------:R-:W2:Y:S04]  /*e00d0*/  LDL.LU.64 R14, [R1+0xb38] ;  /* 0x000b3800010e7983 */ /* 0x000ea80000300a00 */
[----:B------:R0:W-:Y:S01]  /*e00e0*/  @P6 STG.E.U8 desc[UR44][R12.64], R5 ;  /* 0x000000050c006986 */ /* 0x0001e2000c10112c */
[----:B------:R-:W-:-:S02]  /*e00f0*/  LOP3.LUT P6, RZ, R3, 0x8, RZ, 0xc0, !PT ;  /* 0x0000000803ff7812 */ /* 0x000fc400078cc0ff */
[----:B0-----:R-:W-:Y:S01]  /*e0100*/  PRMT R5, R55, 0x7773, RZ ;  /* 0x0000777337057816 */ /* 0x001fe200000000ff */
[----:B------:R-:W2:Y:S04]  /*e0110*/  LDL.LU.64 R12, [R1+0xb50] ;  /* 0x000b5000010c7983 */ /* 0x000ea80000300a00 */
[----:B------:R-:W2:Y:S06]  /*e0120*/  LDL.LU.64 R54, [R1+0xb70] ;  /* 0x000b700001367983 */ /* 0x000eac0000300a00 */
[----:B---3--:R0:W-:Y:S01]  /*e0130*/  @P6 STG.E.U8 desc[UR44][R58.64], R5 ;  /* 0x000000053a006986 */ /* 0x0081e2000c10112c */
[----:B------:R-:W-:-:S03]  /*e0140*/  LOP3.LUT P6, RZ, R3, 0x4, RZ, 0xc0, !PT ;  /* 0x0000000403ff7812 */ /* 0x000fc600078cc0ff */
[----:B0-----:R-:W3:Y:S04]  /*e0150*/  LDL.LU.64 R58, [R1+0xb88] ;  /* 0x000b8800013a7983 */ /* 0x001ee80000300a00 */
[----:B------:R-:W3:Y:S01]  /*e0160*/  LDL.LU R47, [R1+0x26c] ;  /* 0x00026c00012f7983 */ /* 0x000ee20000300800 */
[----:B----4-:R-:W-:-:S05]  /*e0170*/  PRMT R5, R46, 0x7770, RZ ;  /* 0x000077702e057816 */ /* 0x010fca00000000ff */
[----:B------:R0:W-:Y:S04]  /*e0180*/  @P6 STG.E.U8 desc[UR44][R60.64], R5 ;  /* 0x000000053c006986 */ /* 0x0001e8000c10112c */
[----:B0-----:R-:W4:Y:S01]  /*e0190*/  LDL.LU.64 R60, [R1+0x3be8] ;  /* 0x003be800013c7983 */ /* 0x001f220000300a00 */
[----:B------:R-:W-:Y:S02]  /*e01a0*/  LOP3.LUT P6, RZ, R3, 0x2, RZ, 0xc0, !PT ;  /* 0x0000000203ff7812 */ /* 0x000fe400078cc0ff */
[----:B------:R-:W-:-:S11]  /*e01b0*/  PRMT R5, R46, 0x7771, RZ ;  /* 0x000077712e057816 */ /* 0x000fd600000000ff */
[----:B------:R-:W-:Y:S01]  /*e01c0*/  @P6 STG.E.U8 desc[UR44][R6.64], R5 ;  /* 0x0000000506006986 */ /* 0x000fe2000c10112c */
[----:B------:R-:W-:Y:S02]  /*e01d0*/  LOP3.LUT P6, RZ, R3, 0x1, RZ, 0xc0, !PT ;  /* 0x0000000103ff7812 */ /* 0x000fe400078cc0ff */
[----:B------:R-:W-:-:S11]  /*e01e0*/  PRMT R3, R46, 0x7772, RZ ;  /* 0x000077722e037816 */ /* 0x000fd600000000ff */
[----:B------:R0:W-:Y:S01]  /*e01f0*/  @P6 STG.E.U8 desc[UR44][R8.64], R3 ;  /* 0x0000000308006986 */ /* 0x0001e2000c10112c */
[----:B------:R-:W-:Y:S02]  /*e0200*/  LOP3.LUT P6, RZ, R0, 0x80000000, RZ, 0xc0, !PT ;  /* 0x8000000000ff7812 */ /* 0x000fe400078cc0ff */
[----:B0-----:R-:W-:-:S11]  /*e0210*/  PRMT R3, R46, 0x7773, RZ ;  /* 0x000077732e037816 */ /* 0x001fd600000000ff */
        /* <DEDUP_REMOVED lines=27> */
[----:B----4-:R0:W-:Y:S04]  /*e03d0*/  @P5 STG.E.U8 desc[UR44][R60.64], R3 ;  /* 0x000000033c005986 */ /* 0x0101e8000c10112c */
[----:B0-----:R-:W2:Y:S04]  /*e03e0*/  LDL.LU.64 R60, [R1+0x3be0] ;  /* 0x003be000013c7983 */ /* 0x001ea80000300a00 */
[----:B------:R-:W3:Y:S04]  /*e03f0*/  LDL.LU.64 R58, [R1+0xb90] ;  /* 0x000b9000013a7983 */ /* 0x000ee80000300a00 */
[----:B------:R-:W4:Y:S04]  /*e0400*/  LDL.LU.64 R38, [R1+0xbb0] ;  /* 0x000bb00001267983 */ /* 0x000f280000300a00 */
[----:B------:R-:W4:Y:S04]  /*e0410*/  LDL.LU.64 R56, [R1+0xbc0] ;  /* 0x000bc00001387983 */ /* 0x000f280000300a00 */
[----:B------:R-:W4:Y:S04]  /*e0420*/  LDL.LU.64 R14, [R1+0xbb8] ;  /* 0x000bb800010e7983 */ /* 0x000f280000300a00 */
[----:B------:R-:W4:Y:S04]  /*e0430*/  LDL.LU.64 R12, [R1+0xbd0] ;  /* 0x000bd000010c7983 */ /* 0x000f280000300a00 */
[----:B------:R-:W4:Y:S04]  /*e0440*/  LDL.LU.64 R54, [R1+0xbf0] ;  /* 0x000bf00001367983 */ /* 0x000f280000300a00 */
[----:B------:R-:W4:Y:S01]  /*e0450*/  LDL.LU R10, [R1+0x25c] ;  /* 0x00025c00010a7983 */ /* 0x000f220000300800 */
[----:B------:R-:W-:-:S02]  /*e0460*/  LOP3.LUT P3, RZ, R41, 0x200000, RZ, 0xc0, !PT ;  /* 0x0020000029ff7812 */ /* 0x000fc4000786c0ff */
[----:B------:R-:W-:Y:S02]  /*e0470*/  PRMT R3, R47, 0x7771, RZ ;  /* 0x000077712f037816 */ /* 0x000fe400000000ff */
[----:B------:R-:W-:Y:S02]  /*e0480*/  LOP3.LUT R0, R0, 0xffefffff, RZ, 0xc0, !PT ;  /* 0xffefffff00007812 */ /* 0x000fe400078ec0ff */
[----:B------:R-:W-:Y:S02]  /*e0490*/  LOP3.LUT P0, RZ, R41, 0x100000, RZ, 0xc0, !PT ;  /* 0x0010000029ff7812 */ /* 0x000fe4000780c0ff */
[C---:B------:R-:W-:Y:S02]  /*e04a0*/  LOP3.LUT P2, RZ, R40.reuse, 0x100, RZ, 0xc0, !PT ;  /* 0x0000010028ff7812 */ /* 0x040fe4000784c0ff */
[----:B------:R-:W-:-:S03]  /*e04b0*/  LOP3.LUT P5, RZ, R40, 0x8, RZ, 0xc0, !PT ;  /* 0x0000000828ff7812 */ /* 0x000fc600078ac0ff */
[----:B---3--:R0:W-:Y:S04]  /*e04c0*/  @P3 STG.E.U8 desc[UR44][R58.64], R3 ;  /* 0x000000033a003986 */ /* 0x0081e8000c10112c */
[----:B0-----:R-:W3:Y:S01]  /*e04d0*/  LDL.LU.64 R58, [R1+0xc08] ;  /* 0x000c0800013a7983 */ /* 0x001ee20000300a00 */
[----:B--2---:R-:W-:-:S03]  /*e04e0*/  LOP3.LUT P6, RZ, R61, 0x4000000, RZ, 0xc0, !PT ;  /* 0x040000003dff7812 */ /* 0x004fc600078cc0ff */
[----:B------:R-:W2:Y:S10]  /*e04f0*/  LDL.LU R11, [R1+0x240] ;  /* 0x00024000010b7983 */ /* 0x000eb40000300800 */
        /* <DEDUP_REMOVED lines=23> */
[----:B------:R-:W2:Y:S04]  /*e0670*/  LDL.LU.64 R40, [R1+0xc00] ;  /* 0x000c000001287983 */ /* 0x000ea80000300a00 */
[----:B------:R-:W2:Y:S04]  /*e0680*/  LDL.LU.64 R6, [R1+0xc28] ;  /* 0x000c280001067983 */ /* 0x000ea80000300a00 */
[----:B------:R-:W2:Y:S01]  /*e0690*/  LDL.LU.64 R8, [R1+0xc38] ;  /* 0x000c380001087983 */ /* 0x000ea20000300a00 */
[----:B------:R-:W-:-:S03]  /*e06a0*/  PRMT R3, R47, 0x7772, RZ ;  /* 0x000077722f037816 */ /* 0x000fc600000000ff */
[----:B------:R-:W2:Y:S04]  /*e06b0*/  LDL.LU.64 R32, [R1+0xc48] ;  /* 0x000c480001207983 */ /* 0x000ea80000300a00 */
[----:B----4-:R0:W-:Y:S02]  /*e06c0*/  @P0 STG.E.U8 desc[UR44][R38.64], R3 ;  /* 0x0000000326000986 */ /* 0x0101e4000c10112c */
[----:B0-----:R-:W-:-:S05]  /*e06d0*/  PRMT R3, R47, 0x7773, RZ ;  /* 0x000077732f037816 */ /* 0x001fca00000000ff */
[----:B------:R0:W-:Y:S04]  /*e06e0*/  @P2 STG.E.U8 desc[UR44][R56.64], R3 ;  /* 0x0000000338002986 */ /* 0x0001e8000c10112c */
[----:B0-----:R-:W4:Y:S04]  /*e06f0*/  LDL.LU R56, [R1+0x230] ;  /* 0x0002300001387983 */ /* 0x001f280000300800 */
        /* <DEDUP_REMOVED lines=20> */
[----:B--2---:R-:W-:Y:S02]  /*e0840*/  PRMT R3, R11, 0x7770, RZ ;  /* 0x000077700b037816 */ /* 0x004fe400000000ff */
[C---:B------:R-:W-:Y:S02]  /*e0850*/  LOP3.LUT P1, RZ, R61.reuse, 0x2000000, RZ, 0xc0, !PT ;  /* 0x020000003dff7812 */ /* 0x040fe4000782c0ff */
[----:B------:R-:W-:-:S02]  /*e0860*/  LOP3.LUT P4, RZ, R61, 0x1000000, RZ, 0xc0, !PT ;  /* 0x010000003dff7812 */ /* 0x000fc4000788c0ff */
[C---:B------:R-:W-:Y:S02]  /*e0870*/  LOP3.LUT P3, RZ, R61.reuse, 0x800000, RZ, 0xc0, !PT ;  /* 0x008000003dff7812 */ /* 0x040fe4000786c0ff */
[C---:B------:R-:W-:Y:S02]  /*e0880*/  LOP3.LUT P0, RZ, R61.reuse, 0x400000, RZ, 0xc0, !PT ;  /* 0x004000003dff7812 */ /* 0x040fe4000780c0ff */
[C---:B------:R-:W-:Y:S02]  /*e0890*/  LOP3.LUT P2, RZ, R61.reuse, 0x200000, RZ, 0xc0, !PT ;  /* 0x002000003dff7812 */ /* 0x040fe4000784c0ff */
[----:B------:R-:W-:Y:S01]  /*e08a0*/  LOP3.LUT P5, RZ, R61, 0x100000, RZ, 0xc0, !PT ;  /* 0x001000003dff7812 */ /* 0x000fe200078ac0ff */
        /* <DEDUP_REMOVED lines=32> */
[----:B------:R-:W4:Y:S04]  /*e0ab0*/  LDL.LU.64 R12, [R1+0xd00] ;  /* 0x000d0000010c7983 */ /* 0x000f280000300a00 */
[----:B------:R-:W4:Y:S04]  /*e0ac0*/  LDL.LU.64 R54, [R1+0xd28] ;  /* 0x000d280001367983 */ /* 0x000f280000300a00 */
[----:B------:R-:W4:Y:S01]  /*e0ad0*/  LDL.LU R44, [R1+0x248] ;  /* 0x00024800012c7983 */ /* 0x000f220000300800 */
        /* <DEDUP_REMOVED lines=16> */
[C---:B------:R-:W-:Y:S02]  /*e0be0*/  LOP3.LUT P0, RZ, R61.reuse, 0x40000, RZ, 0xc0, !PT ;  /* 0x000400003dff7812 */ /* 0x040fe4000780c0ff */
[----:B------:R-:W-:-:S07]  /*e0bf0*/  LOP3.LUT P2, RZ, R61, 0x20000, RZ, 0xc0, !PT ;  /* 0x000200003dff7812 */ /* 0x000fce000784c0ff */
[----:B------:R-:W-:Y:S02]  /*e0c00*/  @P6 LOP3.LUT R0, R0, 0x10000, RZ, 0xfc, !PT ;  /* 0x0001000000006812 */ /* 0x000fe400078efcff */
[----:B------:R-:W-:Y:S01]  /*e0c10*/  LOP3.LUT P6, RZ, R61, 0x1000, RZ, 0xc0, !PT ;  /* 0x000010003dff7812 */ /* 0x000fe200078cc0ff */
[----:B--2---:R0:W-:Y:S04]  /*e0c20*/  @P3 STG.E.U8 desc[UR44][R58.64], R3 ;  /* 0x000000033a003986 */ /* 0x0041e8000c10112c */
[----:B0-----:R-:W2:Y:S04]  /*e0c30*/  LDL.LU.64 R58, [R1+0xd38] ;  /* 0x000d3800013a7983 */ /* 0x001ea80000300a00 */
[----:B------:R-:W2:Y:S04]  /*e0c40*/  LDL.LU R57, [R1+0x238] ;  /* 0x0002380001397983 */ /* 0x000ea80000300800 */
[----:B------:R-:W2:Y:S04]  /*e0c50*/  LDL.LU.64 R6, [R1+0xd60] ;  /* 0x000d600001067983 */ /* 0x000ea80000300a00 */
[----:B------:R-:W2:Y:S01]  /*e0c60*/  LDL.LU.64 R8, [R1+0xd58] ;  /* 0x000d580001087983 */ /* 0x000ea20000300a00 */
[----:B------:R-:W-:-:S03]  /*e0c70*/  PRMT R3, R60, 0x7771, RZ ;  /* 0x000077713c037816 */ /* 0x000fc600000000ff */
[----:B------:R-:W2:Y:S01]  /*e0c80*/  LDL.LU.64 R10, [R1+0xd68] ;  /* 0x000d6800010a7983 */ /* 0x000ea20000300a00 */
[----:B------:R-:W-:-:S03]  /*e0c90*/  LOP3.LUT R0, R0, 0xfffdffff, RZ, 0xc0, !PT ;  /* 0xfffdffff00007812 */ /* 0x000fc600078ec0ff */
[----:B---3--:R0:W-:Y:S01]  /*e0ca0*/  @P0 STG.E.U8 desc[UR44][R38.64], R3 ;  /* 0x0000000326000986 */ /* 0x0081e2000c10112c */
[----:B------:R-:W-:Y:S02]  /*e0cb0*/  @P6 LOP3.LUT R0, R0, 0x20000, RZ, 0xfc, !PT ;  /* 0x0002000000006812 */ /* 0x000fe400078efcff */
[----:B------:R-:W-:Y:S02]  /*e0cc0*/  LOP3.LUT P6, RZ, R61, 0x2000, RZ, 0xc0, !PT ;  /* 0x000020003dff7812 */ /* 0x000fe400078cc0ff */
[----:B0-----:R-:W-:-:S05]  /*e0cd0*/  PRMT R3, R60, 0x7772, RZ ;  /* 0x000077723c037816 */ /* 0x001fca00000000ff */
[----:B----4-:R0:W-:Y:S01]  /*e0ce0*/  @P2 STG.E.U8 desc[UR44][R46.64], R3 ;  /* 0x000000032e002986 */ /* 0x0101e2000c10112c */
[----:B------:R-:W-:Y:S02]  /*e0cf0*/  LOP3.LUT R0, R0, 0xfffbffff, RZ, 0xc0, !PT ;  /* 0xfffbffff00007812 */ /* 0x000fe400078ec0ff */
[----:B0-----:R-:W-:Y:S02]  /*e0d00*/  PRMT R3, R60, 0x7773, RZ ;  /* 0x000077733c037816 */ /* 0x001fe400000000ff */
[----:B------:R-:W3:Y:S04]  /*e0d10*/  LDL.LU R60, [R1+0x3bdc] ;  /* 0x003bdc00013c7983 */ /* 0x000ee80000300800 */
[----:B------:R-:W4:Y:S01]  /*e0d20*/  LDL.LU.64 R32, [R1+0xd78] ;  /* 0x000d780001207983 */ /* 0x000f220000300a00 */
[----:B------:R-:W-:-:S02]  /*e0d30*/  @P6 LOP3.LUT R0, R0, 0x40000, RZ, 0xfc, !PT ;  /* 0x0004000000006812 */ /* 0x000fc400078efcff */
[C---:B------:R-:W-:Y:S01]  /*e0d40*/  LOP3.LUT P6, RZ, R61.reuse, 0x4000, RZ, 0xc0, !PT ;  /* 0x000040003dff7812 */ /* 0x040fe200078cc0ff */
[----:B------:R-:W3:Y:S01]  /*e0d50*/  LDL.LU.64 R34, [R1+0xd88] ;  /* 0x000d880001227983 */ /* 0x000ee20000300a00 */
[----:B------:R-:W-:Y:S02]  /*e0d60*/  LOP3.LUT P5, RZ, R61, 0x10000, RZ, 0xc0, !PT ;  /* 0x000100003dff7812 */ /* 0x000fe400078ac0ff */
[----:B------:R-:W-:Y:S01]  /*e0d70*/  LOP3.LUT R0, R0, 0xfff7ffff, RZ, 0xc0, !PT ;  /* 0xfff7ffff00007812 */ /* 0x000fe200078ec0ff */
[----:B------:R-:W3:Y:S04]  /*e0d80*/  LDL.LU.64 R36, [R1+0xd80] ;  /* 0x000d800001247983 */ /* 0x000ee80000300a00 */
[----:B------:R-:W3:Y:S04]  /*e0d90*/  LDL.LU.64 R38, [R1+0xda8] ;  /* 0x000da80001267983 */ /* 0x000ee80000300a00 */
[----:B------:R-:W3:Y:S01]  /*e0da0*/  LDL.LU.64 R46, [R1+0xdb0] ;  /* 0x000db000012e7983 */ /* 0x000ee20000300a00 */
[----:B------:R-:W-:-:S02]  /*e0db0*/  @P6 LOP3.LUT R0, R0, 0x80000, RZ, 0xfc, !PT ;  /* 0x0008000000006812 */ /* 0x000fc400078efcff */
[----:B------:R-:W-:Y:S01]  /*e0dc0*/  LOP3.LUT P6, RZ, R61, 0x8000, RZ, 0xc0, !PT ;  /* 0x000080003dff7812 */ /* 0x000fe200078cc0ff */
[----:B------:R0:W-:Y:S02]  /*e0dd0*/  @P5 STG.E.U8 desc[UR44][R14.64], R3 ;  /* 0x000000030e005986 */ /* 0x0001e4000c10112c */
[----:B0-----:R-:W-:Y:S02]  /*e0de0*/  PRMT R3, R44, 0x7770, RZ ;  /* 0x000077702c037816 */ /* 0x001fe400000000ff */
[----:B------:R-:W3:Y:S04]  /*e0df0*/  LDL.LU.64 R14, [R1+0xdc8] ;  /* 0x000dc800010e7983 */ /* 0x000ee80000300a00 */
[----:B------:R-:W3:Y:S04]  /*e0e00*/  LDL.LU R56, [R1+0x23c] ;  /* 0x00023c0001387983 */ /* 0x000ee80000300800 */
[----:B------:R0:W-:Y:S01]  /*e0e10*/  @P6 STG.E.U8 desc[UR44][R12.64], R3 ;  /* 0x000000030c006986 */ /* 0x0001e2000c10112c */
[----:B------:R-:W-:-:S02]  /*e0e20*/  LOP3.LUT P6, RZ, R0, 0x80000, RZ, 0xc0, !PT ;  /* 0x0008000000ff7812 */ /* 0x000fc400078cc0ff */
[----:B0-----:R-:W-:Y:S01]  /*e0e30*/  PRMT R3, R44, 0x7771, RZ ;  /* 0x000077712c037816 */ /* 0x001fe200000000ff */
[----:B------:R-:W3:Y:S10]  /*e0e40*/  LDL.LU.64 R12, [R1+0xdc0] ;  /* 0x000dc000010c7983 */ /* 0x000ef40000300a00 */
[----:B------:R0:W-:Y:S01]  /*e0e50*/  @P6 STG.E.U8 desc[UR44][R54.64], R3 ;  /* 0x0000000336006986 */ /* 0x0001e2000c10112c */
[----:B------:R-:W-:-:S03]  /*e0e60*/  LOP3.LUT P6, RZ, R0, 0x40000, RZ, 0xc0, !PT ;  /* 0x0004000000ff7812 */ /* 0x000fc600078cc0ff */
[----:B0-----:R-:W3:Y:S01]  /*e0e70*/  LDL.LU.64 R54, [R1+0xdd0] ;  /* 0x000dd00001367983 */ /* 0x001ee20000300a00 */
        /* <DEDUP_REMOVED lines=31> */
[----:B0-----:R-:W-:Y:S02]  /*e1070*/  PRMT R3, R60, 0x7773, RZ ;  /* 0x000077733c037816 */ /* 0x001fe400000000ff */
[----:B------:R-:W3:Y:S04]  /*e1080*/  LDL.LU R60, [R1+0x3bd8] ;  /* 0x003bd800013c7983 */ /* 0x000ee80000300800 */
        /* <DEDUP_REMOVED lines=18> */
[----:B---3--:R-:W-:-:S05]  /*e11b0*/  LOP3.LUT P6, RZ, R60, 0x100000, RZ, 0xc0, !PT ;  /* 0x001000003cff7812 */ /* 0x008fca00078cc0ff */
[----:B--2---:R0:W-:Y:S04]  /*e11c0*/  @P3 STG.E.U8 desc[UR44][R58.64], R3 ;  /* 0x000000033a003986 */ /* 0x0041e8000c10112c */
[----:B0-----:R-:W2:Y:S04]  /*e11d0*/  LDL.LU.64 R58, [R1+0xe30] ;  /* 0x000e3000013a7983 */ /* 0x001ea80000300a00 */
[----:B------:R-:W-:Y:S02]  /*e11e0*/  @P6 LOP3.LUT R0, R0, 0x10, RZ, 0xfc, !PT ;  /* 0x0000001000006812 */ /* 0x000fe400078efcff */
[----:B------:R-:W-:Y:S01]  /*e11f0*/  LOP3.LUT P6, RZ, R60, 0x200000, RZ, 0xc0, !PT ;  /* 0x002000003cff7812 */ /* 0x000fe200078cc0ff */
[----:B------:R-:W3:Y:S04]  /*e1200*/  LDL.LU.64 R40, [R1+0xe50] ;  /* 0x000e500001287983 */ /* 0x000ee80000300a00 */
[----:B------:R-:W3:Y:S01]  /*e1210*/  LDL.LU.64 R6, [R1+0xe60] ;  /* 0x000e600001067983 */ /* 0x000ee20000300a00 */
[----:B------:R-:W-:-:S03]  /*e1220*/  LOP3.LUT R0, R0, 0xffffffdf, RZ, 0xc0, !PT ;  /* 0xffffffdf00007812 */ /* 0x000fc600078ec0ff */
[----:B------:R-:W3:Y:S04]  /*e1230*/  LDL.LU R35, [R1+0x224] ;  /* 0x0002240001237983 */ /* 0x000ee80000300800 */
[----:B------:R-:W3:Y:S04]  /*e1240*/  LDL.LU.64 R8, [R1+0xe58] ;  /* 0x000e580001087983 */ /* 0x000ee80000300a00 */
[----:B------:R-:W3:Y:S01]  /*e1250*/  LDL.LU.64 R10, [R1+0xe70] ;  /* 0x000e7000010a7983 */ /* 0x000ee20000300a00 */
[C---:B------:R-:W-:Y:S02]  /*e1260*/  LOP3.LUT P0, RZ, R60.reuse, 0x80000000, RZ, 0xc0, !PT ;  /* 0x800000003cff7812 */ /* 0x040fe4000780c0ff */
[----:B------:R-:W-:-:S02]  /*e1270*/  LOP3.LUT P2, RZ, R60, 0x40000000, RZ, 0xc0, !PT ;  /* 0x400000003cff7812 */ /* 0x000fc4000784c0ff */
[----:B----4-:R-:W-:Y:S01]  /*e1280*/  PRMT R3, R57, 0x7770, RZ ;  /* 0x0000777039037816 */ /* 0x010fe200000000ff */
[----:B------:R-:W4:Y:S01]  /*e1290*/  LDL.LU.64 R32, [R1+0xe78] ;  /* 0x000e780001207983 */ /* 0x000f220000300a00 */
[----:B------:R-:W-:-:S03]  /*e12a0*/  LOP3.LUT P5, RZ, R60, 0x20000000, RZ, 0xc0, !PT ;  /* 0x200000003cff7812 */ /* 0x000fc600078ac0ff */
[----:B------:R-:W4:Y:S01]  /*e12b0*/  LDL.LU.64 R36, [R1+0xe88] ;  /* 0x000e880001247983 */ /* 0x000f220000300a00 */
[----:B------:R-:W-:Y:S02]  /*e12c0*/  @P6 LOP3.LUT R0, R0, 0x20, RZ, 0xfc, !PT ;  /* 0x0000002000006812 */ /* 0x000fe400078efcff */
[----:B------:R-:W-:Y:S01]  /*e12d0*/  LOP3.LUT P6, RZ, R60, 0x400000, RZ, 0xc0, !PT ;  /* 0x004000003cff7812 */ /* 0x000fe200078cc0ff */
[----:B------:R-:W4:Y:S01]  /*e12e0*/  LDL.LU R56, [R1+0x214] ;  /* 0x0002140001387983 */ /* 0x000f220000300800 */
        /* <DEDUP_REMOVED lines=27> */
[----:B------:R0:W-:Y:S01]  /*e14a0*/  @P6 STG.E.U8 desc[UR44][R12.64], R3 ;  /* 0x000000030c006986 */ /* 0x0001e2000c10112c */
[----:B------:R-:W-:Y:S02]  /*e14b0*/  LOP3.LUT P6, RZ, R0, 0x800, RZ, 0xc0, !PT ;  /* 0x0000080000ff7812 */ /* 0x000fe400078cc0ff */
[----:B0-----:R-:W-:Y:S01]  /*e14c0*/  PRMT R3, R34, 0x7770, RZ ;  /* 0x0000777022037816 */ /* 0x001fe200000000ff */
[----:B------:R-:W4:Y:S04]  /*e14d0*/  LDL.LU.64 R12, [R1+0xec8] ;  /* 0x000ec800010c7983 */ /* 0x000f280000300a00 */
[----:B------:R-:W4:Y:S06]  /*e14e0*/  LDL.LU R57, [R1+0x228] ;  /* 0x0002280001397983 */ /* 0x000f2c0000300800 */
        /* <DEDUP_REMOVED lines=45> */
[----:B------:R-:W2:Y:S04]  /*e17c0*/  LDL.LU.64 R12, [R1+0xef8] ;  /* 0x000ef800010c7983 */ /* 0x000ea80000300a00 */
[----:B------:R-:W2:Y:S04]  /*e17d0*/  LDL.LU.64 R36, [R1+0xf08] ;  /* 0x000f080001247983 */ /* 0x000ea80000300a00 */
[----:B------:R-:W2:Y:S04]  /*e17e0*/  LDL.LU.64 R46, [R1+0xf18] ;  /* 0x000f1800012e7983 */ /* 0x000ea80000300a00 */
[----:B------:R-:W2:Y:S01]  /*e17f0*/  LDL.LU R15, [R1+0x218] ;  /* 0x00021800010f7983 */ /* 0x000ea20000300800 */
[----:B------:R-:W-:-:S03]  /*e1800*/  LOP3.LUT P3, RZ, R60, 0x2000, RZ, 0xc0, !PT ;  /* 0x000020003cff7812 */ /* 0x000fc6000786c0ff */
[----:B------:R-:W2:Y:S01]  /*e1810*/  LDL.LU.64 R54, [R1+0xf28] ;  /* 0x000f280001367983 */ /* 0x000ea20000300a00 */
        /* <DEDUP_REMOVED lines=27> */
[----:B------:R-:W-:Y:S02]  /*e19d0*/  LOP3.LUT R0, R0, 0xfffffff7, RZ, 0xc0, !PT ;  /* 0xfffffff700007812 */ /* 0x000fe400078ec0ff */
[C---:B------:R-:W-:Y:S02]  /*e19e0*/  LOP3.LUT P0, RZ, R60.reuse, 0x1000, RZ, 0xc0, !PT ;  /* 0x000010003cff7812 */ /* 0x040fe4000780c0ff */
[C---:B------:R-:W-:Y:S02]  /*e19f0*/  LOP3.LUT P2, RZ, R60.reuse, 0x800, RZ, 0xc0, !PT ;  /* 0x000008003cff7812 */ /* 0x040fe4000784c0ff */
[----:B------:R-:W-:Y:S02]  /*e1a00*/  LOP3.LUT P5, RZ, R60, 0x400, RZ, 0xc0, !PT ;  /* 0x000004003cff7812 */ /* 0x000fe400078ac0ff */
[----:B------:R-:W-:Y:S02]  /*e1a10*/  @P6 LOP3.LUT R0, R0, 0x8, RZ, 0xfc, !PT ;  /* 0x0000000800006812 */ /* 0x000fe400078efcff */
[----:B------:R-:W-:-:S02]  /*e1a20*/  LOP3.LUT P6, RZ, R60, 0x200, RZ, 0xc0, !PT ;  /* 0x000002003cff7812 */ /* 0x000fc400078cc0ff */
[----:B------:R-:W-:Y:S02]  /*e1a30*/  LOP3.LUT P1, RZ, R60, 0x1, RZ, 0xc0, !PT ;  /* 0x000000013cff7812 */ /* 0x000fe4000782c0ff */
[----:B------:R-:W3:Y:S04]  /*e1a40*/  LDL.LU.64 R60, [R1+0xf30] ;  /* 0x000f3000013c7983 */ /* 0x000ee80000300a00 */
[----:B------:R-:W3:Y:S04]  /*e1a50*/  LDL.LU.64 R40, [R1+0xf50] ;  /* 0x000f500001287983 */ /* 0x000ee80000300a00 */
[----:B------:R-:W3:Y:S04]  /*e1a60*/  LDL.LU.64 R6, [R1+0xf60] ;  /* 0x000f600001067983 */ /* 0x000ee80000300a00 */
[----:B----4-:R2:W-:Y:S02]  /*e1a70*/  @P0 STG.E.U8 desc[UR44][R34.64], R3 ;  /* 0x0000000322000986 */ /* 0x0105e4000c10112c */
[----:B--2---:R-:W-:-:S05]  /*e1a80*/  PRMT R3, R15, 0x7770, RZ ;  /* 0x000077700f037816 */ /* 0x004fca00000000ff */
[----:B------:R0:W-:Y:S04]  /*e1a90*/  @P2 STG.E.U8 desc[UR44][R12.64], R3 ;  /* 0x000000030c002986 */ /* 0x0001e8000c10112c */
[----:B0-----:R-:W2:Y:S04]  /*e1aa0*/  LDL.LU R12, [R1+0x21c] ;  /* 0x00021c00010c7983 */ /* 0x001ea80000300800 */
[----:B------:R-:W4:Y:S04]  /*e1ab0*/  LDL.LU.64 R8, [R1+0xf58] ;  /* 0x000f580001087983 */ /* 0x000f280000300a00 */
[----:B------:R-:W4:Y:S01]  /*e1ac0*/  LDL.LU.64 R10, [R1+0xf68] ;  /* 0x000f6800010a7983 */ /* 0x000f220000300a00 */
[----:B------:R-:W-:-:S03]  /*e1ad0*/  PRMT R3, R15, 0x7771, RZ ;  /* 0x000077710f037816 */ /* 0x000fc600000000ff */
[----:B------:R-:W4:Y:S04]  /*e1ae0*/  LDL.LU R13, [R1+0x200] ;  /* 0x00020000010d7983 */ /* 0x000f280000300800 */
        /* <DEDUP_REMOVED lines=12> */
[----:B0-----:R-:W4:Y:S04]  /*e1bb0*/  LDL.LU.64 R54, [R1+0xfa0] ;  /* 0x000fa00001367983 */ /* 0x001f280000300a00 */
[----:B------:R-:W4:Y:S01]  /*e1bc0*/  LDL.LU R39, [R1+0x1f0] ;  /* 0x0001f00001277983 */ /* 0x000f220000300800 */
[----:B---3--:R-:W-:-:S05]  /*e1bd0*/  PRMT R3, R38, 0x7770, RZ ;  /* 0x0000777026037816 */ /* 0x008fca00000000ff */
[----:B------:R0:W-:Y:S04]  /*e1be0*/  @P6 STG.E.U8 desc[UR44][R56.64], R3 ;  /* 0x0000000338006986 */ /* 0x0001e8000c10112c */
[----:B0-----:R-:W3:Y:S01]  /*e1bf0*/  LDL.LU.64 R56, [R1+0xf98] ;  /* 0x000f980001387983 */ /* 0x001ee20000300a00 */
        /* <DEDUP_REMOVED lines=13> */
[----:B0-----:R-:W-:-:S11]  /*e1cd0*/  PRMT R0, R12, 0x7771, RZ ;  /* 0x000077710c007816 */ /* 0x001fd600000000ff */
[----:B------:R0:W-:Y:S01]  /*e1ce0*/  @P6 STG.E.U8 desc[UR44][R10.64], R0 ;  /* 0x000000000a006986 */ /* 0x0001e2000c10112c */
        /* <DEDUP_REMOVED lines=47> */
[----:B------:R-:W2:Y:S04]  /*e1fe0*/  LDL.LU R38, [R1+0x1f4] ;  /* 0x0001f40001267983 */ /* 0x000ea80000300800 */
[----:B------:R-:W2:Y:S04]  /*e1ff0*/  LDL.LU.64 R40, [R1+0xfd8] ;  /* 0x000fd80001287983 */ /* 0x000ea80000300a00 */
[----:B------:R-:W2:Y:S04]  /*e2000*/  LDL.LU.64 R6, [R1+0xfe8] ;  /* 0x000fe80001067983 */ /* 0x000ea80000300a00 */
[----:B------:R-:W2:Y:S01]  /*e2010*/  LDL.LU.64 R8, [R1+0xff0] ;  /* 0x000ff00001087983 */ /* 0x000ea20000300a00 */
[----:B------:R-:W-:-:S02]  /*e2020*/  LOP3.LUT R2, R2, 0xfdffffff, RZ, 0xc0, !PT ;  /* 0xfdffffff02027812 */ /* 0x000fc400078ec0ff */
[C---:B------:R-:W-:Y:S01]  /*e2030*/  LOP3.LUT P0, RZ, R59.reuse, 0x2000000, RZ, 0xc0, !PT ;  /* 0x020000003bff7812 */ /* 0x040fe2000780c0ff */
[----:B------:R-:W2:Y:S01]  /*e2040*/  LDL.LU.64 R10, [R1+0x1000] ;  /* 0x00100000010a7983 */ /* 0x000ea20000300a00 */
[----:B------:R-:W-:Y:S02]  /*e2050*/  @P6 LOP3.LUT R2, R2, 0x2000000, RZ, 0xfc, !PT ;  /* 0x0200000002026812 */ /* 0x000fe400078efcff */
[----:B------:R-:W-:Y:S02]  /*e2060*/  LOP3.LUT P6, RZ, R59, 0x100000, RZ, 0xc0, !PT ;  /* 0x001000003bff7812 */ /* 0x000fe400078cc0ff */
[----:B------:R-:W-:Y:S02]  /*e2070*/  PRMT R0, R39, 0x7772, RZ ;  /* 0x0000777227007816 */ /* 0x000fe400000000ff */
[----:B------:R-:W-:Y:S02]  /*e2080*/  LOP3.LUT R2, R2, 0xfbffffff, RZ, 0xc0, !PT ;  /* 0xfbffffff02027812 */ /* 0x000fe400078ec0ff */
[----:B------:R-:W-:-:S03]  /*e2090*/  LOP3.LUT P2, RZ, R59, 0x1000000, RZ, 0xc0, !PT ;  /* 0x010000003bff7812 */ /* 0x000fc6000784c0ff */
[----:B---3--:R0:W-:Y:S04]  /*e20a0*/  @P0 STG.E.U8 desc[UR44][R36.64], R0 ;  /* 0x0000000024000986 */ /* 0x0081e8000c10112c */
[----:B------:R-:W-:Y:S02]  /*e20b0*/  @P6 LOP3.LUT R2, R2, 0x4000000, RZ, 0xfc, !PT ;  /* 0x0400000002026812 */ /* 0x000fe400078efcff */
[----:B------:R-:W-:Y:S02]  /*e20c0*/  LOP3.LUT P6, RZ, R59, 0x200000, RZ, 0xc0, !PT ;  /* 0x002000003bff7812 */ /* 0x000fe400078cc0ff */
[----:B0-----:R-:W-:Y:S02]  /*e20d0*/  PRMT R0, R39, 0x7773, RZ ;  /* 0x0000777327007816 */ /* 0x001fe400000000ff */
[----:B------:R-:W3:Y:S04]  /*e20e0*/  LDL.LU R39, [R1+0x208] ;  /* 0x0002080001277983 */ /* 0x000ee80000300800 */
[----:B------:R-:W3:Y:S01]  /*e20f0*/  LDL.LU.64 R32, [R1+0xff8] ;  /* 0x000ff80001207983 */ /* 0x000ee20000300a00 */
[----:B------:R-:W-:-:S02]  /*e2100*/  LOP3.LUT P5, RZ, R59, 0x800000, RZ, 0xc0, !PT ;  /* 0x008000003bff7812 */ /* 0x000fc400078ac0ff */
[----:B------:R-:W-:Y:S01]  /*e2110*/  LOP3.LUT R2, R2, 0xf7ffffff, RZ, 0xc0, !PT ;  /* 0xf7ffffff02027812 */ /* 0x000fe200078ec0ff */
[----:B----4-:R0:W-:Y:S04]  /*e2120*/  @P2 STG.E.U8 desc[UR44][R46.64], R0 ;  /* 0x000000002e002986 */ /* 0x0101e8000c10112c */
[----:B------:R-:W4:Y:S04]  /*e2130*/  LDL.LU.64 R34, [R1+0x1008] ;  /* 0x0010080001227983 */ /* 0x000f280000300a00 */
[----:B------:R-:W4:Y:S01]  /*e2140*/  LDL.LU.64 R36, [R1+0x1110] ;  /* 0x0011100001247983 */ /* 0x000f220000300a00 */
[----:B------:R-:W-:-:S02]  /*e2150*/  @P6 LOP3.LUT R2, R2, 0x8000000, RZ, 0xfc, !PT ;  /* 0x0800000002026812 */ /* 0x000fc400078efcff */
[----:B------:R-:W-:Y:S02]  /*e2160*/  LOP3.LUT P6, RZ, R59, 0x400000, RZ, 0xc0, !PT ;  /* 0x004000003bff7812 */ /* 0x000fe400078cc0ff */
[C---:B0-----:R-:W-:Y:S01]  /*e2170*/  PRMT R0, R44.reuse, 0x7770, RZ ;  /* 0x000077702c007816 */ /* 0x041fe200000000ff */
[----:B------:R-:W4:Y:S04]  /*e2180*/  LDL.LU.64 R46, [R1+0x1108] ;  /* 0x00110800012e7983 */ /* 0x000f280000300a00 */
[----:B------:R0:W-:Y:S02]  /*e2190*/  @P5 STG.E.U8 desc[UR44][R14.64], R0 ;  /* 0x000000000e005986 */ /* 0x0001e4000c10112c */
[----:B0-----:R-:W-:Y:S02]  /*e21a0*/  PRMT R0, R44, 0x7771, RZ ;  /* 0x000077712c007816 */ /* 0x001fe400000000ff */
[----:B------:R-:W4:Y:S04]  /*e21b0*/  LDL.LU.64 R14, [R1+0x1100] ;  /* 0x00110000010e7983 */ /* 0x000f280000300a00 */
        /* <DEDUP_REMOVED lines=23> */
[----:B---3--:R-:W-:-:S11]  /*e2330*/  PRMT R0, R39, 0x7770, RZ ;  /* 0x0000777027007816 */ /* 0x008fd600000000ff */
[----:B------:R0:W-:Y:S01]  /*e2340*/  @P6 STG.E.U8 desc[UR44][R32.64], R0 ;  /* 0x0000000020006986 */ /* 0x0001e2000c10112c */
[----:B------:R-:W-:Y:S02]  /*e2350*/  LOP3.LUT P6, RZ, R2, 0x100000, RZ, 0xc0, !PT ;  /* 0x0010000002ff7812 */ /* 0x000fe400078cc0ff */
[C---:B------:R-:W-:Y:S02]  /*e2360*/  LOP3.LUT P1, RZ, R59.reuse, 0x2000, RZ, 0xc0, !PT ;  /* 0x000020003bff7812 */ /* 0x040fe4000782c0ff */
[----:B------:R-:W-:Y:S02]  /*e2370*/  LOP3.LUT P4, RZ, R59, 0x1000, RZ, 0xc0, !PT ;  /* 0x000010003bff7812 */ /* 0x000fe4000788c0ff */
[----:B0-----:R-:W-:-:S07]  /*e2380*/  PRMT R0, R39, 0x7771, RZ ;  /* 0x0000777127007816 */ /* 0x001fce00000000ff */
        /* <DEDUP_REMOVED lines=17> */
[----:B--2---:R0:W-:Y:S04]  /*e24a0*/  @P5 STG.E.U8 desc[UR44][R56.64], R0 ;  /* 0x0000000038005986 */ /* 0x0041e8000c10112c */
[----:B0-----:R-:W2:Y:S04]  /*e24b0*/  LDL.LU.64 R56, [R1+0x1140] ;  /* 0x0011400001387983 */ /* 0x001ea80000300a00 */
[----:B------:R-:W4:Y:S04]  /*e24c0*/  LDL.LU.64 R36, [R1+0x1178] ;  /* 0x0011780001247983 */ /* 0x000f280000300a00 */
[----:B------:R-:W4:Y:S04]  /*e24d0*/  LDL.LU.64 R38, [R1+0x1198] ;  /* 0x0011980001267983 */ /* 0x000f280000300a00 */
[----:B------:R-:W3:Y:S04]  /*e24e0*/  LDL.LU R47, [R1+0x20c] ;  /* 0x00020c00012f7983 */ /* 0x000ee80000300800 */
        /* <DEDUP_REMOVED lines=9> */
[----:B---3--:R-:W-:-:S05]  /*e2580*/  PRMT R0, R47, 0x7770, RZ ;  /* 0x000077702f007816 */ /* 0x008fca00000000ff */
[----:B--2---:R0:W-:Y:S04]  /*e2590*/  @P3 STG.E.U8 desc[UR44][R56.64], R0 ;  /* 0x0000000038003986 */ /* 0x0041e8000c10112c */
        /* <DEDUP_REMOVED lines=88> */
[C---:B0-----:R-:W-:Y:S02]  /*e2b20*/  PRMT R0, R15.reuse, 0x7772, RZ ;  /* 0x000077720f007816 */ /* 0x041fe400000000ff */
[----:B------:R-:W3:Y:S04]  /*e2b30*/  LDL.LU.64 R54, [R1+0x1290] ;  /* 0x0012900001367983 */ /* 0x000ee80000300a00 */
[----:B--2---:R0:W-:Y:S04]  /*e2b40*/  @P5 STG.E.U8 desc[UR44][R56.64], R0 ;  /* 0x0000000038005986 */ /* 0x0041e8000c10112c */
[----:B0-----:R-:W2:Y:S04]  /*e2b50*/  LDL.LU.64 R56, [R1+0x1288] ;  /* 0x0012880001387983 */ /* 0x001ea80000300a00 */
[----:B------:R-:W4:Y:S04]  /*e2b60*/  LDL.LU.64 R34, [R1+0x12b8] ;  /* 0x0012b80001227983 */ /* 0x000f280000300a00 */
[----:B------:R-:W4:Y:S04]  /*e2b70*/  LDL.LU.64 R36, [R1+0x12d8] ;  /* 0x0012d80001247983 */ /* 0x000f280000300a00 */
[----:B------:R-:W2:Y:S04]  /*e2b80*/  LDL.LU R38, [R1+0x1d4] ;  /* 0x0001d40001267983 */ /* 0x000ea80000300800 */
[----:B------:R-:W4:Y:S04]  /*e2b90*/  LDL.LU.64 R12, [R1+0x12d0] ;  /* 0x0012d000010c7983 */ /* 0x000f280000300a00 */
[----:B------:R-:W4:Y:S01]  /*e2ba0*/  LDL.LU R39, [R1+0x1e8] ;  /* 0x0001e80001277983 */ /* 0x000f220000300800 */
[----:B------:R-:W-:-:S02]  /*e2bb0*/  PRMT R0, R15, 0x7773, RZ ;  /* 0x000077730f007816 */ /* 0x000fc400000000ff */
[C---:B------:R-:W-:Y:S01]  /*e2bc0*/  LOP3.LUT P3, RZ, R58.reuse, 0x100000, RZ, 0xc0, !PT ;  /* 0x001000003aff7812 */ /* 0x040fe2000786c0ff */
[----:B------:R-:W4:Y:S01]  /*e2bd0*/  LDL.LU.64 R14, [R1+0x12c8] ;  /* 0x0012c800010e7983 */ /* 0x000f220000300a00 */
[C---:B------:R-:W-:Y:S02]  /*e2be0*/  LOP3.LUT P0, RZ, R58.reuse, 0x80000, RZ, 0xc0, !PT ;  /* 0x000800003aff7812 */ /* 0x040fe4000780c0ff */
        /* <DEDUP_REMOVED lines=8> */
[----:B0-----:R-:W3:Y:S01]  /*e2c70*/  LDL.LU.64 R54, [R1+0x12f8] ;  /* 0x0012f80001367983 */ /* 0x001ee20000300a00 */
[----:B--2---:R-:W-:-:S05]  /*e2c80*/  PRMT R0, R38, 0x7770, RZ ;  /* 0x0000777026007816 */ /* 0x004fca00000000ff */
[----:B------:R0:W-:Y:S04]  /*e2c90*/  @P0 STG.E.U8 desc[UR44][R56.64], R0 ;  /* 0x0000000038000986 */ /* 0x0001e8000c10112c */
[----:B0-----:R-:W2:Y:S01]  /*e2ca0*/  LDL.LU.64 R56, [R1+0x1318] ;  /* 0x0013180001387983 */ /* 0x001ea20000300a00 */
[----:B------:R-:W-:-:S03]  /*e2cb0*/  LOP3.LUT R2, R2, 0xffffffbf, RZ, 0xc0, !PT ;  /* 0xffffffbf02027812 */ /* 0x000fc600078ec0ff */
[----:B------:R-:W2:Y:S04]  /*e2cc0*/  LDL.LU.64 R60, [R1+0x1310] ;  /* 0x00131000013c7983 */ /* 0x000ea80000300a00 */
[----:B------:R-:W2:Y:S04]  /*e2cd0*/  LDL.LU R46, [R1+0x1d8] ;  /* 0x0001d800012e7983 */ /* 0x000ea80000300800 */
[----:B------:R-:W2:Y:S01]  /*e2ce0*/  LDL.LU.64 R40, [R1+0x1308] ;  /* 0x0013080001287983 */ /* 0x000ea20000300a00 */
[----:B------:R-:W-:Y:S02]  /*e2cf0*/  @P6 LOP3.LUT R2, R2, 0x40, RZ, 0xfc, !PT ;  /* 0x0000004002026812 */ /* 0x000fe400078efcff */
[----:B------:R-:W-:-:S02]  /*e2d00*/  LOP3.LUT P6, RZ, R58, 0x800, RZ, 0xc0, !PT ;  /* 0x000008003aff7812 */ /* 0x000fc400078cc0ff */
[C---:B------:R-:W-:Y:S02]  /*e2d10*/  LOP3.LUT P2, RZ, R58.reuse, 0x40000, RZ, 0xc0, !PT ;  /* 0x000400003aff7812 */ /* 0x040fe4000784c0ff */
[----:B------:R-:W-:Y:S02]  /*e2d20*/  LOP3.LUT P5, RZ, R58, 0x20000, RZ, 0xc0, !PT ;  /* 0x000200003aff7812 */ /* 0x000fe400078ac0ff */
[----:B------:R-:W-:Y:S02]  /*e2d30*/  LOP3.LUT R2, R2, 0xffffff7f, RZ, 0xc0, !PT ;  /* 0xffffff7f02027812 */ /* 0x000fe400078ec0ff */
[----:B------:R-:W-:Y:S01]  /*e2d40*/  PRMT R0, R38, 0x7771, RZ ;  /* 0x0000777126007816 */ /* 0x000fe200000000ff */
[----:B------:R-:W2:Y:S04]  /*e2d50*/  LDL.LU.64 R6, [R1+0x1338] ;  /* 0x0013380001067983 */ /* 0x000ea80000300a00 */
[----:B------:R-:W2:Y:S04]  /*e2d60*/  LDL.LU.64 R8, [R1+0x1358] ;  /* 0x0013580001087983 */ /* 0x000ea80000300a00 */
[----:B------:R-:W2:Y:S04]  /*e2d70*/  LDL.LU.64 R10, [R1+0x1350] ;  /* 0x00135000010a7983 */ /* 0x000ea80000300a00 */
[----:B------:R-:W2:Y:S04]  /*e2d80*/  LDL.LU R47, [R1+0x1ec] ;  /* 0x0001ec00012f7983 */ /* 0x000ea80000300800 */
[----:B------:R-:W2:Y:S01]  /*e2d90*/  LDL.LU.64 R32, [R1+0x1348] ;  /* 0x0013480001207983 */ /* 0x000ea20000300a00 */
        /* <DEDUP_REMOVED lines=23> */
[----:B------:R-:W4:Y:S04]  /*e2f10*/  LDL.LU.64 R12, [R1+0x1390] ;  /* 0x00139000010c7983 */ /* 0x000f280000300a00 */
[----:B------:R-:W4:Y:S06]  /*e2f20*/  LDL.LU R38, [R1+0x1dc] ;  /* 0x0001dc0001267983 */ /* 0x000f2c0000300800 */
[----:B------:R0:W-:Y:S01]  /*e2f30*/  @P6 STG.E.U8 desc[UR44][R14.64], R0 ;  /* 0x000000000e006986 */ /* 0x0001e2000c10112c */
[----:B------:R-:W-:-:S02]  /*e2f40*/  LOP3.LUT P6, RZ, R2, 0x400, RZ, 0xc0, !PT ;  /* 0x0000040002ff7812 */ /* 0x000fc400078cc0ff */
[----:B0-----:R-:W-:Y:S01]  /*e2f50*/  PRMT R0, R39, 0x7771, RZ ;  /* 0x0000777127007816 */ /* 0x001fe200000000ff */
[----:B------:R-:W4:Y:S10]  /*e2f60*/  LDL.LU.64 R14, [R1+0x3bb8] ;  /* 0x003bb800010e7983 */ /* 0x000f340000300a00 */
[----:B---3--:R0:W-:Y:S01]  /*e2f70*/  @P6 STG.E.U8 desc[UR44][R54.64], R0 ;  /* 0x0000000036006986 */ /* 0x0081e2000c10112c */
[----:B------:R-:W-:-:S02]  /*e2f80*/  LOP3.LUT P6, RZ, R2, 0x200, RZ, 0xc0, !PT ;  /* 0x0000020002ff7812 */ /* 0x000fc400078cc0ff */
[----:B0-----:R-:W-:Y:S01]  /*e2f90*/  PRMT R0, R39, 0x7772, RZ ;  /* 0x0000777227007816 */ /* 0x001fe200000000ff */
[----:B------:R-:W3:Y:S10]  /*e2fa0*/  LDL.LU.64 R54, [R1+0x13b8] ;  /* 0x0013b80001367983 */ /* 0x000ef40000300a00 */
[----:B--2---:R0:W-:Y:S04]  /*e2fb0*/  @P6 STG.E.U8 desc[UR44][R56.64], R0 ;  /* 0x0000000038006986 */ /* 0x0041e8000c10112c */
[----:B0-----:R-:W2:Y:S01]  /*e2fc0*/  LDL.LU.64 R56, [R1+0x3bb0] ;  /* 0x003bb00001387983 */ /* 0x001ea20000300a00 */
[----:B------:R-:W-:-:S02]  /*e2fd0*/  LOP3.LUT P6, RZ, R2, 0x100, RZ, 0xc0, !PT ;  /* 0x0000010002ff7812 */ /* 0x000fc400078cc0ff */
        /* <DEDUP_REMOVED lines=30> */
[----:B0-----:R-:W-:Y:S02]  /*e31c0*/  PRMT R0, R38, 0x7771, RZ ;  /* 0x0000777126007816 */ /* 0x001fe400000000ff */
[----:B------:R-:W2:Y:S04]  /*e31d0*/  LDL.LU.64 R56, [R1+0x3ba8] ;  /* 0x003ba80001387983 */ /* 0x000ea80000300a00 */
[----:B---3--:R0:W-:Y:S04]  /*e31e0*/  @P5 STG.E.U8 desc[UR44][R54.64], R0 ;  /* 0x0000000036005986 */ /* 0x0081e8000c10112c */
[----:B0-----:R-:W3:Y:S04]  /*e31f0*/  LDL.LU.64 R54, [R1+0x13d8] ;  /* 0x0013d80001367983 */ /* 0x001ee80000300a00 */
[----:B------:R-:W4:Y:S04]  /*e3200*/  LDL.LU.64 R12, [R1+0x13d0] ;  /* 0x0013d000010c7983 */ /* 0x000f280000300a00 */
[----:B------:R-:W4:Y:S04]  /*e3210*/  LDL.LU.64 R10, [R1+0x13c8] ;  /* 0x0013c800010a7983 */ /* 0x000f280000300a00 */
[----:B------:R-:W4:Y:S04]  /*e3220*/  LDL.LU.64 R34, [R1+0x13f8] ;  /* 0x0013f80001227983 */ /* 0x000f280000300a00 */
[----:B------:R-:W4:Y:S04]  /*e3230*/  LDL.LU.64 R36, [R1+0x1418] ;  /* 0x0014180001247983 */ /* 0x000f280000300a00 */
[----:B------:R-:W4:Y:S01]  /*e3240*/  LDL.LU R39, [R1+0x1c0] ;  /* 0x0001c00001277983 */ /* 0x000f220000300800 */
[----:B------:R-:W-:-:S03]  /*e3250*/  LOP3.LUT P3, RZ, R58, 0x2, RZ, 0xc0, !PT ;  /* 0x000000023aff7812 */ /* 0x000fc6000786c0ff */
[----:B------:R-:W4:Y:S01]  /*e3260*/  LDL.LU.64 R46, [R1+0x1410] ;  /* 0x00141000012e7983 */ /* 0x000f220000300a00 */
[----:B------:R-:W-:-:S03]  /*e3270*/  PRMT R0, R38, 0x7772, RZ ;  /* 0x0000777226007816 */ /* 0x000fc600000000ff */
[----:B------:R-:W4:Y:S01]  /*e3280*/  LDL.LU R44, [R1+0x1b0] ;  /* 0x0001b000012c7983 */ /* 0x000f220000300800 */
[----:B------:R-:W-:Y:S02]  /*e3290*/  LOP3.LUT R4, R4, 0xefffffff, RZ, 0xc0, !PT ;  /* 0xefffffff04047812 */ /* 0x000fe400078ec0ff */
[----:B------:R-:W-:Y:S02]  /*e32a0*/  LOP3.LUT P0, RZ, R58, 0x1, RZ, 0xc0, !PT ;  /* 0x000000013aff7812 */ /* 0x000fe4000780c0ff */
[----:B------:R-:W-:Y:S01]  /*e32b0*/  LOP3.LUT R2, R2, 0xfffffffe, RZ, 0xc0, !PT ;  /* 0xfffffffe02027812 */ /* 0x000fe200078ec0ff */
[----:B---3--:R0:W-:Y:S04]  /*e32c0*/  @P3 STG.E.U8 desc[UR44][R54.64], R0 ;  /* 0x0000000036003986 */ /* 0x0081e8000c10112c */
[----:B0-----:R-:W3:Y:S01]  /*e32d0*/  LDL.LU.64 R54, [R1+0x1408] ;  /* 0x0014080001367983 */ /* 0x001ee20000300a00 */
[----:B--2---:R-:W-:-:S13]  /*e32e0*/  LOP3.LUT P6, RZ, R57, 0x200000, RZ, 0xc0, !PT ;  /* 0x0020000039ff7812 */ /* 0x004fda00078cc0ff */
[----:B------:R-:W-:Y:S02]  /*e32f0*/  @P6 LOP3.LUT R4, R4, 0x10000000, RZ, 0xfc, !PT ;  /* 0x1000000004046812 */ /* 0x000fe400078efcff */
[----:B------:R-:W-:Y:S02]  /*e3300*/  LOP3.LUT P6, RZ, R57, 0x400000, RZ, 0xc0, !PT ;  /* 0x0040000039ff7812 */ /* 0x000fe400078cc0ff */
[----:B------:R-:W-:-:S11]  /*e3310*/  LOP3.LUT R4, R4, 0xdfffffff, RZ, 0xc0, !PT ;  /* 0xdfffffff04047812 */ /* 0x000fd600078ec0ff */
[----:B------:R-:W-:Y:S02]  /*e3320*/  @P6 LOP3.LUT R4, R4, 0x20000000, RZ, 0xfc, !PT ;  /* 0x2000000004046812 */ /* 0x000fe400078efcff */
[----:B------:R-:W-:Y:S02]  /*e3330*/  LOP3.LUT P6, RZ, R57, 0x800000, RZ, 0xc0, !PT ;  /* 0x0080000039ff7812 */ /* 0x000fe400078cc0ff */
[----:B------:R-:W-:Y:S02]  /*e3340*/  LOP3.LUT R4, R4, 0xbfffffff, RZ, 0xc0, !PT ;  /* 0xbfffffff04047812 */ /* 0x000fe400078ec0ff */
[----:B------:R-:W-:-:S09]  /*e3350*/  PRMT R0, R38, 0x7773, RZ ;  /* 0x0000777326007816 */ /* 0x000fd200000000ff */
[----:B------:R-:W-:Y:S02]  /*e3360*/  @P6 LOP3.LUT R4, R4, 0x40000000, RZ, 0xfc, !PT ;  /* 0x4000000004046812 */ /* 0x000fe400078efcff */
[----:B------:R-:W-:Y:S01]  /*e3370*/  LOP3.LUT P6, RZ, R57, 0x1000000, RZ, 0xc0, !PT ;  /* 0x0100000039ff7812 */ /* 0x000fe200078cc0ff */
[----:B----4-:R0:W-:Y:S01]  /*e3380*/  @P0 STG.E.U8 desc[UR44][R12.64], R0 ;  /* 0x000000000c000986 */ /* 0x0101e2000c10112c */
[----:B------:R-:W-:-:S03]  /*e3390*/  LOP3.LUT R4, R4, 0x7fffffff, RZ, 0xc0, !PT ;  /* 0x7fffffff04047812 */ /* 0x000fc600078ec0ff */
[----:B0-----:R-:W2:Y:S08]  /*e33a0*/  LDL.LU.64 R12, [R1+0x1438] ;  /* 0x00143800010c7983 */ /* 0x001eb00000300a00 */
[----:B------:R-:W-:Y:S02]  /*e33b0*/  @P6 LOP3.LUT R4, R4, 0x80000000, RZ, 0xfc, !PT ;  /* 0x8000000004046812 */ /* 0x000fe400078efcff */
[C---:B------:R-:W-:Y:S01]  /*e33c0*/  LOP3.LUT P6, RZ, R57.reuse, 0x2000000, RZ, 0xc0, !PT ;  /* 0x0200000039ff7812 */ /* 0x040fe200078cc0ff */
[----:B------:R-:W4:Y:S04]  /*e33d0*/  LDL.LU.64 R58, [R1+0x1458] ;  /* 0x00145800013a7983 */ /* 0x000f280000300a00 */
[----:B------:R-:W4:Y:S04]  /*e33e0*/  LDL.LU R32, [R1+0x1c4] ;  /* 0x0001c40001207983 */ /* 0x000f280000300800 */
[----:B------:R-:W4:Y:S04]  /*e33f0*/  LDL.LU.64 R60, [R1+0x1450] ;  /* 0x00145000013c7983 */ /* 0x000f280000300a00 */
[----:B------:R-:W4:Y:S01]  /*e3400*/  LDL.LU.64 R40, [R1+0x1448] ;  /* 0x0014480001287983 */ /* 0x000f220000300a00 */
[----:B------:R-:W-:-:S03]  /*e3410*/  LOP3.LUT P2, RZ, R57, 0x80000000, RZ, 0xc0, !PT ;  /* 0x8000000039ff7812 */ /* 0x000fc6000784c0ff */
[----:B------:R-:W4:Y:S01]  /*e3420*/  LDL.LU.64 R6, [R1+0x1478] ;  /* 0x0014780001067983 */ /* 0x000f220000300a00 */
[----:B------:R-:W-:Y:S02]  /*e3430*/  LOP3.LUT P5, RZ, R57, 0x40000000, RZ, 0xc0, !PT ;  /* 0x4000000039ff7812 */ /* 0x000fe400078ac0ff */
        /* <DEDUP_REMOVED lines=32> */
[----:B------:R-:W-:-:S11]  /*e3640*/  PRMT R0, R44, 0x7771, RZ ;  /* 0x000077712c007816 */ /* 0x000fd600000000ff */
[----:B--2---:R0:W-:Y:S01]  /*e3650*/  @P6 STG.E.U8 desc[UR44][R12.64], R0 ;  /* 0x000000000c006986 */ /* 0x0041e2000c10112c */
[----:B------:R-:W-:Y:S02]  /*e3660*/  LOP3.LUT P6, RZ, R2, 0x1, RZ, 0xc0, !PT ;  /* 0x0000000102ff7812 */ /* 0x000fe400078cc0ff */
[----:B0-----:R-:W-:Y:S02]  /*e3670*/  PRMT R0, R44, 0x7772, RZ ;  /* 0x000077722c007816 */ /* 0x001fe400000000ff */
[C---:B------:R-:W-:Y:S02]  /*e3680*/  LOP3.LUT P1, RZ, R57.reuse, 0x100000, RZ, 0xc0, !PT ;  /* 0x0010000039ff7812 */ /* 0x040fe4000782c0ff */
[C---:B------:R-:W-:Y:S02]  /*e3690*/  LOP3.LUT P4, RZ, R57.reuse, 0x80000, RZ, 0xc0, !PT ;  /* 0x0008000039ff7812 */ /* 0x040fe4000788c0ff */
[C---:B------:R-:W-:Y:S02]  /*e36a0*/  LOP3.LUT P3, RZ, R57.reuse, 0x40000, RZ, 0xc0, !PT ;  /* 0x0004000039ff7812 */ /* 0x040fe4000786c0ff */
[----:B------:R-:W-:-:S03]  /*e36b0*/  LOP3.LUT P0, RZ, R57, 0x20000, RZ, 0xc0, !PT ;  /* 0x0002000039ff7812 */ /* 0x000fc6000780c0ff */
[----:B----4-:R0:W-:Y:S01]  /*e36c0*/  @P6 STG.E.U8 desc[UR44][R58.64], R0 ;  /* 0x000000003a006986 */ /* 0x0101e2000c10112c */
[----:B------:R-:W-:Y:S02]  /*e36d0*/  LOP3.LUT P6, RZ, R4, 0x80000000, RZ, 0xc0, !PT ;  /* 0x8000000004ff7812 */ /* 0x000fe400078cc0ff */
[C---:B------:R-:W-:Y:S02]  /*e36e0*/  LOP3.LUT P2, RZ, R57.reuse, 0x10000, RZ, 0xc0, !PT ;  /* 0x0001000039ff7812 */ /* 0x040fe4000784c0ff */
[----:B------:R-:W-:Y:S01]  /*e36f0*/  LOP3.LUT P5, RZ, R57, 0x8000, RZ, 0xc0, !PT ;  /* 0x0000800039ff7812 */ /* 0x000fe200078ac0ff */
[----:B------:R-:W2:Y:S01]  /*e3700*/  LDL.LU.64 R12, [R1+0x3ba0] ;  /* 0x003ba000010c7983 */ /* 0x000ea20000300a00 */
[----:B0-----:R-:W-:-:S07]  /*e3710*/  PRMT R0, R44, 0x7773, RZ ;  /* 0x000077732c007816 */ /* 0x001fce00000000ff */
        /* <DEDUP_REMOVED lines=47> */
[C---:B------:R-:W-:Y:S01]  /*e3a10*/  LOP3.LUT P6, RZ, R57.reuse, 0x80, RZ, 0xc0, !PT ;  /* 0x0000008039ff7812 */ /* 0x040fe200078cc0ff */
[----:B---3--:R0:W-:Y:S04]  /*e3a20*/  @P3 STG.E.U8 desc[UR44][R54.64], R0 ;  /* 0x0000000036003986 */ /* 0x0081e8000c10112c */
[----:B0-----:R-:W3:Y:S04]  /*e3a30*/  LDL.LU.64 R54, [R1+0x1550] ;  /* 0x0015500001367983 */ /* 0x001ee80000300a00 */
[----:B------:R-:W3:Y:S04]  /*e3a40*/  LDL.LU R44, [R1+0x1cc] ;  /* 0x0001cc00012c7983 */ /* 0x000ee80000300800 */
[----:B------:R-:W3:Y:S04]  /*e3a50*/  LDL.LU.64 R2, [R1+0x1548] ;  /* 0x0015480001027983 */ /* 0x000ee80000300a00 */
[----:B------:R-:W3:Y:S04]  /*e3a60*/  LDL.LU.64 R58, [R1+0x1578] ;  /* 0x00157800013a7983 */ /* 0x000ee80000300a00 */
[----:B------:R-:W3:Y:S01]  /*e3a70*/  LDL.LU.64 R60, [R1+0x1598] ;  /* 0x00159800013c7983 */ /* 0x000ee20000300a00 */
[----:B------:R-:W-:-:S02]  /*e3a80*/  LOP3.LUT P0, RZ, R57, 0x2000, RZ, 0xc0, !PT ;  /* 0x0000200039ff7812 */ /* 0x000fc4000780c0ff */
[----:B------:R-:W-:Y:S02]  /*e3a90*/  LOP3.LUT R4, R4, 0xfdffffff, RZ, 0xc0, !PT ;  /* 0xfdffffff04047812 */ /* 0x000fe400078ec0ff */
[----:B------:R-:W-:Y:S02]  /*e3aa0*/  LOP3.LUT P2, RZ, R57, 0x1000, RZ, 0xc0, !PT ;  /* 0x0000100039ff7812 */ /* 0x000fe4000784c0ff */
[----:B------:R-:W-:Y:S01]  /*e3ab0*/  PRMT R0, R33, 0x7772, RZ ;  /* 0x0000777221007816 */ /* 0x000fe200000000ff */
[----:B------:R-:W3:Y:S01]  /*e3ac0*/  LDL.LU.64 R40, [R1+0x1590] ;  /* 0x0015900001287983 */ /* 0x000ee20000300a00 */
[----:B------:R-:W-:Y:S02]  /*e3ad0*/  @P6 LOP3.LUT R4, R4, 0x2000000, RZ, 0xfc, !PT ;  /* 0x0200000004046812 */ /* 0x000fe400078efcff */
[----:B------:R-:W-:Y:S02]  /*e3ae0*/  LOP3.LUT P6, RZ, R57, 0x100, RZ, 0xc0, !PT ;  /* 0x0000010039ff7812 */ /* 0x000fe400078cc0ff */
[----:B------:R-:W-:Y:S01]  /*e3af0*/  LOP3.LUT R4, R4, 0xfbffffff, RZ, 0xc0, !PT ;  /* 0xfbffffff04047812 */ /* 0x000fe200078ec0ff */
[----:B--2---:R0:W-:Y:S10]  /*e3b00*/  @P0 STG.E.U8 desc[UR44][R10.64], R0 ;  /* 0x000000000a000986 */ /* 0x0041f4000c10112c */
[----:B------:R-:W-:-:S02]  /*e3b10*/  @P6 LOP3.LUT R4, R4, 0x4000000, RZ, 0xfc, !PT ;  /* 0x0400000004046812 */ /* 0x000fc400078efcff */
[----:B------:R-:W-:Y:S02]  /*e3b20*/  LOP3.LUT P6, RZ, R57, 0x200, RZ, 0xc0, !PT ;  /* 0x0000020039ff7812 */ /* 0x000fe400078cc0ff */
[----:B0-----:R-:W-:-:S05]  /*e3b30*/  PRMT R0, R33, 0x7773, RZ ;  /* 0x0000777321007816 */ /* 0x001fca00000000ff */
[----:B----4-:R0:W-:Y:S01]  /*e3b40*/  @P2 STG.E.U8 desc[UR44][R46.64], R0 ;  /* 0x000000002e002986 */ /* 0x0101e2000c10112c */
[C---:B------:R-:W-:Y:S02]  /*e3b50*/  LOP3.LUT P5, RZ, R57.reuse, 0x800, RZ, 0xc0, !PT ;  /* 0x0000080039ff7812 */ /* 0x040fe400078ac0ff */
[----:B------:R-:W-:Y:S01]  /*e3b60*/  LOP3.LUT R4, R4, 0xf7ffffff, RZ, 0xc0, !PT ;  /* 0xf7ffffff04047812 */ /* 0x000fe200078ec0ff */
[----:B0-----:R-:W2:Y:S04]  /*e3b70*/  LDL.LU R46, [R1+0x1bc] ;  /* 0x0001bc00012e7983 */ /* 0x001ea80000300800 */
[----:B------:R-:W4:Y:S01]  /*e3b80*/  LDL.LU.64 R6, [R1+0x1588] ;  /* 0x0015880001067983 */ /* 0x000f220000300a00 */
[----:B------:R-:W-:Y:S02]  /*e3b90*/  @P6 LOP3.LUT R4, R4, 0x8000000, RZ, 0xfc, !PT ;  /* 0x0800000004046812 */ /* 0x000fe400078efcff */
[----:B------:R-:W-:-:S02]  /*e3ba0*/  LOP3.LUT P6, RZ, R57, 0x400, RZ, 0xc0, !PT ;  /* 0x0000040039ff7812 */ /* 0x000fc400078cc0ff */
[C---:B------:R-:W-:Y:S01]  /*e3bb0*/  PRMT R0, R5.reuse, 0x7770, RZ ;  /* 0x0000777005007816 */ /* 0x040fe200000000ff */
[----:B------:R-:W4:Y:S04]  /*e3bc0*/  LDL.LU.64 R8, [R1+0x15b8] ;  /* 0x0015b80001087983 */ /* 0x000f280000300a00 */
        /* <DEDUP_REMOVED lines=59> */
[----:B------:R-:W-:-:S03]  /*e3f80*/  LOP3.LUT P3, RZ, R56, 0x8000000, RZ, 0xc0, !PT ;  /* 0x0800000038ff7812 */ /* 0x000fc6000786c0ff */
[----:B------:R-:W4:Y:S01]  /*e3f90*/  LDL.LU.64 R46, [R1+0x1678] ;  /* 0x00167800012e7983 */ /* 0x000f220000300a00 */
        /* <DEDUP_REMOVED lines=19> */
[----:B------:R-:W2:Y:S04]  /*e40d0*/  LDL.LU R44, [R1+0x14] ;  /* 0x00001400012c7983 */ /* 0x000ea80000300800 */
[----:B------:R-:W2:Y:S04]  /*e40e0*/  LDL.LU.64 R2, [R1+0x1690] ;  /* 0x0016900001027983 */ /* 0x000ea80000300a00 */
[----:B------:R-:W2:Y:S04]  /*e40f0*/  LDL.LU.64 R58, [R1+0x1688] ;  /* 0x00168800013a7983 */ /* 0x000ea80000300a00 */
[----:B------:R-:W2:Y:S01]  /*e4100*/  LDL.LU.64 R60, [R1+0x16b8] ;  /* 0x0016b800013c7983 */ /* 0x000ea20000300a00 */
[----:B------:R-:W-:-:S03]  /*e4110*/  LOP3.LUT R4, R4, 0xfffdffff, RZ, 0xc0, !PT ;  /* 0xfffdffff04047812 */ /* 0x000fc600078ec0ff */
[----:B------:R-:W2:Y:S01]  /*e4120*/  LDL.LU.64 R40, [R1+0x16d8] ;  /* 0x0016d80001287983 */ /* 0x000ea20000300a00 */
[C---:B------:R-:W-:Y:S02]  /*e4130*/  LOP3.LUT P0, RZ, R56.reuse, 0x4000000, RZ, 0xc0, !PT ;  /* 0x0400000038ff7812 */ /* 0x040fe4000780c0ff */
[----:B------:R-:W-:Y:S02]  /*e4140*/  LOP3.LUT P2, RZ, R56, 0x2000000, RZ, 0xc0, !PT ;  /* 0x0200000038ff7812 */ /* 0x000fe4000784c0ff */
[----:B------:R-:W-:Y:S02]  /*e4150*/  @P6 LOP3.LUT R4, R4, 0x20000, RZ, 0xfc, !PT ;  /* 0x0002000004046812 */ /* 0x000fe400078efcff */
[----:B------:R-:W-:Y:S02]  /*e4160*/  LOP3.LUT P6, RZ, R56, 0x200000, RZ, 0xc0, !PT ;  /* 0x0020000038ff7812 */ /* 0x000fe400078cc0ff */
[----:B------:R-:W-:Y:S01]  /*e4170*/  PRMT R0, R39, 0x7771, RZ ;  /* 0x0000777127007816 */ /* 0x000fe200000000ff */
[----:B------:R-:W2:Y:S01]  /*e4180*/  LDL.LU R38, [R1+0x38] ;  /* 0x0000380001267983 */ /* 0x000ea20000300800 */
[----:B------:R-:W-:-:S03]  /*e4190*/  LOP3.LUT R4, R4, 0xfffbffff, RZ, 0xc0, !PT ;  /* 0xfffbffff04047812 */ /* 0x000fc600078ec0ff */
[----:B------:R-:W2:Y:S01]  /*e41a0*/  LDL.LU.64 R6, [R1+0x16d0] ;  /* 0x0016d00001067983 */ /* 0x000ea20000300a00 */
[----:B------:R-:W-:-:S03]  /*e41b0*/  LOP3.LUT P5, RZ, R56, 0x1000000, RZ, 0xc0, !PT ;  /* 0x0100000038ff7812 */ /* 0x000fc600078ac0ff */
[----:B------:R-:W2:Y:S02]  /*e41c0*/  LDL.LU.64 R8, [R1+0x16c8] ;  /* 0x0016c80001087983 */ /* 0x000ea40000300a00 */
        /* <DEDUP_REMOVED lines=65> */
[----:B------:R-:W4:Y:S04]  /*e45e0*/  LDL.LU.64 R10, [R1+0x1790] ;  /* 0x00179000010a7983 */ /* 0x000f280000300a00 */
[----:B------:R-:W4:Y:S04]  /*e45f0*/  LDL.LU R33, [R1+0x3c] ;  /* 0x00003c0001217983 */ /* 0x000f280000300800 */
[----:B------:R-:W4:Y:S04]  /*e4600*/  LDL.LU.64 R34, [R1+0x1788] ;  /* 0x0017880001227983 */ /* 0x000f280000300a00 */
        /* <DEDUP_REMOVED lines=8> */
[C---:B------:R-:W-:Y:S02]  /*e4690*/  LOP3.LUT P0, RZ, R56.reuse, 0x20, RZ, 0xc0, !PT ;  /* 0x0000002038ff7812 */ /* 0x040fe4000780c0ff */
[----:B------:R-:W-:-:S03]  /*e46a0*/  LOP3.LUT P5, RZ, R56, 0x10, RZ, 0xc0, !PT ;  /* 0x0000001038ff7812 */ /* 0x000fc600078ac0ff */
        /* <DEDUP_REMOVED lines=18> */
[----:B----4-:R-:W-:-:S05]  /*e47d0*/  PRMT R0, R33, 0x7770, RZ ;  /* 0x0000777021007816 */ /* 0x010fca00000000ff */
[----:B------:R0:W-:Y:S04]  /*e47e0*/  @P2 STG.E.U8 desc[UR44][R8.64], R0 ;  /* 0x0000000008002986 */ /* 0x0001e8000c10112c */
[----:B------:R-:W-:Y:S02]  /*e47f0*/  @P6 LOP3.LUT R4, R4, 0x400, RZ, 0xfc, !PT ;  /* 0x0000040004046812 */ /* 0x000fe400078efcff */
[----:B------:R-:W-:Y:S02]  /*e4800*/  LOP3.LUT P6, RZ, R56, 0x4, RZ, 0xc0, !PT ;  /* 0x0000000438ff7812 */ /* 0x000fe400078cc0ff */
[----:B0-----:R-:W-:Y:S02]  /*e4810*/  PRMT R0, R33, 0x7771, RZ ;  /* 0x0000777121007816 */ /* 0x001fe400000000ff */
[----:B------:R-:W-:Y:S01]  /*e4820*/  LOP3.LUT R4, R4, 0xfffff7ff, RZ, 0xc0, !PT ;  /* 0xfffff7ff04047812 */ /* 0x000fe200078ec0ff */
[----:B------:R-:W2:Y:S04]  /*e4830*/  LDL.LU R8, [R1] ;  /* 0x0000000001087983 */ /* 0x000ea80000300800 */
[----:B------:R0:W-:Y:S04]  /*e4840*/  @P3 STG.E.U8 desc[UR44][R6.64], R0 ;  /* 0x0000000006003986 */ /* 0x0001e8000c10112c */
[----:B------:R-:W4:Y:S04]  /*e4850*/  LDL.LU.64 R58, [R1+0x17c0] ;  /* 0x0017c000013a7983 */ /* 0x000f280000300a00 */
[----:B------:R-:W4:Y:S01]  /*e4860*/  LDL.LU.64 R60, [R1+0x17f0] ;  /* 0x0017f000013c7983 */ /* 0x000f220000300a00 */
[----:B------:R-:W-:-:S02]  /*e4870*/  @P6 LOP3.LUT R4, R4, 0x800, RZ, 0xfc, !PT ;  /* 0x0000080004046812 */ /* 0x000fc400078efcff */
[----:B------:R-:W-:Y:S01]  /*e4880*/  LOP3.LUT P6, RZ, R56, 0x8, RZ, 0xc0, !PT ;  /* 0x0000000838ff7812 */ /* 0x000fe200078cc0ff */
[----:B------:R-:W4:Y:S01]  /*e4890*/  LDL.LU.64 R40, [R1+0x1810] ;  /* 0x0018100001287983 */ /* 0x000f220000300a00 */
[----:B0-----:R-:W-:-:S03]  /*e48a0*/  PRMT R0, R33, 0x7772, RZ ;  /* 0x0000777221007816 */ /* 0x001fc600000000ff */
        /* <DEDUP_REMOVED lines=21> */
[----:B------:R0:W-:Y:S04]  /*e4a00*/  @P6 STG.E.U8 desc[UR44][R12.64], R0 ;  /* 0x000000000c006986 */ /* 0x0001e8000c10112c */
[----:B0-----:R-:W3:Y:S01]  /*e4a10*/  LDL.LU.64 R12, [R1+0x3b80] ;  /* 0x003b8000010c7983 */ /* 0x001ee20000300a00 */
[----:B------:R-:W-:-:S02]  /*e4a20*/  LOP3.LUT P6, RZ, R4, 0x100, RZ, 0xc0, !PT ;  /* 0x0000010004ff7812 */ /* 0x000fc400078cc0ff */
[C---:B------:R-:W-:Y:S02]  /*e4a30*/  LOP3.LUT P1, RZ, R55.reuse, 0x8000000, RZ, 0xc0, !PT ;  /* 0x0800000037ff7812 */ /* 0x040fe4000782c0ff */
[C---:B------:R-:W-:Y:S02]  /*e4a40*/  LOP3.LUT P4, RZ, R55.reuse, 0x4000000, RZ, 0xc0, !PT ;  /* 0x0400000037ff7812 */ /* 0x040fe4000788c0ff */
[C---:B------:R-:W-:Y:S02]  /*e4a50*/  LOP3.LUT P2, RZ, R55.reuse, 0x2000000, RZ, 0xc0, !PT ;  /* 0x0200000037ff7812 */ /* 0x040fe4000784c0ff */
[C---:B------:R-:W-:Y:S02]  /*e4a60*/  LOP3.LUT P3, RZ, R55.reuse, 0x1000000, RZ, 0xc0, !PT ;  /* 0x0100000037ff7812 */ /* 0x040fe4000786c0ff */
[----:B------:R-:W-:Y:S02]  /*e4a70*/  LOP3.LUT P0, RZ, R55, 0x800000, RZ, 0xc0, !PT ;  /* 0x0080000037ff7812 */ /* 0x000fe4000780c0ff */
[----:B--2---:R-:W-:-:S05]  /*e4a80*/  PRMT R0, R8, 0x7770, RZ ;  /* 0x0000777008007816 */ /* 0x004fca00000000ff */
        /* <DEDUP_REMOVED lines=10> */
[----:B------:R-:W-:-:S03]  /*e4b30*/  LOP3.LUT P5, RZ, R55, 0x400000, RZ, 0xc0, !PT ;  /* 0x0040000037ff7812 */ /* 0x000fc600078ac0ff */
[----:B0-----:R-:W2:Y:S01]  /*e4b40*/  LDL.LU.64 R6, [R1+0x1888] ;  /* 0x0018880001067983 */ /* 0x001ea20000300a00 */
[----:B---3--:R-:W-:-:S05]  /*e4b50*/  PRMT R0, R12, 0x7770, RZ ;  /* 0x000077700c007816 */ /* 0x008fca00000000ff */
[----:B------:R0:W-:Y:S02]  /*e4b60*/  @P1 STG.E.U8 desc[UR44][R10.64], R0 ;  /* 0x000000000a001986 */ /* 0x0001e4000c10112c */
[----:B0-----:R-:W-:-:S05]  /*e4b70*/  PRMT R0, R12, 0x7771, RZ ;  /* 0x000077710c007816 */ /* 0x001fca00000000ff */
[----:B------:R0:W-:Y:S02]  /*e4b80*/  @P4 STG.E.U8 desc[UR44][R32.64], R0 ;  /* 0x0000000020004986 */ /* 0x0001e4000c10112c */
[C---:B0-----:R-:W-:Y:S02]  /*e4b90*/  PRMT R0, R12.reuse, 0x7772, RZ ;  /* 0x000077720c007816 */ /* 0x041fe400000000ff */
[----:B------:R-:W-:-:S03]  /*e4ba0*/  PRMT R12, R12, 0x7773, RZ ;  /* 0x000077730c0c7816 */ /* 0x000fc600000000ff */
[----:B------:R0:W-:Y:S04]  /*e4bb0*/  @P2 STG.E.U8 desc[UR44][R34.64], R0 ;  /* 0x0000000022002986 */ /* 0x0001e8000c10112c */
[----:B------:R-:W-:Y:S01]  /*e4bc0*/  @P3 STG.E.U8 desc[UR44][R36.64], R12 ;  /* 0x0000000c24003986 */ /* 0x000fe2000c10112c */
[----:B0-----:R-:W-:-:S05]  /*e4bd0*/  PRMT R0, R9, 0x7770, RZ ;  /* 0x0000777009007816 */ /* 0x001fca00000000ff */
[----:B------:R0:W-:Y:S02]  /*e4be0*/  @P0 STG.E.U8 desc[UR44][R38.64], R0 ;  /* 0x0000000026000986 */ /* 0x0001e4000c10112c */
[----:B0-----:R-:W-:-:S05]  /*e4bf0*/  PRMT R0, R9, 0x7771, RZ ;  /* 0x0000777109007816 */ /* 0x001fca00000000ff */
[----:B------:R0:W-:Y:S04]  /*e4c00*/  @P5 STG.E.U8 desc[UR44][R46.64], R0 ;  /* 0x000000002e005986 */ /* 0x0001e8000c10112c */
[----:B0-----:R-:W3:Y:S04]  /*e4c10*/  LDL.LU.64 R46, [R1+0x1880] ;  /* 0x00188000012e7983 */ /* 0x001ee80000300a00 */
[----:B------:R-:W4:Y:S04]  /*e4c20*/  LDL.LU.64 R10, [R1+0x1080] ;  /* 0x00108000010a7983 */ /* 0x000f280000300a00 */
[----:B------:R-:W4:Y:S04]  /*e4c30*/  LDL.LU.64 R32, [R1+0x18a8] ;  /* 0x0018a80001207983 */ /* 0x000f280000300a00 */
[----:B------:R-:W4:Y:S04]  /*e4c40*/  LDL.LU.64 R34, [R1+0x18c8] ;  /* 0x0018c80001227983 */ /* 0x000f280000300a00 */
[----:B------:R-:W4:Y:S04]  /*e4c50*/  LDL.LU.64 R36, [R1+0x18c0] ;  /* 0x0018c00001247983 */ /* 0x000f280000300a00 */
[----:B------:R-:W4:Y:S01]  /*e4c60*/  LDL.LU.64 R38, [R1+0x18b8] ;  /* 0x0018b80001267983 */ /* 0x000f220000300a00 */
[----:B------:R-:W-:-:S02]  /*e4c70*/  LOP3.LUT P2, RZ, R55, 0x200000, RZ, 0xc0, !PT ;  /* 0x0020000037ff7812 */ /* 0x000fc4000784c0ff */
[----:B------:R-:W-:Y:S01]  /*e4c80*/  LOP3.LUT P3, RZ, R55, 0x100000, RZ, 0xc0, !PT ;  /* 0x0010000037ff7812 */ /* 0x000fe2000786c0ff */
[----:B------:R-:W4:Y:S01]  /*e4c90*/  LDL.LU.64 R60, [R1+0x1908] ;  /* 0x00190800013c7983 */ /* 0x000f220000300a00 */
[----:B------:R-:W-:-:S09]  /*e4ca0*/  PRMT R0, R9, 0x7772, RZ ;  /* 0x0000777209007816 */ /* 0x000fd200000000ff */
[----:B--2---:R0:W-:Y:S02]  /*e4cb0*/  @P2 STG.E.U8 desc[UR44][R6.64], R0 ;  /* 0x0000000006002986 */ /* 0x0041e4000c10112c */
[----:B0-----:R-:W-:Y:S02]  /*e4cc0*/  PRMT R0, R9, 0x7773, RZ ;  /* 0x0000777309007816 */ /* 0x001fe400000000ff */
[C---:B------:R-:W-:Y:S02]  /*e4cd0*/  LOP3.LUT P6, RZ, R55.reuse, 0x200, RZ, 0xc0, !PT ;  /* 0x0000020037ff7812 */ /* 0x040fe400078cc0ff */
[----:B------:R-:W-:Y:S02]  /*e4ce0*/  LOP3.LUT P1, RZ, R55, 0x8000, RZ, 0xc0, !PT ;  /* 0x0000800037ff7812 */ /* 0x000fe4000782c0ff */
[----:B------:R-:W-:Y:S02]  /*e4cf0*/  LOP3.LUT R43, R43, 0x7fffffff, RZ, 0xc0, !PT ;  /* 0x7fffffff2b2b7812 */ /* 0x000fe400078ec0ff */
[----:B------:R-:W-:-:S07]  /*e4d00*/  LOP3.LUT R4, R4, 0xffffffef, RZ, 0xc0, !PT ;  /* 0xffffffef04047812 */ /* 0x000fce00078ec0ff */
[----:B------:R-:W-:Y:S02]  /*e4d10*/  @P6 LOP3.LUT R43, R43, 0x80000000, RZ, 0xfc, !PT ;  /* 0x800000002b2b6812 */ /* 0x000fe400078efcff */
[----:B------:R-:W-:Y:S02]  /*e4d20*/  LOP3.LUT P6, RZ, R55, 0x400, RZ, 0xc0, !PT ;  /* 0x0000040037ff7812 */ /* 0x000fe400078cc0ff */
[----:B------:R-:W-:-:S04]  /*e4d30*/  @P1 LOP3.LUT R4, R4, 0x10, RZ, 0xfc, !PT ;  /* 0x0000001004041812 */ /* 0x000fc800078efcff */
[----:B------:R-:W-:-:S07]  /*e4d40*/  LOP3.LUT R4, R4, 0xfffffffe, RZ, 0xc0, !PT ;  /* 0xfffffffe04047812 */ /* 0x000fce00078ec0ff */
[----:B------:R-:W-:Y:S02]  /*e4d50*/  @P6 LOP3.LUT R4, R4, 0x1, RZ, 0xfc, !PT ;  /* 0x0000000104046812 */ /* 0x000fe400078efcff */
[C---:B------:R-:W-:Y:S02]  /*e4d60*/  LOP3.LUT P6, RZ, R55.reuse, 0x800, RZ, 0xc0, !PT ;  /* 0x0000080037ff7812 */ /* 0x040fe400078cc0ff */
[----:B------:R-:W-:Y:S02]  /*e4d70*/  LOP3.LUT R4, R4, 0xfffffffd, RZ, 0xc0, !PT ;  /* 0xfffffffd04047812 */ /* 0x000fe400078ec0ff */
[----:B------:R-:W-:-:S09]  /*e4d80*/  LOP3.LUT P4, RZ, R55, 0x80000, RZ, 0xc0, !PT ;  /* 0x0008000037ff7812 */ /* 0x000fd2000788c0ff */
[----:B------:R-:W-:Y:S02]  /*e4d90*/  @P6 LOP3.LUT R4, R4, 0x2, RZ, 0xfc, !PT ;  /* 0x0000000204046812 */ /* 0x000fe400078efcff */
[C---:B------:R-:W-:Y:S01]  /*e4da0*/  LOP3.LUT P6, RZ, R55.reuse, 0x1000, RZ, 0xc0, !PT ;  /* 0x0000100037ff7812 */ /* 0x040fe200078cc0ff */
[----:B---3--:R0:W-:Y:S04]  /*e4db0*/  @P3 STG.E.U8 desc[UR44][R46.64], R0 ;  /* 0x000000002e003986 */ /* 0x0081e8000c10112c */
[----:B0-----:R-:W2:Y:S01]  /*e4dc0*/  LDL.LU.64 R46, [R1+0x1900] ;  /* 0x00190000012e7983 */ /* 0x001ea20000300a00 */
[----:B------:R-:W-:Y:S02]  /*e4dd0*/  LOP3.LUT R4, R4, 0xfffffffb, RZ, 0xc0, !PT ;  /* 0xfffffffb04047812 */ /* 0x000fe400078ec0ff */
[----:B------:R-:W-:-:S02]  /*e4de0*/  LOP3.LUT P0, RZ, R55, 0x40000, RZ, 0xc0, !PT ;  /* 0x0004000037ff7812 */ /* 0x000fc4000780c0ff */
[----:B------:R-:W-:Y:S02]  /*e4df0*/  PRMT R0, R13, 0x7770, RZ ;  /* 0x000077700d007816 */ /* 0x000fe400000000ff */
[C---:B------:R-:W-:Y:S02]  /*e4e00*/  LOP3.LUT P5, RZ, R55.reuse, 0x20000, RZ, 0xc0, !PT ;  /* 0x0002000037ff7812 */ /* 0x040fe400078ac0ff */
[----:B------:R-:W-:Y:S02]  /*e4e10*/  @P6 LOP3.LUT R4, R4, 0x4, RZ, 0xfc, !PT ;  /* 0x0000000404046812 */ /* 0x000fe400078efcff */
[C---:B------:R-:W-:Y:S02]  /*e4e20*/  LOP3.LUT P6, RZ, R55.reuse, 0x2000, RZ, 0xc0, !PT ;  /* 0x0000200037ff7812 */ /* 0x040fe400078cc0ff */
[----:B------:R-:W-:Y:S01]  /*e4e30*/  LOP3.LUT P1, RZ, R55, 0x10000, RZ, 0xc0, !PT ;  /* 0x0001000037ff7812 */ /* 0x000fe2000782c0ff */
[----:B----4-:R0:W-:Y:S01]  /*e4e40*/  @P4 STG.E.U8 desc[UR44][R10.64], R0 ;  /* 0x000000000a004986 */ /* 0x0101e2000c10112c */
[----:B------:R-:W-:-:S03]  /*e4e50*/  LOP3.LUT R4, R4, 0xfffffff7, RZ, 0xc0, !PT ;  /* 0xfffffff704047812 */ /* 0x000fc600078ec0ff */
[----:B------:R-:W3:Y:S04]  /*e4e60*/  LDL.LU.64 R40, [R1+0x18f8] ;  /* 0x0018f80001287983 */ /* 0x000ee80000300a00 */
[----:B------:R-:W4:Y:S04]  /*e4e70*/  LDL.LU.64 R6, [R1+0x1928] ;  /* 0x0019280001067983 */ /* 0x000f280000300a00 */
[----:B------:R-:W4:Y:S01]  /*e4e80*/  LDL.LU.64 R8, [R1+0x1948] ;  /* 0x0019480001087983 */ /* 0x000f220000300a00 */
[C---:B0-----:R-:W-:Y:S02]  /*e4e90*/  PRMT R0, R13.reuse, 0x7771, RZ ;  /* 0x000077710d007816 */ /* 0x041fe400000000ff */
[----:B------:R-:W-:Y:S01]  /*e4ea0*/  @P6 LOP3.LUT R4, R4, 0x8, RZ, 0xfc, !PT ;  /* 0x0000000804046812 */ /* 0x000fe200078efcff */
[----:B------:R-:W4:Y:S04]  /*e4eb0*/  LDL.LU.64 R10, [R1+0x1940] ;  /* 0x00194000010a7983 */ /* 0x000f280000300a00 */
[----:B------:R0:W-:Y:S02]  /*e4ec0*/  @P0 STG.E.U8 desc[UR44][R32.64], R0 ;  /* 0x0000000020000986 */ /* 0x0001e4000c10112c */
[----:B0-----:R-:W-:-:S02]  /*e4ed0*/  PRMT R0, R13, 0x7772, RZ ;  /* 0x000077720d007816 */ /* 0x001fc400000000ff */
[----:B------:R-:W-:Y:S02]  /*e4ee0*/  PRMT R13, R13, 0x7773, RZ ;  /* 0x000077730d0d7816 */ /* 0x000fe400000000ff */
[----:B------:R-:W-:Y:S01]  /*e4ef0*/  LOP3.LUT P6, RZ, R55, 0x4000, RZ, 0xc0, !PT ;  /* 0x0000400037ff7812 */ /* 0x000fe200078cc0ff */
[----:B------:R-:W4:Y:S04]  /*e4f00*/  LDL.LU.64 R32, [R1+0x1938] ;  /* 0x0019380001207983 */ /* 0x000f280000300a00 */
[----:B------:R0:W-:Y:S04]  /*e4f10*/  @P5 STG.E.U8 desc[UR44][R34.64], R0 ;  /* 0x0000000022005986 */ /* 0x0001e8000c10112c */
[----:B------:R1:W-:Y:S01]  /*e4f20*/  @P1 STG.E.U8 desc[UR44][R36.64], R13 ;  /* 0x0000000d24001986 */ /* 0x0003e2000c10112c */
[----:B------:R-:W-:-:S02]  /*e4f30*/  LOP3.LUT P1, RZ, R4, 0x10, RZ, 0xc0, !PT ;  /* 0x0000001004ff7812 */ /* 0x000fc4000782c0ff */
[C---:B0-----:R-:W-:Y:S01]  /*e4f40*/  PRMT R0, R54.reuse, 0x7770, RZ ;  /* 0x0000777036007816 */ /* 0x041fe200000000ff */
[----:B------:R-:W4:Y:S04]  /*e4f50*/  LDL.LU.64 R34, [R1+0x1968] ;  /* 0x0019680001227983 */ /* 0x000f280000300a00 */
[----:B-1----:R-:W4:Y:S06]  /*e4f60*/  LDL.LU.64 R36, [R1+0x1978] ;  /* 0x0019780001247983 */ /* 0x002f2c0000300a00 */
[----:B------:R0:W-:Y:S02]  /*e4f70*/  @P1 STG.E.U8 desc[UR44][R38.64], R0 ;  /* 0x0000000026001986 */ /* 0x0001e4000c10112c */
[----:B0-----:R-:W-:-:S05]  /*e4f80*/  PRMT R0, R54, 0x7771, RZ ;  /* 0x0000777136007816 */ /* 0x001fca00000000ff */
[----:B------:R0:W-:Y:S04]  /*e4f90*/  @P6 STG.E.U8 desc[UR44][R14.64], R0 ;  /* 0x000000000e006986 */ /* 0x0001e8000c10112c */
[----:B0-----:R-:W3:Y:S01]  /*e4fa0*/  LDL.LU.64 R14, [R1+0x3b78] ;  /* 0x003b7800010e7983 */ /* 0x001ee20000300a00 */
[----:B------:R-:W-:Y:S02]  /*e4fb0*/  LOP3.LUT P6, RZ, R4, 0x8, RZ, 0xc0, !PT ;  /* 0x0000000804ff7812 */ /* 0x000fe400078cc0ff */
[----:B------:R-:W-:Y:S01]  /*e4fc0*/  PRMT R0, R54, 0x7772, RZ ;  /* 0x0000777236007816 */ /* 0x000fe200000000ff */
[----:B------:R-:W4:Y:S10]  /*e4fd0*/  LDL.LU.64 R38, [R1+0x1090] ;  /* 0x0010900001267983 */ /* 0x000f340000300a00 */
[----:B------:R0:W-:Y:S01]  /*e4fe0*/  @P6 STG.E.U8 desc[UR44][R60.64], R0 ;  /* 0x000000003c006986 */ /* 0x0001e2000c10112c */
[----:B------:R-:W-:-:S02]  /*e4ff0*/  LOP3.LUT P6, RZ, R4, 0x4, RZ, 0xc0, !PT ;  /* 0x0000000404ff7812 */ /* 0x000fc400078cc0ff */
[----:B0-----:R-:W-:Y:S02]  /*e5000*/  PRMT R0, R54, 0x7773, RZ ;  /* 0x0000777336007816 */ /* 0x001fe400000000ff */
[----:B------:R-:W4:Y:S09]  /*e5010*/  LDL.LU R54, [R1+0x3b74] ;  /* 0x003b740001367983 */ /* 0x000f320000300800 */
[----:B--2---:R0:W-:Y:S04]  /*e5020*/  @P6 STG.E.U8 desc[UR44][R46.64], R0 ;  /* 0x000000002e006986 */ /* 0x0041e8000c10112c */
[----:B0-----:R-:W2:Y:S01]  /*e5030*/  LDL.LU.64 R46, [R1+0x19b8] ;  /* 0x0019b800012e7983 */ /* 0x001ea20000300a00 */
[----:B------:R-:W-:-:S02]  /*e5040*/  LOP3.LUT P6, RZ, R4, 0x2, RZ, 0xc0, !PT ;  /* 0x0000000204ff7812 */ /* 0x000fc400078cc0ff */
[C---:B------:R-:W-:Y:S02]  /*e5050*/  LOP3.LUT P2, RZ, R55.reuse, 0x100, RZ, 0xc0, !PT ;  /* 0x0000010037ff7812 */ /* 0x040fe4000784c0ff */
[C---:B------:R-:W-:Y:S02]  /*e5060*/  LOP3.LUT P3, RZ, R55.reuse, 0x80, RZ, 0xc0, !PT ;  /* 0x0000008037ff7812 */ /* 0x040fe4000786c0ff */
[C---:B------:R-:W-:Y:S02]  /*e5070*/  LOP3.LUT P4, RZ, R55.reuse, 0x40, RZ, 0xc0, !PT ;  /* 0x0000004037ff7812 */ /* 0x040fe4000788c0ff */
[C---:B------:R-:W-:Y:S02]  /*e5080*/  LOP3.LUT P0, RZ, R55.reuse, 0x20, RZ, 0xc0, !PT ;  /* 0x0000002037ff7812 */ /* 0x040fe4000780c0ff */
[C---:B------:R-:W-:Y:S02]  /*e5090*/  LOP3.LUT P5, RZ, R55.reuse, 0x10, RZ, 0xc0, !PT ;  /* 0x0000001037ff7812 */ /* 0x040fe400078ac0ff */
[----:B------:R-:W-:-:S02]  /*e50a0*/  LOP3.LUT P1, RZ, R55, 0x8, RZ, 0xc0, !PT ;  /* 0x0000000837ff7812 */ /* 0x000fc4000782c0ff */
[----:B---3--:R-:W-:-:S05]  /*e50b0*/  PRMT R0, R14, 0x7770, RZ ;  /* 0x000077700e007816 */ /* 0x008fca00000000ff */
[----:B------:R0:W-:Y:S01]  /*e50c0*/  @P6 STG.E.U8 desc[UR44][R40.64], R0 ;  /* 0x0000000028006986 */ /* 0x0001e2000c10112c */
[----:B------:R-:W-:Y:S02]  /*e50d0*/  LOP3.LUT P6, RZ, R4, 0x1, RZ, 0xc0, !PT ;  /* 0x0000000104ff7812 */ /* 0x000fe400078cc0ff */
[----:B0-----:R-:W-:-:S11]  /*e50e0*/  PRMT R0, R14, 0x7771, RZ ;  /* 0x000077710e007816 */ /* 0x001fd600000000ff */
[----:B----4-:R0:W-:Y:S01]  /*e50f0*/  @P6 STG.E.U8 desc[UR44][R6.64], R0 ;  /* 0x0000000006006986 */ /* 0x0101e2000c10112c */
[----:B------:R-:W-:Y:S02]  /*e5100*/  LOP3.LUT P6, RZ, R43, 0x80000000, RZ, 0xc0, !PT ;  /* 0x800000002bff7812 */ /* 0x000fe400078cc0ff */
[C---:B0-----:R-:W-:Y:S02]  /*e5110*/  PRMT R0, R14.reuse, 0x7772, RZ ;  /* 0x000077720e007816 */ /* 0x041fe400000000ff */
[----:B------:R-:W-:-:S09]  /*e5120*/  PRMT R14, R14, 0x7773, RZ ;  /* 0x000077730e0e7816 */ /* 0x000fd200000000ff */
[----:B------:R0:W-:Y:S04]  /*e5130*/  @P6 STG.E.U8 desc[UR44][R8.64], R0 ;  /* 0x0000000008006986 */ /* 0x0001e8000c10112c */
[----:B------:R-:W-:Y:S01]  /*e5140*/  @P2 STG.E.U8 desc[UR44][R10.64], R14 ;  /* 0x0000000e0a002986 */ /* 0x000fe2000c10112c */
[----:B0-----:R-:W-:-:S05]  /*e5150*/  PRMT R0, R42, 0x7770, RZ ;  /* 0x000077702a007816 */ /* 0x001fca00000000ff */
[----:B------:R0:W-:Y:S01]  /*e5160*/  @P3 STG.E.U8 desc[UR44][R32.64], R0 ;  /* 0x0000000020003986 */ /* 0x0001e2000c10112c */
[----:B------:R-:W-:Y:S02]  /*e5170*/  LOP3.LUT P6, RZ, R55, 0x4, RZ, 0xc0, !PT ;  /* 0x0000000437ff7812 */ /* 0x000fe400078cc0ff */
[----:B0-----:R-:W-:Y:S02]  /*e5180*/  PRMT R0, R42, 0x7771, RZ ;  /* 0x000077712a007816 */ /* 0x001fe400000000ff */
[C---:B------:R-:W-:Y:S01]  /*e5190*/  PRMT R2, R15.reuse, 0x7770, RZ ;  /* 0x000077700f027816 */ /* 0x040fe200000000ff */
[----:B------:R-:W3:Y:S04]  /*e51a0*/  LDL.LU.64 R32, [R1+0x1ae0] ;  /* 0x001ae00001207983 */ /* 0x000ee80000300a00 */
[----:B------:R0:W-:Y:S01]  /*e51b0*/  @P4 STG.E.U8 desc[UR44][R34.64], R0 ;  /* 0x0000000022004986 */ /* 0x0001e2000c10112c */
[----:B------:R-:W-:-:S02]  /*e51c0*/  PRMT R7, R15, 0x7771, RZ ;  /* 0x000077710f077816 */ /* 0x000fc400000000ff */
[----:B0-----:R-:W-:-:S05]  /*e51d0*/  PRMT R0, R42, 0x7772, RZ ;  /* 0x000077722a007816 */ /* 0x001fca00000000ff */
[----:B------:R0:W-:Y:S02]  /*e51e0*/  @P0 STG.E.U8 desc[UR44][R36.64], R0 ;  /* 0x0000000024000986 */ /* 0x0001e4000c10112c */
[----:B0-----:R-:W-:Y:S02]  /*e51f0*/  PRMT R0, R42, 0x7773, RZ ;  /* 0x000077732a007816 */ /* 0x001fe400000000ff */
[----:B------:R-:W4:Y:S04]  /*e5200*/  LDL.LU R42, [R1+0x3b70] ;  /* 0x003b7000012a7983 */ /* 0x000f280000300800 */
[----:B------:R-:W4:Y:S04]  /*e5210*/  LDL.LU.64 R34, [R1+0x1ad8] ;  /* 0x001ad80001227983 */ /* 0x000f280000300a00 */
[----:B------:R0:W-:Y:S04]  /*e5220*/  @P5 STG.E.U8 desc[UR44][R38.64], R0 ;  /* 0x0000000026005986 */ /* 0x0001e8000c10112c */
[----:B------:R-:W4:Y:S04]  /*e5230*/  LDL.LU.64 R36, [R1+0x1ad0] ;  /* 0x001ad00001247983 */ /* 0x000f280000300a00 */
[----:B0-----:R-:W4:Y:S04]  /*e5240*/  LDL.LU.64 R38, [R1+0x1b18] ;  /* 0x001b180001267983 */ /* 0x001f280000300a00 */
[----:B--2---:R0:W-:Y:S04]  /*e5250*/  @P1 STG.E.U8 desc[UR44][R46.64], R2 ;  /* 0x000000022e001986 */ /* 0x0041e8000c10112c */
[----:B------:R1:W-:Y:S04]  /*e5260*/  @P6 STG.E.U8 desc[UR44][R16.64], R7 ;  /* 0x0000000710006986 */ /* 0x0003e8000c10112c */
[----:B0-----:R-:W2:Y:S04]  /*e5270*/  LDL.LU.64 R46, [R1+0x1b10] ;  /* 0x001b1000012e7983 */ /* 0x001ea80000300a00 */
[----:B-1----:R-:W2:Y:S01]  /*e5280*/  LDL.LU.64 R16, [R1+0x3b68] ;  /* 0x003b680001107983 */ /* 0x002ea20000300a00 */
[----:B------:R-:W-:-:S02]  /*e5290*/  LOP3.LUT P2, RZ, R55, 0x2, RZ, 0xc0, !PT ;  /* 0x0000000237ff7812 */ /* 0x000fc4000784c0ff */
[----:B------:R-:W-:Y:S02]  /*e52a0*/  LOP3.LUT P3, RZ, R55, 0x1, RZ, 0xc0, !PT ;  /* 0x0000000137ff7812 */ /* 0x000fe4000786c0ff */
[C---:B------:R-:W-:Y:S02]  /*e52b0*/  LOP3.LUT P4, RZ, R54.reuse, 0x80000000, RZ, 0xc0, !PT ;  /* 0x8000000036ff7812 */ /* 0x040fe4000788c0ff */
[C---:B------:R-:W-:Y:S02]  /*e52c0*/  PRMT R7, R15.reuse, 0x7772, RZ ;  /* 0x000077720f077816 */ /* 0x040fe400000000ff */
[C---:B------:R-:W-:Y:S02]  /*e52d0*/  LOP3.LUT P0, RZ, R54.reuse, 0x40000000, RZ, 0xc0, !PT ;  /* 0x4000000036ff7812 */ /* 0x040fe4000780c0ff */
[----:B------:R-:W-:Y:S01]  /*e52e0*/  PRMT R15, R15, 0x7773, RZ ;  /* 0x000077730f0f7816 */ /* 0x000fe200000000ff */
[----:B------:R-:W2:Y:S04]  /*e52f0*/  LDL.LU.64 R56, [R1+0x1098] ;  /* 0x0010980001387983 */ /* 0x000ea80000300a00 */
[----:B------:R-:W2:Y:S04]  /*e5300*/  LDL.LU.64 R58, [R1+0x1b38] ;  /* 0x001b3800013a7983 */ /* 0x000ea80000300a00 */
[----:B------:R-:W2:Y:S04]  /*e5310*/  LDL.LU.64 R60, [R1+0x1b58] ;  /* 0x001b5800013c7983 */ /* 0x000ea80000300a00 */
[----:B------:R-:W2:Y:S04]  /*e5320*/  LDL.LU.64 R40, [R1+0x1b50] ;  /* 0x001b500001287983 */ /* 0x000ea80000300a00 */
[----:B------:R-:W2:Y:S04]  /*e5330*/  LDL.LU.64 R8, [R1+0x1b48] ;  /* 0x001b480001087983 */ /* 0x000ea80000300a00 */
[----:B------:R-:W2:Y:S01]  /*e5340*/  LDL.LU.64 R10, [R1+0x1b78] ;  /* 0x001b7800010a7983 */ /* 0x000ea20000300a00 */
[----:B------:R-:W-:-:S04]  /*e5350*/  LOP3.LUT P5, RZ, R54, 0x10000000, RZ, 0xc0, !PT ;  /* 0x1000000036ff7812 */ /* 0x000fc800078ac0ff */
[----:B------:R-:W-:Y:S02]  /*e5360*/  P2R R0, PR, RZ, 0x20 ;  /* 0x00000020ff007803 */ /* 0x000fe40000000000 */
[----:B------:R-:W-:Y:S01]  /*e5370*/  LOP3.LUT P5, RZ, R54, 0x20000000, RZ, 0xc0, !PT ;  /* 0x2000000036ff7812 */ /* 0x000fe200078ac0ff */
[----:B---3--:R2:W-:Y:S04]  /*e5380*/  @P2 STG.E.U8 desc[UR44][R32.64], R7 ;  /* 0x0000000720002986 */ /* 0x0085e8000c10112c */
[----:B----4-:R-:W-:Y:S01]  /*e5390*/  @P3 STG.E.U8 desc[UR44][R34.64], R15 ;  /* 0x0000000f22003986 */ /* 0x010fe2000c10112c */
[----:B--2---:R-:W-:-:S05]  /*e53a0*/  PRMT R7, R16, 0x7770, RZ ;  /* 0x0000777010077816 */ /* 0x004fca00000000ff */
[----:B------:R0:W-:Y:S02]  /*e53b0*/  @P4 STG.E.U8 desc[UR44][R36.64], R7 ;  /* 0x0000000724004986 */ /* 0x0001e4000c10112c */
[----:B0-----:R-:W-:-:S05]  /*e53c0*/  PRMT R7, R16, 0x7771, RZ ;  /* 0x0000777110077816 */ /* 0x001fca00000000ff */
[----:B------:R0:W-:Y:S04]  /*e53d0*/  @P0 STG.E.U8 desc[UR44][R20.64], R7 ;  /* 0x0000000714000986 */ /* 0x0001e8000c10112c */
[----:B0-----:R-:W2:Y:S01]  /*e53e0*/  LDL.LU.64 R20, [R1+0x3b60] ;  /* 0x003b600001147983 */ /* 0x001ea20000300a00 */
[----:B------:R-:W-:-:S03]  /*e53f0*/  PRMT R7, R16, 0x7772, RZ ;  /* 0x0000777210077816 */ /* 0x000fc600000000ff */
[----:B------:R-:W3:Y:S04]  /*e5400*/  LDL.LU.64 R32, [R1+0x1b98] ;  /* 0x001b980001207983 */ /* 0x000ee80000300a00 */
[----:B------:R-:W4:Y:S04]  /*e5410*/  LDL.LU.64 R34, [R1+0x1b90] ;  /* 0x001b900001227983 */ /* 0x000f280000300a00 */
[----:B------:R-:W4:Y:S04]  /*e5420*/  LDL.LU.64 R36, [R1+0x1b88] ;  /* 0x001b880001247983 */ /* 0x000f280000300a00 */
[----:B------:R0:W-:Y:S01]  /*e5430*/  @P5 STG.E.U8 desc[UR44][R38.64], R7 ;  /* 0x0000000726005986 */ /* 0x0001e2000c10112c */
[----:B------:R-:W-:-:S02]  /*e5440*/  ISETP.NE.AND P5, PT, R0, RZ, PT ;  /* 0x000000ff0000720c */ /* 0x000fc40003fa5270 */
[----:B------:R-:W-:Y:S01]  /*e5450*/  PRMT R16, R16, 0x7773, RZ ;  /* 0x0000777310107816 */ /* 0x000fe200000000ff */
[----:B0-----:R-:W4:Y:S10]  /*e5460*/  LDL.LU.64 R38, [R1+0x1bf8] ;  /* 0x001bf80001267983 */ /* 0x001f340000300a00 */
[----:B------:R0:W-:Y:S04]  /*e5470*/  @P5 STG.E.U8 desc[UR44][R46.64], R16 ;  /* 0x000000102e005986 */ /* 0x0001e8000c10112c */
[----:B0-----:R-:W4:Y:S01]  /*e5480*/  LDL.LU.64 R46, [R1+0x1c40] ;  /* 0x001c4000012e7983 */ /* 0x001f220000300a00 */
[----:B------:R-:W-:-:S04]  /*e5490*/  LOP3.LUT P1, RZ, R54, 0x400000, RZ, 0xc0, !PT ;  /* 0x0040000036ff7812 */ /* 0x000fc8000782c0ff */
[----:B------:R-:W-:Y:S02]  /*e54a0*/  P2R R2, PR, RZ, 0x2 ;  /* 0x00000002ff027803 */ /* 0x000fe40000000000 */
        /* <DEDUP_REMOVED lines=8> */
[C---:B------:R-:W-:Y:S02]  /*e5530*/  LOP3.LUT P1, RZ, R54.reuse, 0x8000000, RZ, 0xc0, !PT ;  /* 0x0800000036ff7812 */ /* 0x040fe4000782c0ff */
[C---:B------:R-:W-:Y:S02]  /*e5540*/  LOP3.LUT P6, RZ, R54.reuse, 0x200000, RZ, 0xc0, !PT ;  /* 0x0020000036ff7812 */ /* 0x040fe400078cc0ff */
[C---:B------:R-:W-:Y:S02]  /*e5550*/  LOP3.LUT P2, RZ, R54.reuse, 0x100000, RZ, 0xc0, !PT ;  /* 0x0010000036ff7812 */ /* 0x040fe4000784c0ff */
[C---:B------:R-:W-:Y:S02]  /*e5560*/  LOP3.LUT P3, RZ, R54.reuse, 0x80000, RZ, 0xc0, !PT ;  /* 0x0008000036ff7812 */ /* 0x040fe4000786c0ff */
[----:B------:R-:W-:-:S02]  /*e5570*/  LOP3.LUT P4, RZ, R54, 0x40000, RZ, 0xc0, !PT ;  /* 0x0004000036ff7812 */ /* 0x000fc4000788c0ff */
[C---:B------:R-:W-:Y:S02]  /*e5580*/  LOP3.LUT P0, RZ, R54.reuse, 0x20000, RZ, 0xc0, !PT ;  /* 0x0002000036ff7812 */ /* 0x040fe4000780c0ff */
[----:B------:R-:W-:Y:S02]  /*e5590*/  LOP3.LUT P5, RZ, R54, 0x10000, RZ, 0xc0, !PT ;  /* 0x0001000036ff7812 */ /* 0x000fe400078ac0ff */
[----:B--2---:R-:W-:-:S05]  /*e55a0*/  PRMT R0, R20, 0x7770, RZ ;  /* 0x0000777014007816 */ /* 0x004fca00000000ff */
[----:B------:R0:W-:Y:S01]  /*e55b0*/  @P1 STG.E.U8 desc[UR44][R56.64], R0 ;  /* 0x0000000038001986 */ /* 0x0001e2000c10112c */
[----:B------:R-:W-:Y:S02]  /*e55c0*/  ISETP.NE.AND P1, PT, R6, RZ, PT ;  /* 0x000000ff0600720c */ /* 0x000fe40003f25270 */
[----:B0-----:R-:W-:-:S11]  /*e55d0*/  PRMT R0, R20, 0x7771, RZ ;  /* 0x0000777114007816 */ /* 0x001fd600000000ff */
[----:B------:R0:W-:Y:S01]  /*e55e0*/  @P1 STG.E.U8 desc[UR44][R58.64], R0 ;  /* 0x000000003a001986 */ /* 0x0001e2000c10112c */
[----:B------:R-:W-:Y:S02]  /*e55f0*/  ISETP.NE.AND P1, PT, R5, RZ, PT ;  /* 0x000000ff0500720c */ /* 0x000fe40003f25270 */
[----:B0-----:R-:W-:-:S11]  /*e5600*/  PRMT R0, R20, 0x7772, RZ ;  /* 0x0000777214007816 */ /* 0x001fd600000000ff */
[----:B------:R0:W-:Y:S01]  /*e5610*/  @P1 STG.E.U8 desc[UR44][R60.64], R0 ;  /* 0x000000003c001986 */ /* 0x0001e2000c10112c */
[----:B------:R-:W-:Y:S02]  /*e5620*/  ISETP.NE.AND P1, PT, R4, RZ, PT ;  /* 0x000000ff0400720c */ /* 0x000fe40003f25270 */
[----:B------:R-:W-:-:S11]  /*e5630*/  PRMT R20, R20, 0x7773, RZ ;  /* 0x0000777314147816 */ /* 0x000fd600000000ff */
[----:B------:R-:W-:Y:S01]  /*e5640*/  @P1 STG.E.U8 desc[UR44][R40.64], R20 ;  /* 0x0000001428001986 */ /* 0x000fe2000c10112c */
[----:B------:R-:W-:Y:S02]  /*e5650*/  ISETP.NE.AND P1, PT, R3, RZ, PT ;  /* 0x000000ff0300720c */ /* 0x000fe40003f25270 */
[----:B0-----:R-:W-:-:S11]  /*e5660*/  PRMT R0, R17, 0x7770, RZ ;  /* 0x0000777011007816 */ /* 0x001fd600000000ff */
[----:B------:R0:W-:Y:S01]  /*e5670*/  @P1 STG.E.U8 desc[UR44][R8.64], R0 ;  /* 0x0000000008001986 */ /* 0x0001e2000c10112c */
[----:B------:R-:W-:Y:S02]  /*e5680*/  ISETP.NE.AND P1, PT, R2, RZ, PT ;  /* 0x000000ff0200720c */ /* 0x000fe40003f25270 */
[----:B0-----:R-:W-:-:S11]  /*e5690*/  PRMT R0, R17, 0x7771, RZ ;  /* 0x0000777111007816 */ /* 0x001fd600000000ff */
[----:B------:R0:W-:Y:S02]  /*e56a0*/  @P1 STG.E.U8 desc[UR44][R10.64], R0 ;  /* 0x000000000a001986 */ /* 0x0001e4000c10112c */
[C---:B0-----:R-:W-:Y:S02]  /*e56b0*/  PRMT R0, R17.reuse, 0x7772, RZ ;  /* 0x0000777211007816 */ /* 0x041fe400000000ff */
[----:B------:R-:W-:Y:S01]  /*e56c0*/  PRMT R17, R17, 0x7773, RZ ;  /* 0x0000777311117816 */ /* 0x000fe200000000ff */
[----:B------:R-:W2:Y:S04]  /*e56d0*/  LDL.LU.64 R10, [R1+0x1cf8] ;  /* 0x001cf800010a7983 */ /* 0x000ea80000300a00 */
[----:B---3--:R0:W-:Y:S04]  /*e56e0*/  @P6 STG.E.U8 desc[UR44][R32.64], R0 ;  /* 0x0000000020006986 */ /* 0x0081e8000c10112c */
[----:B----4-:R-:W-:Y:S01]  /*e56f0*/  @P2 STG.E.U8 desc[UR44][R34.64], R17 ;  /* 0x0000001122002986 */ /* 0x010fe2000c10112c */
[----:B0-----:R-:W-:-:S03]  /*e5700*/  PRMT R0, R21, 0x7770, RZ ;  /* 0x0000777015007816 */ /* 0x001fc600000000ff */
[----:B------:R-:W3:Y:S04]  /*e5710*/  LDL.LU.64 R32, [R1+0x1d50] ;  /* 0x001d500001207983 */ /* 0x000ee80000300a00 */
[----:B------:R0:W-:Y:S02]  /*e5720*/  @P3 STG.E.U8 desc[UR44][R36.64], R0 ;  /* 0x0000000024003986 */ /* 0x0001e4000c10112c */
[----:B0-----:R-:W-:-:S05]  /*e5730*/  PRMT R0, R21, 0x7771, RZ ;  /* 0x0000777115007816 */ /* 0x001fca00000000ff */
[----:B------:R0:W-:Y:S02]  /*e5740*/  @P4 STG.E.U8 desc[UR44][R38.64], R0 ;  /* 0x0000000026004986 */ /* 0x0001e4000c10112c */
[C---:B0-----:R-:W-:Y:S02]  /*e5750*/  PRMT R0, R21.reuse, 0x7772, RZ ;  /* 0x0000777215007816 */ /* 0x041fe400000000ff */
[----:B------:R-:W-:-:S03]  /*e5760*/  PRMT R21, R21, 0x7773, RZ ;  /* 0x0000777315157816 */ /* 0x000fc600000000ff */
[----:B------:R-:W-:Y:S04]  /*e5770*/  @P0 STG.E.U8 desc[UR44][R46.64], R0 ;  /* 0x000000002e000986 */ /* 0x000fe8000c10112c */
[----:B------:R0:W-:Y:S04]  /*e5780*/  @P5 STG.E.U8 desc[UR44][R18.64], R21 ;  /* 0x0000001512005986 */ /* 0x0001e8000c10112c */
[----:B0-----:R-:W4:Y:S01]  /*e5790*/  LDL.LU.64 R18, [R1+0x3b58] ;  /* 0x003b580001127983 */ /* 0x001f220000300a00 */
[C---:B------:R-:W-:Y:S02]  /*e57a0*/  LOP3.LUT P1, RZ, R54.reuse, 0x8000, RZ, 0xc0, !PT ;  /* 0x0000800036ff7812 */ /* 0x040fe4000782c0ff */
[----:B------:R-:W-:Y:S01]  /*e57b0*/  LOP3.LUT P2, RZ, R54, 0x4000, RZ, 0xc0, !PT ;  /* 0x0000400036ff7812 */ /* 0x000fe2000784c0ff */
[----:B------:R-:W3:Y:S04]  /*e57c0*/  LDL.LU.64 R34, [R1+0x1d48] ;  /* 0x001d480001227983 */ /* 0x000ee80000300a00 */
[----:B------:R-:W3:Y:S04]  /*e57d0*/  LDL.LU.64 R36, [R1+0x1d40] ;  /* 0x001d400001247983 */ /* 0x000ee80000300a00 */
[----:B------:R-:W3:Y:S04]  /*e57e0*/  LDL.LU.64 R38, [R1+0x1d60] ;  /* 0x001d600001267983 */ /* 0x000ee80000300a00 */
[----:B------:R-:W3:Y:S04]  /*e57f0*/  LDL.LU.64 R46, [R1+0x1d90] ;  /* 0x001d9000012e7983 */ /* 0x000ee80000300a00 */
[----:B------:R-:W3:Y:S04]  /*e5800*/  LDL.LU.64 R56, [R1+0x1d88] ;  /* 0x001d880001387983 */ /* 0x000ee80000300a00 */
[----:B------:R-:W3:Y:S01]  /*e5810*/  LDL.LU.64 R58, [R1+0x1d80] ;  /* 0x001d8000013a7983 */ /* 0x000ee20000300a00 */
[----:B----4-:R-:W-:-:S02]  /*e5820*/  PRMT R7, R18, 0x7770, RZ ;  /* 0x0000777012077816 */ /* 0x010fc400000000ff */
[----:B------:R-:W-:-:S03]  /*e5830*/  PRMT R8, R18, 0x7771, RZ ;  /* 0x0000777112087816 */ /* 0x000fc600000000ff */
[----:B--2---:R-:W-:Y:S04]  /*e5840*/  @P1 STG.E.U8 desc[UR44][R10.64], R7 ;  /* 0x000000070a001986 */ /* 0x004fe8000c10112c */
[----:B------:R0:W-:Y:S04]  /*e5850*/  @P2 STG.E.U8 desc[UR44][R22.64], R8 ;  /* 0x0000000816002986 */ /* 0x0001e8000c10112c */
[----:B0-----:R-:W2:Y:S04]  /*e5860*/  LDL.LU.64 R22, [R1+0x3b50] ;  /* 0x003b500001167983 */ /* 0x001ea80000300a00 */
[----:B------:R-:W4:Y:S04]  /*e5870*/  LDL.LU.64 R60, [R1+0x1da0] ;  /* 0x001da000013c7983 */ /* 0x000f280000300a00 */
[----:B------:R-:W4:Y:S01]  /*e5880*/  LDL.LU.64 R40, [R1+0x1dd0] ;  /* 0x001dd00001287983 */ /* 0x000f220000300a00 */
[----:B------:R-:W-:-:S02]  /*e5890*/  LOP3.LUT P3, RZ, R54, 0x2000, RZ, 0xc0, !PT ;  /* 0x0000200036ff7812 */ /* 0x000fc4000786c0ff */
[C---:B------:R-:W-:Y:S02]  /*e58a0*/  LOP3.LUT P0, RZ, R54.reuse, 0x400, RZ, 0xc0, !PT ;  /* 0x0000040036ff7812 */ /* 0x040fe4000780c0ff */
[C---:B------:R-:W-:Y:S02]  /*e58b0*/  LOP3.LUT P5, RZ, R54.reuse, 0x10, RZ, 0xc0, !PT ;  /* 0x0000001036ff7812 */ /* 0x040fe400078ac0ff */
[----:B------:R-:W-:Y:S02]  /*e58c0*/  LOP3.LUT P4, RZ, R54, 0x1000, RZ, 0xc0, !PT ;  /* 0x0000100036ff7812 */ /* 0x000fe4000788c0ff */
[----:B------:R-:W-:Y:S02]  /*e58d0*/  PRMT R8, R18, 0x7772, RZ ;  /* 0x0000777212087816 */ /* 0x000fe400000000ff */
[----:B------:R-:W-:Y:S02]  /*e58e0*/  P2R R0, PR, RZ, 0x1 ;  /* 0x00000001ff007803 */ /* 0x000fe40000000000 */
[----:B------:R-:W-:-:S02]  /*e58f0*/  P2R R2, PR, RZ, 0x20 ;  /* 0x00000020ff027803 */ /* 0x000fc40000000000 */
[C---:B------:R-:W-:Y:S02]  /*e5900*/  LOP3.LUT P0, RZ, R54.reuse, 0x800, RZ, 0xc0, !PT ;  /* 0x0000080036ff7812 */ /* 0x040fe4000780c0ff */
[----:B------:R-:W-:Y:S02]  /*e5910*/  LOP3.LUT P5, RZ, R54, 0x20, RZ, 0xc0, !PT ;  /* 0x0000002036ff7812 */ /* 0x000fe400078ac0ff */
[----:B------:R-:W-:Y:S01]  /*e5920*/  PRMT R18, R18, 0x7773, RZ ;  /* 0x0000777312127816 */ /* 0x000fe200000000ff */
[----:B------:R-:W4:Y:S01]  /*e5930*/  LDL.LU.64 R10, [R1+0x1dc0] ;  /* 0x001dc000010a7983 */ /* 0x000f220000300a00 */
[----:B------:R-:W-:Y:S02]  /*e5940*/  P2R R3, PR, RZ, 0x20 ;  /* 0x00000020ff037803 */ /* 0x000fe40000000000 */
[----:B------:R-:W-:Y:S01]  /*e5950*/  LOP3.LUT P5, RZ, R54, 0x40, RZ, 0xc0, !PT ;  /* 0x0000004036ff7812 */ /* 0x000fe200078ac0ff */
[----:B---3--:R0:W-:Y:S03]  /*e5960*/  @P3 STG.E.U8 desc[UR44][R32.64], R8 ;  /* 0x0000000820003986 */ /* 0x0081e6000c10112c */
[----:B------:R-:W-:-:S02]  /*e5970*/  P2R R4, PR, RZ, 0x20 ;  /* 0x00000020ff047803 */ /* 0x000fc40000000000 */
[C---:B------:R-:W-:Y:S01]  /*e5980*/  LOP3.LUT P5, RZ, R54.reuse, 0x80, RZ, 0xc0, !PT ;  /* 0x0000008036ff7812 */ /* 0x040fe200078ac0ff */
[----:B------:R-:W-:Y:S03]  /*e5990*/  @P4 STG.E.U8 desc[UR44][R34.64], R18 ;  /* 0x0000001222004986 */ /* 0x000fe6000c10112c */
[----:B------:R-:W-:Y:S02]  /*e59a0*/  P2R R5, PR, RZ, 0x20 ;  /* 0x00000020ff057803 */ /* 0x000fe40000000000 */
[----:B------:R-:W-:Y:S01]  /*e59b0*/  LOP3.LUT P5, RZ, R54, 0x100, RZ, 0xc0, !PT ;  /* 0x0000010036ff7812 */ /* 0x000fe200078ac0ff */
[----:B0-----:R-:W3:Y:S03]  /*e59c0*/  LDL.LU.64 R32, [R1+0x1de0] ;  /* 0x001de00001207983 */ /* 0x001ee60000300a00 */
[----:B------:R-:W-:-:S02]  /*e59d0*/  P2R R6, PR, RZ, 0x20 ;  /* 0x00000020ff067803 */ /* 0x000fc40000000000 */
[----:B------:R-:W-:Y:S02]  /*e59e0*/  LOP3.LUT P5, RZ, R54, 0x200, RZ, 0xc0, !PT ;  /* 0x0000020036ff7812 */ /* 0x000fe400078ac0ff */
[----:B--2---:R-:W-:-:S05]  /*e59f0*/  PRMT R8, R22, 0x7770, RZ ;  /* 0x0000777016087816 */ /* 0x004fca00000000ff */
[----:B------:R0:W-:Y:S01]  /*e5a00*/  @P0 STG.E.U8 desc[UR44][R36.64], R8 ;  /* 0x0000000824000986 */ /* 0x0001e2000c10112c */
[----:B------:R-:W-:Y:S02]  /*e5a10*/  ISETP.NE.AND P0, PT, R0, RZ, PT ;  /* 0x000000ff0000720c */ /* 0x000fe40003f05270 */
[C---:B------:R-:W-:Y:S01]  /*e5a20*/  PRMT R0, R22.reuse, 0x7771, RZ ;  /* 0x0000777116007816 */ /* 0x040fe200000000ff */
[----:B0-----:R-:W2:Y:S10]  /*e5a30*/  LDL.LU.64 R36, [R1+0x1e10] ;  /* 0x001e100001247983 */ /* 0x001eb40000300a00 */
[----:B------:R0:W-:Y:S04]  /*e5a40*/  @P0 STG.E.U8 desc[UR44][R38.64], R0 ;  /* 0x0000000026000986 */ /* 0x0001e8000c10112c */
[----:B------:R-:W2:Y:S01]  /*e5a50*/  LDL.LU.64 R34, [R1+0x1e08] ;  /* 0x001e080001227983 */ /* 0x000ea20000300a00 */
[----:B0-----:R-:W-:-:S03]  /*e5a60*/  PRMT R0, R22, 0x7772, RZ ;  /* 0x0000777216007816 */ /* 0x001fc600000000ff */
[----:B------:R-:W2:Y:S04]  /*e5a70*/  LDL.LU.64 R38, [R1+0x1e00] ;  /* 0x001e000001267983 */ /* 0x000ea80000300a00 */
[----:B------:R0:W-:Y:S01]  /*e5a80*/  @P5 STG.E.U8 desc[UR44][R46.64], R0 ;  /* 0x000000002e005986 */ /* 0x0001e2000c10112c */
[----:B------:R-:W-:Y:S02]  /*e5a90*/  ISETP.NE.AND P5, PT, R6, RZ, PT ;  /* 0x000000ff0600720c */ /* 0x000fe40003fa5270 */
[----:B------:R-:W-:Y:S02]  /*e5aa0*/  PRMT R22, R22, 0x7773, RZ ;  /* 0x0000777316167816 */ /* 0x000fe400000000ff */
[----:B0-----:R-:W-:Y:S01]  /*e5ab0*/  PRMT R0, R19, 0x7770, RZ ;  /* 0x0000777013007816 */ /* 0x001fe200000000ff */
[----:B------:R-:W2:Y:S08]  /*e5ac0*/  LDL.LU.64 R46, [R1+0x1e20] ;  /* 0x001e2000012e7983 */ /* 0x000eb00000300a00 */
[----:B------:R-:W-:Y:S01]  /*e5ad0*/  @P5 STG.E.U8 desc[UR44][R56.64], R22 ;  /* 0x0000001638005986 */ /* 0x000fe2000c10112c */
[----:B------:R-:W-:-:S13]  /*e5ae0*/  ISETP.NE.AND P5, PT, R5, RZ, PT ;  /* 0x000000ff0500720c */ /* 0x000fda0003fa5270 */
[----:B------:R0:W-:Y:S01]  /*e5af0*/  @P5 STG.E.U8 desc[UR44][R58.64], R0 ;  /* 0x000000003a005986 */ /* 0x0001e2000c10112c */
[----:B------:R-:W-:Y:S02]  /*e5b00*/  ISETP.NE.AND P5, PT, R4, RZ, PT ;  /* 0x000000ff0400720c */ /* 0x000fe40003fa5270 */
[----:B0-----:R-:W-:-:S11]  /*e5b10*/  PRMT R0, R19, 0x7771, RZ ;  /* 0x0000777113007816 */ /* 0x001fd600000000ff */
[----:B----4-:R0:W-:Y:S01]  /*e5b20*/  @P5 STG.E.U8 desc[UR44][R60.64], R0 ;  /* 0x000000003c005986 */ /* 0x0101e2000c10112c */
[----:B------:R-:W-:Y:S02]  /*e5b30*/  ISETP.NE.AND P5, PT, R3, RZ, PT ;  /* 0x000000ff0300720c */ /* 0x000fe40003fa5270 */
[----:B0-----:R-:W-:-:S11]  /*e5b40*/  PRMT R0, R19, 0x7772, RZ ;  /* 0x0000777213007816 */ /* 0x001fd600000000ff */
[----:B------:R-:W-:Y:S01]  /*e5b50*/  @P5 STG.E.U8 desc[UR44][R40.64], R0 ;  /* 0x0000000028005986 */ /* 0x000fe2000c10112c */
[----:B------:R-:W-:Y:S02]  /*e5b60*/  ISETP.NE.AND P5, PT, R2, RZ, PT ;  /* 0x000000ff0200720c */ /* 0x000fe40003fa5270 */
[----:B------:R-:W-:-:S11]  /*e5b70*/  PRMT R19, R19, 0x7773, RZ ;  /* 0x0000777313137816 */ /* 0x000fd600000000ff */
[----:B------:R0:W-:Y:S04]  /*e5b80*/  @P5 STG.E.U8 desc[UR44][R24.64], R19 ;  /* 0x0000001318005986 */ /* 0x0001e8000c10112c */
[----:B0-----:R-:W4:Y:S01]  /*e5b90*/  LDL.LU.64 R24, [R1+0x3b48] ;  /* 0x003b480001187983 */ /* 0x001f220000300a00 */
[----:B------:R-:W-:-:S04]  /*e5ba0*/  LOP3.LUT P6, RZ, R54, 0x4, RZ, 0xc0, !PT ;  /* 0x0000000436ff7812 */ /* 0x000fc800078cc0ff */
[----:B------:R-:W-:Y:S02]  /*e5bb0*/  P2R R7, PR, RZ, 0x40 ;  /* 0x00000040ff077803 */ /* 0x000fe40000000000 */
[C---:B------:R-:W-:Y:S02]  /*e5bc0*/  LOP3.LUT P6, RZ, R54.reuse, 0x8, RZ, 0xc0, !PT ;  /* 0x0000000836ff7812 */ /* 0x040fe400078cc0ff */
[----:B------:R-:W-:Y:S02]  /*e5bd0*/  PRMT R0, R23, 0x7770, RZ ;  /* 0x0000777017007816 */ /* 0x000fe400000000ff */
[----:B------:R-:W-:-:S09]  /*e5be0*/  LOP3.LUT P2, RZ, R54, 0x2, RZ, 0xc0, !PT ;  /* 0x0000000236ff7812 */ /* 0x000fd2000784c0ff */
[----:B------:R0:W-:Y:S01]  /*e5bf0*/  @P6 STG.E.U8 desc[UR44][R10.64], R0 ;  /* 0x000000000a006986 */ /* 0x0001e2000c10112c */
[----:B------:R-:W-:Y:S02]  /*e5c00*/  ISETP.NE.AND P6, PT, R7, RZ, PT ;  /* 0x000000ff0700720c */ /* 0x000fe40003fc5270 */
[----:B------:R-:W-:Y:S02]  /*e5c10*/  LOP3.LUT P1, RZ, R54, 0x1, RZ, 0xc0, !PT ;  /* 0x0000000136ff7812 */ /* 0x000fe4000782c0ff */
[----:B------:R-:W-:Y:S02]  /*e5c20*/  LOP3.LUT P3, RZ, R42, 0x80000000, RZ, 0xc0, !PT ;  /* 0x800000002aff7812 */ /* 0x000fe4000786c0ff */
[----:B0-----:R-:W-:-:S07]  /*e5c30*/  PRMT R0, R23, 0x7771, RZ ;  /* 0x0000777117007816 */ /* 0x001fce00000000ff */
[----:B---3--:R0:W-:Y:S01]  /*e5c40*/  @P6 STG.E.U8 desc[UR44][R32.64], R0 ;  /* 0x0000000020006986 */ /* 0x0081e2000c10112c */
[C---:B------:R-:W-:Y:S02]  /*e5c50*/  LOP3.LUT P4, RZ, R42.reuse, 0x40000000, RZ, 0xc0, !PT ;  /* 0x400000002aff7812 */ /* 0x040fe4000788c0ff */
[----:B------:R-:W-:Y:S02]  /*e5c60*/  LOP3.LUT P0, RZ, R42, 0x20000000, RZ, 0xc0, !PT ;  /* 0x200000002aff7812 */ /* 0x000fe4000780c0ff */
[C---:B0-----:R-:W-:Y:S02]  /*e5c70*/  PRMT R0, R23.reuse, 0x7772, RZ ;  /* 0x0000777217007816 */ /* 0x041fe400000000ff */
[----:B------:R-:W-:-:S03]  /*e5c80*/  PRMT R23, R23, 0x7773, RZ ;  /* 0x0000777317177816 */ /* 0x000fc600000000ff */
[----:B--2---:R0:W-:Y:S04]  /*e5c90*/  @P2 STG.E.U8 desc[UR44][R36.64], R0 ;  /* 0x0000000024002986 */ /* 0x0041e8000c10112c */
[----:B------:R-:W-:Y:S04]  /*e5ca0*/  @P1 STG.E.U8 desc[UR44][R34.64], R23 ;  /* 0x0000001722001986 */ /* 0x000fe8000c10112c */
[----:B0-----:R-:W2:Y:S01]  /*e5cb0*/  LDL.LU.64 R36, [R1+0x1ea8] ;  /* 0x001ea80001247983 */ /* 0x001ea20000300a00 */
[----:B----4-:R-:W-:-:S05]  /*e5cc0*/  PRMT R0, R24, 0x7770, RZ ;  /* 0x0000777018007816 */ /* 0x010fca00000000ff */
[----:B------:R0:W-:Y:S02]  /*e5cd0*/  @P3 STG.E.U8 desc[UR44][R38.64], R0 ;  /* 0x0000000026003986 */ /* 0x0001e4000c10112c */
[C---:B0-----:R-:W-:Y:S02]  /*e5ce0*/  PRMT R0, R24.reuse, 0x7771, RZ ;  /* 0x0000777118007816 */ /* 0x041fe400000000ff */
[----:B------:R-:W3:Y:S04]  /*e5cf0*/  LDL.LU.64 R38, [R1+0x1ed0] ;  /* 0x001ed00001267983 */ /* 0x000ee80000300a00 */
[----:B------:R0:W-:Y:S02]  /*e5d00*/  @P4 STG.E.U8 desc[UR44][R46.64], R0 ;  /* 0x000000002e004986 */ /* 0x0001e4000c10112c */
[----:B0-----:R-:W-:-:S05]  /*e5d10*/  PRMT R0, R24, 0x7772, RZ ;  /* 0x0000777218007816 */ /* 0x001fca00000000ff */
[----:B------:R0:W-:Y:S04]  /*e5d20*/  @P0 STG.E.U8 desc[UR44][R28.64], R0 ;  /* 0x000000001c000986 */ /* 0x0001e8000c10112c */
[----:B0-----:R-:W4:Y:S04]  /*e5d30*/  LDL.LU.64 R28, [R1+0x3b40] ;  /* 0x003b4000011c7983 */ /* 0x001f280000300a00 */
[----:B------:R-:W3:Y:S04]  /*e5d40*/  LDL.LU.64 R60, [R1+0x1ee0] ;  /* 0x001ee000013c7983 */ /* 0x000ee80000300a00 */
[----:B------:R-:W3:Y:S04]  /*e5d50*/  LDL.LU.64 R32, [R1+0x1f10] ;  /* 0x001f100001207983 */ /* 0x000ee80000300a00 */
[----:B------:R-:W3:Y:S04]  /*e5d60*/  LDL.LU.64 R46, [R1+0x1f08] ;  /* 0x001f0800012e7983 */ /* 0x000ee80000300a00 */
[----:B------:R-:W3:Y:S04]  /*e5d70*/  LDL.LU.64 R40, [R1+0x1f00] ;  /* 0x001f000001287983 */ /* 0x000ee80000300a00 */
[----:B------:R-:W3:Y:S01]  /*e5d80*/  LDL.LU.64 R10, [R1+0x1f20] ;  /* 0x001f2000010a7983 */ /* 0x000ee20000300a00 */
[----:B------:R-:W-:-:S03]  /*e5d90*/  LOP3.LUT P5, RZ, R42, 0x10000000, RZ, 0xc0, !PT ;  /* 0x100000002aff7812 */ /* 0x000fc600078ac0ff */
[----:B------:R-:W3:Y:S01]  /*e5da0*/  LDL.LU.64 R34, [R1+0x1f50] ;  /* 0x001f500001227983 */ /* 0x000ee20000300a00 */
[----:B------:R-:W-:Y:S02]  /*e5db0*/  PRMT R24, R24, 0x7773, RZ ;  /* 0x0000777318187816 */ /* 0x000fe400000000ff */
[----:B------:R-:W-:-:S07]  /*e5dc0*/  LOP3.LUT P2, RZ, R42, 0x8000000, RZ, 0xc0, !PT ;  /* 0x080000002aff7812 */ /* 0x000fce000784c0ff */
[----:B--2---:R0:W-:Y:S04]  /*e5dd0*/  @P5 STG.E.U8 desc[UR44][R36.64], R24 ;  /* 0x0000001824005986 */ /* 0x0041e8000c10112c */
[----:B0-----:R-:W2:Y:S01]  /*e5de0*/  LDL.LU.64 R36, [R1+0x1f48] ;  /* 0x001f480001247983 */ /* 0x001ea20000300a00 */
[----:B----4-:R-:W-:-:S05]  /*e5df0*/  PRMT R9, R28, 0x7770, RZ ;  /* 0x000077701c097816 */ /* 0x010fca00000000ff */
[----:B---3--:R0:W-:Y:S04]  /*e5e00*/  @P2 STG.E.U8 desc[UR44][R38.64], R9 ;  /* 0x0000000926002986 */ /* 0x0081e8000c10112c */
[----:B0-----:R-:W3:Y:S01]  /*e5e10*/  LDL.LU.64 R38, [R1+0x1f40] ;  /* 0x001f400001267983 */ /* 0x001ee20000300a00 */
[C---:B------:R-:W-:Y:S02]  /*e5e20*/  LOP3.LUT P1, RZ, R42.reuse, 0x40000, RZ, 0xc0, !PT ;  /* 0x000400002aff7812 */ /* 0x040fe4000782c0ff */
[C---:B------:R-:W-:Y:S02]  /*e5e30*/  LOP3.LUT P3, RZ, R42.reuse, 0x4000000, RZ, 0xc0, !PT ;  /* 0x040000002aff7812 */ /* 0x040fe4000786c0ff */
[----:B------:R-:W-:Y:S02]  /*e5e40*/  LOP3.LUT P4, RZ, R42, 0x1000000, RZ, 0xc0, !PT ;  /* 0x010000002aff7812 */ /* 0x000fe4000788c0ff */
[----:B------:R-:W-:-:S02]  /*e5e50*/  P2R R0, PR, RZ, 0x2 ;  /* 0x00000002ff007803 */ /* 0x000fc40000000000 */
[C---:B------:R-:W-:Y:S02]  /*e5e60*/  LOP3.LUT P1, RZ, R42.reuse, 0x80000, RZ, 0xc0, !PT ;  /* 0x000800002aff7812 */ /* 0x040fe4000782c0ff */
[----:B------:R-:W-:Y:S02]  /*e5e70*/  P2R R6, PR, RZ, 0x10 ;  /* 0x00000010ff067803 */ /* 0x000fe40000000000 */
[C---:B------:R-:W-:Y:S02]  /*e5e80*/  LOP3.LUT P4, RZ, R42.reuse, 0x2000000, RZ, 0xc0, !PT ;  /* 0x020000002aff7812 */ /* 0x040fe4000788c0ff */
[----:B------:R-:W-:Y:S02]  /*e5e90*/  P2R R2, PR, RZ, 0x2 ;  /* 0x00000002ff027803 */ /* 0x000fe40000000000 */
[----:B------:R-:W-:Y:S02]  /*e5ea0*/  LOP3.LUT P1, RZ, R42, 0x100000, RZ, 0xc0, !PT ;  /* 0x001000002aff7812 */ /* 0x000fe4000782c0ff */
[----:B------:R-:W-:-:S02]  /*e5eb0*/  PRMT R9, R28, 0x7771, RZ ;  /* 0x000077711c097816 */ /* 0x000fc400000000ff */
[----:B------:R-:W-:Y:S02]  /*e5ec0*/  P2R R3, PR, RZ, 0x2 ;  /* 0x00000002ff037803 */ /* 0x000fe40000000000 */
[C---:B------:R-:W-:Y:S01]  /*e5ed0*/  LOP3.LUT P1, RZ, R42.reuse, 0x200000, RZ, 0xc0, !PT ;  /* 0x002000002aff7812 */ /* 0x040fe2000782c0ff */
[----:B------:R0:W-:Y:S03]  /*e5ee0*/  @P3 STG.E.U8 desc[UR44][R60.64], R9 ;  /* 0x000000093c003986 */ /* 0x0001e6000c10112c */
[----:B------:R-:W-:Y:S02]  /*e5ef0*/  P2R R4, PR, RZ, 0x2 ;  /* 0x00000002ff047803 */ /* 0x000fe40000000000 */
[----:B------:R-:W-:Y:S02]  /*e5f00*/  LOP3.LUT P1, RZ, R42, 0x400000, RZ, 0xc0, !PT ;  /* 0x004000002aff7812 */ /* 0x000fe4000782c0ff */
[----:B0-----:R-:W-:-:S02]  /*e5f10*/  PRMT R9, R28, 0x7772, RZ ;  /* 0x000077721c097816 */ /* 0x001fc400000000ff */
[----:B------:R-:W-:Y:S02]  /*e5f20*/  P2R R5, PR, RZ, 0x2 ;  /* 0x00000002ff057803 */ /* 0x000fe40000000000 */
[----:B------:R-:W-:Y:S01]  /*e5f30*/  LOP3.LUT P1, RZ, R42, 0x800000, RZ, 0xc0, !PT ;  /* 0x008000002aff7812 */ /* 0x000fe2000782c0ff */
[----:B------:R0:W-:Y:S01]  /*e5f40*/  @P4 STG.E.U8 desc[UR44][R32.64], R9 ;  /* 0x0000000920004986 */ /* 0x0001e2000c10112c */
[----:B------:R-:W-:Y:S02]  /*e5f50*/  ISETP.NE.AND P4, PT, R6, RZ, PT ;  /* 0x000000ff0600720c */ /* 0x000fe40003f85270 */
[----:B------:R-:W-:Y:S02]  /*e5f60*/  PRMT R28, R28, 0x7773, RZ ;  /* 0x000077731c1c7816 */ /* 0x000fe400000000ff */
[----:B------:R-:W-:Y:S01]  /*e5f70*/  PRMT R6, R25, 0x7770, RZ ;  /* 0x0000777019067816 */ /* 0x000fe200000000ff */
[----:B0-----:R-:W4:Y:S08]  /*e5f80*/  LDL.LU.64 R32, [R1+0x1f90] ;  /* 0x001f900001207983 */ /* 0x001f300000300a00 */
[----:B------:R0:W-:Y:S04]  /*e5f90*/  @P4 STG.E.U8 desc[UR44][R46.64], R28 ;  /* 0x0000001c2e004986 */ /* 0x0001e8000c10112c */
[----:B------:R-:W-:Y:S01]  /*e5fa0*/  @P1 STG.E.U8 desc[UR44][R40.64], R6 ;  /* 0x0000000628001986 */ /* 0x000fe2000c10112c */
[----:B------:R-:W-:-:S02]  /*e5fb0*/  ISETP.NE.AND P1, PT, R5, RZ, PT ;  /* 0x000000ff0500720c */ /* 0x000fc40003f25270 */
[----:B------:R-:W-:Y:S01]  /*e5fc0*/  PRMT R5, R25, 0x7771, RZ ;  /* 0x0000777119057816 */ /* 0x000fe200000000ff */
[----:B0-----:R-:W4:Y:S10]  /*e5fd0*/  LDL.LU.64 R46, [R1+0x1f88] ;  /* 0x001f8800012e7983 */ /* 0x001f340000300a00 */
[----:B------:R-:W-:Y:S01]  /*e5fe0*/  @P1 STG.E.U8 desc[UR44][R10.64], R5 ;  /* 0x000000050a001986 */ /* 0x000fe2000c10112c */
[----:B------:R-:W-:-:S02]  /*e5ff0*/  ISETP.NE.AND P1, PT, R4, RZ, PT ;  /* 0x000000ff0400720c */ /* 0x000fc40003f25270 */
[C---:B------:R-:W-:Y:S02]  /*e6000*/  PRMT R4, R25.reuse, 0x7772, RZ ;  /* 0x0000777219047816 */ /* 0x040fe400000000ff */
[----:B------:R-:W-:-:S09]  /*e6010*/  PRMT R25, R25, 0x7773, RZ ;  /* 0x0000777319197816 */ /* 0x000fd200000000ff */
[----:B------:R0:W-:Y:S01]  /*e6020*/  @P1 STG.E.U8 desc[UR44][R34.64], R4 ;  /* 0x0000000422001986 */ /* 0x0001e2000c10112c */
[----:B------:R-:W-:-:S03]  /*e6030*/  ISETP.NE.AND P1, PT, R3, RZ, PT ;  /* 0x000000ff0300720c */ /* 0x000fc60003f25270 */
[----:B0-----:R-:W4:Y:S10]  /*e6040*/  LDL.LU.64 R34, [R1+0x1fb0] ;  /* 0x001fb00001227983 */ /* 0x001f340000300a00 */
[----:B--2---:R0:W-:Y:S01]  /*e6050*/  @P1 STG.E.U8 desc[UR44][R36.64], R25 ;  /* 0x0000001924001986 */ /* 0x0041e2000c10112c */
[----:B------:R-:W-:-:S02]  /*e6060*/  ISETP.NE.AND P1, PT, R2, RZ, PT ;  /* 0x000000ff0200720c */ /* 0x000fc40003f25270 */
[----:B------:R-:W-:Y:S01]  /*e6070*/  PRMT R2, R29, 0x7770, RZ ;  /* 0x000077701d027816 */ /* 0x000fe200000000ff */
[----:B0-----:R-:W2:Y:S04]  /*e6080*/  LDL.LU.64 R36, [R1+0x1fe0] ;  /* 0x001fe00001247983 */ /* 0x001ea80000300a00 */
[----:B------:R-:W2:Y:S04]  /*e6090*/  LDL.LU.64 R58, [R1+0x1fd8] ;  /* 0x001fd800013a7983 */ /* 0x000ea80000300a00 */
[----:B------:R-:W2:Y:S04]  /*e60a0*/  LDL.LU R40, [R1+0x1fa4] ;  /* 0x001fa40001287983 */ /* 0x000ea80000300800 */
[----:B---3--:R0:W-:Y:S01]  /*e60b0*/  @P1 STG.E.U8 desc[UR44][R38.64], R2 ;  /* 0x0000000226001986 */ /* 0x0081e2000c10112c */
[----:B------:R-:W-:-:S02]  /*e60c0*/  ISETP.NE.AND P1, PT, R0, RZ, PT ;  /* 0x000000ff0000720c */ /* 0x000fc40003f25270 */
[----:B------:R-:W-:Y:S01]  /*e60d0*/  PRMT R0, R29, 0x7771, RZ ;  /* 0x000077711d007816 */ /* 0x000fe200000000ff */
[----:B0-----:R-:W3:Y:S04]  /*e60e0*/  LDL.LU.64 R38, [R1+0x1fd0] ;  /* 0x001fd00001267983 */ /* 0x001ee80000300a00 */
[----:B------:R-:W3:Y:S06]  /*e60f0*/  LDL.LU R41, [R1+0x1fac] ;  /* 0x001fac0001297983 */ /* 0x000eec0000300800 */
[----:B------:R0:W-:Y:S04]  /*e6100*/  @P1 STG.E.U8 desc[UR44][R26.64], R0 ;  /* 0x000000001a001986 */ /* 0x0001e8000c10112c */
[----:B0-----:R-:W2:Y:S01]  /*e6110*/  LDL.LU.64 R26, [R1+0x3b38] ;  /* 0x003b3800011a7983 */ /* 0x001ea20000300a00 */
[----:B------:R-:W-:-:S02]  /*e6120*/  LOP3.LUT P5, RZ, R42, 0x8000, RZ, 0xc0, !PT ;  /* 0x000080002aff7812 */ /* 0x000fc400078ac0ff */
[C---:B------:R-:W-:Y:S01]  /*e6130*/  PRMT R0, R29.reuse, 0x7772, RZ ;  /* 0x000077721d007816 */ /* 0x040fe200000000ff */
[----:B------:R-:W3:Y:S01]  /*e6140*/  LDL.LU.64 R60, [R1+0x1ff0] ;  /* 0x001ff000013c7983 */ /* 0x000ee20000300a00 */
[----:B------:R-:W-:Y:S02]  /*e6150*/  P2R R7, PR, RZ, 0x20 ;  /* 0x00000020ff077803 */ /* 0x000fe40000000000 */
[C---:B------:R-:W-:Y:S02]  /*e6160*/  LOP3.LUT P5, RZ, R42.reuse, 0x10000, RZ, 0xc0, !PT ;  /* 0x000100002aff7812 */ /* 0x040fe400078ac0ff */
[----:B------:R-:W-:Y:S01]  /*e6170*/  PRMT R29, R29, 0x7773, RZ ;  /* 0x000077731d1d7816 */ /* 0x000fe200000000ff */
[----:B------:R-:W3:Y:S01]  /*e6180*/  LDL.LU R10, [R1+0x1fa8] ;  /* 0x001fa800010a7983 */ /* 0x000ee20000300800 */
[----:B------:R-:W-:Y:S02]  /*e6190*/  P2R R8, PR, RZ, 0x20 ;  /* 0x00000020ff087803 */ /* 0x000fe40000000000 */
[----:B------:R-:W-:-:S13]  /*e61a0*/  LOP3.LUT P5, RZ, R42, 0x20000, RZ, 0xc0, !PT ;  /* 0x000200002aff7812 */ /* 0x000fda00078ac0ff */
[----:B----4-:R0:W-:Y:S01]  /*e61b0*/  @P5 STG.E.U8 desc[UR44][R32.64], R0 ;  /* 0x0000000020005986 */ /* 0x0101e2000c10112c */
[----:B------:R-:W-:-:S03]  /*e61c0*/  ISETP.NE.AND P5, PT, R8, RZ, PT ;  /* 0x000000ff0800720c */ /* 0x000fc60003fa5270 */
[----:B0-----:R-:W4:Y:S10]  /*e61d0*/  LDL.LU.64 R32, [R1+0x2020] ;  /* 0x0020200001207983 */ /* 0x001f340000300a00 */
[----:B------:R0:W-:Y:S01]  /*e61e0*/  @P5 STG.E.U8 desc[UR44][R46.64], R29 ;  /* 0x0000001d2e005986 */ /* 0x0001e2000c10112c */
[----:B------:R-:W-:-:S03]  /*e61f0*/  ISETP.NE.AND P5, PT, R7, RZ, PT ;  /* 0x000000ff0700720c */ /* 0x000fc60003fa5270 */
[----:B0-----:R-:W4:Y:S04]  /*e6200*/  LDL.LU.64 R46, [R1+0x2018] ;  /* 0x00201800012e7983 */ /* 0x001f280000300a00 */
[----:B------:R-:W4:Y:S01]  /*e6210*/  LDL.LU R14, [R1+0x1fa0] ;  /* 0x001fa000010e7983 */ /* 0x000f220000300800 */
[----:B--2---:R-:W-:-:S05]  /*e6220*/  PRMT R0, R26, 0x7770, RZ ;  /* 0x000077701a007816 */ /* 0x004fca00000000ff */
[----:B------:R0:W-:Y:S04]  /*e6230*/  @P5 STG.E.U8 desc[UR44][R30.64], R0 ;  /* 0x000000001e005986 */ /* 0x0001e8000c10112c */
[----:B0-----:R-:W2:Y:S01]  /*e6240*/  LDL.LU.64 R30, [R1+0x3b30] ;  /* 0x003b3000011e7983 */ /* 0x001ea20000300a00 */
[----:B------:R-:W-:Y:S02]  /*e6250*/  LOP3.LUT P2, RZ, R42, 0x4000, RZ, 0xc0, !PT ;  /* 0x000040002aff7812 */ /* 0x000fe4000784c0ff */
[----:B------:R-:W-:Y:S02]  /*e6260*/  PRMT R0, R26, 0x7771, RZ ;  /* 0x000077711a007816 */ /* 0x000fe400000000ff */
[----:B------:R-:W-:-:S09]  /*e6270*/  LOP3.LUT P0, RZ, R42, 0x2000, RZ, 0xc0, !PT ;  /* 0x000020002aff7812 */ /* 0x000fd2000780c0ff */
[----:B------:R0:W-:Y:S04]  /*e6280*/  @P2 STG.E.U8 desc[UR44][R34.64], R0 ;  /* 0x0000000022002986 */ /* 0x0001e8000c10112c */
[----:B0-----:R-:W4:Y:S01]  /*e6290*/  LDL.LU.64 R34, [R1+0x2010] ;  /* 0x0020100001227983 */ /* 0x001f220000300a00 */
[----:B------:R-:W-:Y:S02]  /*e62a0*/  PRMT R0, R26, 0x7772, RZ ;  /* 0x000077721a007816 */ /* 0x000fe400000000ff */
[C---:B------:R-:W-:Y:S02]  /*e62b0*/  LOP3.LUT P6, RZ, R42.reuse, 0x1000, RZ, 0xc0, !PT ;  /* 0x000010002aff7812 */ /* 0x040fe400078cc0ff */
[----:B------:R-:W-:Y:S01]  /*e62c0*/  LOP3.LUT P3, RZ, R42, 0x800, RZ, 0xc0, !PT ;  /* 0x000008002aff7812 */ /* 0x000fe2000786c0ff */
[----:B------:R0:W-:Y:S01]  /*e62d0*/  @P0 STG.E.U8 desc[UR44][R36.64], R0 ;  /* 0x0000000024000986 */ /* 0x0001e2000c10112c */
[----:B------:R-:W-:-:S03]  /*e62e0*/  PRMT R26, R26, 0x7773, RZ ;  /* 0x000077731a1a7816 */ /* 0x000fc600000000ff */
[----:B0-----:R-:W4:Y:S06]  /*e62f0*/  LDL.LU.64 R36, [R1+0x2038] ;  /* 0x0020380001247983 */ /* 0x001f2c0000300a00 */
[----:B------:R-:W-:Y:S01]  /*e6300*/  @P6 STG.E.U8 desc[UR44][R58.64], R26 ;  /* 0x0000001a3a006986 */ /* 0x000fe2000c10112c */
[----:B------:R-:W-:-:S04]  /*e6310*/  LOP3.LUT P4, RZ, R42, 0x40, RZ, 0xc0, !PT ;  /* 0x000000402aff7812 */ /* 0x000fc8000788c0ff */
[----:B------:R-:W-:Y:S01]  /*e6320*/  ISETP.LT.AND P6, PT, R40, UR4, !P4 ;  /* 0x0000000428007c0c */ /* 0x000fe2000e7c1270 */
[----:B------:R-:W-:Y:S01]  /*e6330*/  ULDC UR4, c[0x0][0x228] ;  /* 0x00008a0000047ab9 */ /* 0x000fe20000000800 */
[----:B--2---:R-:W-:-:S05]  /*e6340*/  PRMT R0, R30, 0x7770, RZ ;  /* 0x000077701e007816 */ /* 0x004fca00000000ff */
[----:B---3--:R0:W-:Y:S04]  /*e6350*/  @P3 STG.E.U8 desc[UR44][R38.64], R0 ;  /* 0x0000000026003986 */ /* 0x0081e8000c10112c */
[----:B0-----:R-:W2:Y:S01]  /*e6360*/  LDL.LU.64 R38, [R1+0x2068] ;  /* 0x0020680001267983 */ /* 0x001ea20000300a00 */
[----:B------:R-:W-:-:S03]  /*e6370*/  PRMT R0, R30, 0x7771, RZ ;  /* 0x000077711e007816 */ /* 0x000fc600000000ff */
[----:B------:R-:W3:Y:S04]  /*e6380*/  LDL.LU.64 R56, [R1+0x2060] ;  /* 0x0020600001387983 */ /* 0x000ee80000300a00 */
[----:B------:R-:W3:Y:S04]  /*e6390*/  LDL.LU.64 R58, [R1+0x2058] ;  /* 0x00205800013a7983 */ /* 0x000ee80000300a00 */
[----:B------:R0:W-:Y:S01]  /*e63a0*/  @P6 STG.E.U8 desc[UR44][R60.64], R0 ;  /* 0x000000003c006986 */ /* 0x0001e2000c10112c */
[----:B------:R-:W-:Y:S01]  /*e63b0*/  ISETP.LT.AND P6, PT, R41, UR4, !P4 ;  /* 0x0000000429007c0c */ /* 0x000fe2000e7c1270 */
[----:B------:R-:W-:Y:S01]  /*e63c0*/  ULDC UR4, c[0x0][0x228] ;  /* 0x00008a0000047ab9 */ /* 0x000fe20000000800 */
[----:B0-----:R-:W-:-:S11]  /*e63d0*/  PRMT R0, R30, 0x7772, RZ ;  /* 0x000077721e007816 */ /* 0x001fd600000000ff */
[----:B----4-:R-:W-:Y:S01]  /*e63e0*/  @P6 STG.E.U8 desc[UR44][R32.64], R0 ;  /* 0x0000000020006986 */ /* 0x010fe2000c10112c */
[----:B------:R-:W-:Y:S02]  /*e63f0*/  ISETP.LT.AND P6, PT, R10, UR4, !P4 ;  /* 0x000000040a007c0c */ /* 0x000fe4000e7c1270 */
[----:B------:R-:W-:Y:S02]  /*e6400*/  PRMT R30, R30, 0x7773, RZ ;  /* 0x000077731e1e7816 */ /* 0x000fe400000000ff */
[----:B------:R-:W-:Y:S01]  /*e6410*/  LOP3.LUT P1, RZ, R42, 0x80, RZ, 0xc0, !PT ;  /* 0x000000802aff7812 */ /* 0x000fe2000782c0ff */
[----:B------:R-:W-:-:S08]  /*e6420*/  ULDC UR4, c[0x0][0x228] ;  /* 0x00008a0000047ab9 */ /* 0x000fd00000000800 */
[----:B------:R0:W-:Y:S04]  /*e6430*/  @P6 STG.E.U8 desc[UR44][R46.64], R30 ;  /* 0x0000001e2e006986 */ /* 0x0001e8000c10112c */
[----:B0-----:R-:W4:Y:S01]  /*e6440*/  LDL.LU.64 R46, [R1+0x2078] ;  /* 0x00207800012e7983 */ /* 0x001f220000300a00 */
[----:B------:R-:W-:-:S03]  /*e6450*/  ISETP.LT.AND P6, PT, R14, UR4, !P1 ;  /* 0x000000040e007c0c */ /* 0x000fc6000cfc1270 */
[----:B------:R-:W4:Y:S01]  /*e6460*/  LDL.LU.64 R60, [R1+0x20a8] ;  /* 0x0020a800013c7983 */ /* 0x000f220000300a00 */
[C---:B------:R-:W-:Y:S01]  /*e6470*/  PRMT R0, R27.reuse, 0x7770, RZ ;  /* 0x000077701b007816 */ /* 0x040fe200000000ff */
[----:B------:R-:W-:Y:S02]  /*e6480*/  ULDC UR4, c[0x0][0x228] ;  /* 0x00008a0000047ab9 */ /* 0x000fe40000000800 */
[----:B------:R-:W4:Y:S06]  /*e6490*/  LDL.LU.64 R32, [R1+0x20a0] ;  /* 0x0020a00001207983 */ /* 0x000f2c0000300a00 */
[----:B------:R0:W-:Y:S01]  /*e64a0*/  @P6 STG.E.U8 desc[UR44][R34.64], R0 ;  /* 0x0000000022006986 */ /* 0x0001e2000c10112c */
[----:B------:R-:W-:Y:S01]  /*e64b0*/  ISETP.LT.AND P6, PT, R40, UR4, !P1 ;  /* 0x0000000428007c0c */ /* 0x000fe2000cfc1270 */
[----:B------:R-:W-:Y:S01]  /*e64c0*/  ULDC UR4, c[0x0][0x228] ;  /* 0x00008a0000047ab9 */ /* 0x000fe20000000800 */
[----:B0-----:R-:W-:Y:S01]  /*e64d0*/  PRMT R0, R27, 0x7771, RZ ;  /* 0x000077711b007816 */ /* 0x001fe200000000ff */
[----:B------:R-:W4:Y:S10]  /*e64e0*/  LDL.LU R35, [R1+0x390] ;  /* 0x0003900001237983 */ /* 0x000f340000300800 */
[----:B------:R0:W-:Y:S01]  /*e64f0*/  @P6 STG.E.U8 desc[UR44][R36.64], R0 ;  /* 0x0000000024006986 */ /* 0x0001e2000c10112c */
[----:B------:R-:W-:Y:S01]  /*e6500*/  ISETP.LT.AND P6, PT, R41, UR4, !P1 ;  /* 0x0000000429007c0c */ /* 0x000fe2000cfc1270 */
[----:B------:R-:W-:-:S02]  /*e6510*/  ULDC UR4, c[0x0][0x228] ;  /* 0x00008a0000047ab9 */ /* 0x000fc40000000800 */
[----:B0-----:R-:W4:Y:S01]  /*e6520*/  LDL.LU.64 R36, [R1+0x2098] ;  /* 0x0020980001247983 */ /* 0x001f220000300a00 */
[C---:B------:R-:W-:Y:S02]  /*e6530*/  PRMT R0, R27.reuse, 0x7772, RZ ;  /* 0x000077721b007816 */ /* 0x040fe400000000ff */
[----:B------:R-:W-:Y:S02]  /*e6540*/  PRMT R27, R27, 0x7773, RZ ;  /* 0x000077731b1b7816 */ /* 0x000fe400000000ff */
[----:B------:R-:W-:-:S05]  /*e6550*/  LOP3.LUT P3, RZ, R42, 0x100, RZ, 0xc0, !PT ;  /* 0x000001002aff7812 */ /* 0x000fca000786c0ff */
[----:B--2---:R0:W-:Y:S04]  /*e6560*/  @P6 STG.E.U8 desc[UR44][R38.64], R0 ;  /* 0x0000000026006986 */ /* 0x0041e8000c10112c */
[----:B0-----:R-:W2:Y:S01]  /*e6570*/  LDL.LU.64 R38, [R1+0x20b8] ;  /* 0x0020b80001267983 */ /* 0x001ea20000300a00 */
[----:B------:R-:W-:Y:S01]  /*e6580*/  ISETP.LT.AND P6, PT, R10, UR4, !P1 ;  /* 0x000000040a007c0c */ /* 0x000fe2000cfc1270 */
[----:B------:R-:W-:Y:S01]  /*e6590*/  ULDC UR4, c[0x0][0x228] ;  /* 0x00008a0000047ab9 */ /* 0x000fe20000000800 */
[----:B------:R-:W-:-:S11]  /*e65a0*/  PRMT R0, R31, 0x7770, RZ ;  /* 0x000077701f007816 */ /* 0x000fd600000000ff */
[----:B---3--:R-:W-:Y:S01]  /*e65b0*/  @P6 STG.E.U8 desc[UR44][R56.64], R27 ;  /* 0x0000001b38006986 */ /* 0x008fe2000c10112c */
[----:B------:R-:W-:Y:S01]  /*e65c0*/  ISETP.LT.AND P6, PT, R14, UR4, !P3 ;  /* 0x000000040e007c0c */ /* 0x000fe2000dfc1270 */
[----:B------:R-:W-:-:S12]  /*e65d0*/  ULDC UR4, c[0x0][0x228] ;  /* 0x00008a0000047ab9 */ /* 0x000fd80000000800 */
[----:B------:R0:W-:Y:S01]  /*e65e0*/  @P6 STG.E.U8 desc[UR44][R58.64], R0 ;  /* 0x000000003a006986 */ /* 0x0001e2000c10112c */
[----:B------:R-:W-:Y:S01]  /*e65f0*/  ISETP.LT.AND P6, PT, R40, UR4, !P3 ;  /* 0x0000000428007c0c */ /* 0x000fe2000dfc1270 */
[----:B------:R-:W-:Y:S02]  /*e6600*/  ULDC UR4, c[0x0][0x228] ;  /* 0x00008a0000047ab9 */ /* 0x000fe40000000800 */
[----:B0-----:R-:W3:Y:S01]  /*e6610*/  LDL.LU.64 R58, [R1+0x2118] ;  /* 0x00211800013a7983 */ /* 0x001ee20000300a00 */
[----:B------:R-:W-:-:S09]  /*e6620*/  PRMT R0, R31, 0x7771, RZ ;  /* 0x000077711f007816 */ /* 0x000fd200000000ff */
[----:B----4-:R0:W-:Y:S04]  /*e6630*/  @P6 STG.E.U8 desc[UR44][R46.64], R0 ;  /* 0x000000002e006986 */ /* 0x0101e8000c10112c */
[----:B0-----:R-:W4:Y:S01]  /*e6640*/  LDL.LU.64 R46, [R1+0x2030] ;  /* 0x00203000012e7983 */ /* 0x001f220000300a00 */
[----:B------:R-:W-:Y:S02]  /*e6650*/  ISETP.LT.AND P6, PT, R41, UR4, !P3 ;  /* 0x0000000429007c0c */ /* 0x000fe4000dfc1270 */
[C---:B------:R-:W-:Y:S01]  /*e6660*/  PRMT R0, R31.reuse, 0x7772, RZ ;  /* 0x000077721f007816 */ /* 0x040fe200000000ff */
[----:B------:R-:W-:Y:S01]  /*e6670*/  ULDC UR4, c[0x0][0x228] ;  /* 0x00008a0000047ab9 */ /* 0x000fe20000000800 */
[----:B------:R-:W-:-:S09]  /*e6680*/  PRMT R31, R31, 0x7773, RZ ;  /* 0x000077731f1f7816 */ /* 0x000fd200000000ff */
[----:B------:R0:W-:Y:S01]  /*e6690*/  @P6 STG.E.U8 desc[UR44][R60.64], R0 ;  /* 0x000000003c006986 */ /* 0x0001e2000c10112c */
[----:B------:R-:W-:Y:S02]  /*e66a0*/  ISETP.LT.AND P6, PT, R10, UR4, !P3 ;  /* 0x000000040a007c0c */ /* 0x000fe4000dfc1270 */
[----:B------:R-:W-:Y:S01]  /*e66b0*/  LOP3.LUT P4, RZ, R42, 0x200, RZ, 0xc0, !PT ;  /* 0x000002002aff7812 */ /* 0x000fe2000788c0ff */
[----:B------:R-:W-:Y:S01]  /*e66c0*/  ULDC UR4, c[0x0][0x228] ;  /* 0x00008a0000047ab9 */ /* 0x000fe20000000800 */
[----:B0-----:R-:W4:Y:S09]  /*e66d0*/  LDL.LU.64 R60, [R1+0x21a8] ;  /* 0x0021a800013c7983 */ /* 0x001f320000300a00 */
[----:B------:R0:W-:Y:S01]  /*e66e0*/  @P6 STG.E.U8 desc[UR44][R32.64], R31 ;  /* 0x0000001f20006986 */ /* 0x0001e2000c10112c */
[----:B------:R-:W-:-:S02]  /*e66f0*/  ISETP.LT.AND P6, PT, R14, UR4, !P4 ;  /* 0x000000040e007c0c */ /* 0x000fc4000e7c1270 */
[----:B------:R-:W-:Y:S01]  /*e6700*/  PRMT R0, R35, 0x7770, RZ ;  /* 0x0000777023007816 */ /* 0x000fe200000000ff */
[----:B------:R-:W-:Y:S01]  /*e6710*/  ULDC UR4, c[0x0][0x228] ;  /* 0x00008a0000047ab9 */ /* 0x000fe20000000800 */
[----:B0-----:R-:W4:Y:S09]  /*e6720*/  LDL.LU.64 R32, [R1+0x21c8] ;  /* 0x0021c80001207983 */ /* 0x001f320000300a00 */
[----:B------:R0:W-:Y:S01]  /*e6730*/  @P6 STG.E.U8 desc[UR44][R36.64], R0 ;  /* 0x0000000024006986 */ /* 0x0001e2000c10112c */
[----:B------:R-:W-:Y:S01]  /*e6740*/  ISETP.LT.AND P6, PT, R40, UR4, !P4 ;  /* 0x0000000428007c0c */ /* 0x000fe2000e7c1270 */
[----:B------:R-:W-:-:S02]  /*e6750*/  ULDC UR4, c[0x0][0x228] ;  /* 0x00008a0000047ab9 */ /* 0x000fc40000000800 */
[----:B0-----:R-:W4:Y:S01]  /*e6760*/  LDL.LU.64 R36, [R1+0x2230] ;  /* 0x0022300001247983 */ /* 0x001f220000300a00 */
[----:B------:R-:W-:-:S09]  /*e6770*/  PRMT R0, R35, 0x7771, RZ ;  /* 0x0000777123007816 */ /* 0x000fd200000000ff */
[----:B--2---:R0:W-:Y:S04]  /*e6780*/  @P6 STG.E.U8 desc[UR44][R38.64], R0 ;  /* 0x0000000026006986 */ /* 0x0041e8000c10112c */
[----:B0-----:R-:W2:Y:S01]  /*e6790*/  LDL.LU.64 R38, [R1+0x10e8] ;  /* 0x0010e80001267983 */ /* 0x001ea20000300a00 */
[----:B------:R-:W-:Y:S02]  /*e67a0*/  ISETP.LT.AND P6, PT, R41, UR4, !P4 ;  /* 0x0000000429007c0c */ /* 0x000fe4000e7c1270 */
[C---:B------:R-:W-:Y:S01]  /*e67b0*/  PRMT R0, R35.reuse, 0x7772, RZ ;  /* 0x0000777223007816 */ /* 0x040fe200000000ff */
[----:B------:R-:W-:Y:S01]  /*e67c0*/  ULDC UR4, c[0x0][0x228] ;  /* 0x00008a0000047ab9 */ /* 0x000fe20000000800 */
[----:B------:R-:W-:Y:S01]  /*e67d0*/  LOP3.LUT P1, RZ, R42, 0x400, RZ, 0xc0, !PT ;  /* 0x000004002aff7812 */ /* 0x000fe2000782c0ff */
[----:B------:R-:W2:Y:S04]  /*e67e0*/  LDL.LU R34, [R1+0x394] ;  /* 0x0003940001227983 */ /* 0x000ea80000300800 */
[----:B------:R-:W2:Y:S04]  /*e67f0*/  LDL.LU.64 R56, [R1+0x10d0] ;  /* 0x0010d00001387983 */ /* 0x000ea80000300a00 */
[----:B---3--:R0:W-:Y:S01]  /*e6800*/  @P6 STG.E.U8 desc[UR44][R58.64], R0 ;  /* 0x000000003a006986 */ /* 0x0081e2000c10112c */
[----:B------:R-:W-:Y:S01]  /*e6810*/  ISETP.LT.AND P6, PT, R10, UR4, !P4 ;  /* 0x000000040a007c0c */ /* 0x000fe2000e7c1270 */
[----:B------:R-:W-:Y:S01]  /*e6820*/  ULDC UR4, c[0x0][0x228] ;  /* 0x00008a0000047ab9 */ /* 0x000fe20000000800 */
[----:B0-----:R-:W-:Y:S01]  /*e6830*/  PRMT R0, R35, 0x7773, RZ ;  /* 0x0000777323007816 */ /* 0x001fe200000000ff */
[----:B------:R-:W3:Y:S10]  /*e6840*/  LDL.LU.64 R58, [R1+0x10c8] ;  /* 0x0010c800013a7983 */ /* 0x000ef40000300a00 */
[----:B----4-:R-:W-:Y:S04]  /*e6850*/  @P6 STG.E.U8 desc[UR44][R46.64], R0 ;  /* 0x000000002e006986 */ /* 0x010fe8000c10112c */
[----:B------:R-:W0:Y:S01]  /*e6860*/  LDS.128 R44, [R45] ;  /* 0x000000002d2c7984 */ /* 0x000e220000000c00 */
[----:B------:R-:W-:Y:S01]  /*e6870*/  ISETP.LT.AND P6, PT, R14, UR4, !P1 ;  /* 0x000000040e007c0c */ /* 0x000fe2000cfc1270 */
[----:B------:R-:W-:Y:S01]  /*e6880*/  ULDC UR4, c[0x0][0x228] ;  /* 0x00008a0000047ab9 */ /* 0x000fe20000000800 */
[----:B0-----:R-:W-:-:S11]  /*e6890*/  PRMT R0, R44, 0x7770, RZ ;  /* 0x000077702c007816 */ /* 0x001fd600000000ff */
[----:B------:R0:W-:Y:S01]  /*e68a0*/  @P6 STG.E.U8 desc[UR44][R60.64], R0 ;  /* 0x000000003c006986 */ /* 0x0001e2000c10112c */
[----:B------:R-:W-:Y:S01]  /*e68b0*/  ISETP.LT.AND P6, PT, R40, UR4, !P1 ;  /* 0x0000000428007c0c */ /* 0x000fe2000cfc1270 */
[----:B------:R-:W-:Y:S01]  /*e68c0*/  ULDC UR4, c[0x0][0x228] ;  /* 0x00008a0000047ab9 */ /* 0x000fe20000000800 */
[C---:B0-----:R-:W-:Y:S01]  /*e68d0*/  PRMT R0, R44.reuse, 0x7771, RZ ;  /* 0x000077712c007816 */ /* 0x041fe200000000ff */
[----:B------:R-:W4:Y:S10]  /*e68e0*/  LDL.LU.64 R60, [R1+0x10c0] ;  /* 0x0010c000013c7983 */ /* 0x000f340000300a00 */
[----:B------:R0:W-:Y:S01]  /*e68f0*/  @P6 STG.E.U8 desc[UR44][R32.64], R0 ;  /* 0x0000000020006986 */ /* 0x0001e2000c10112c */
[----:B------:R-:W-:Y:S01]  /*e6900*/  ISETP.LT.AND P6, PT, R41, UR4, !P1 ;  /* 0x0000000429007c0c */ /* 0x000fe2000cfc1270 */
[----:B------:R-:W-:Y:S01]  /*e6910*/  ULDC UR4, c[0x0][0x228] ;  /* 0x00008a0000047ab9 */ /* 0x000fe20000000800 */
[----:B0-----:R-:W-:Y:S01]  /*e6920*/  PRMT R0, R44, 0x7772, RZ ;  /* 0x000077722c007816 */ /* 0x001fe200000000ff */
[----:B------:R-:W4:Y:S10]  /*e6930*/  LDL.LU.64 R32, [R1+0x10b8] ;  /* 0x0010b80001207983 */ /* 0x000f340000300a00 */
[----:B------:R0:W-:Y:S01]  /*e6940*/  @P6 STG.E.U8 desc[UR44][R36.64], R0 ;  /* 0x0000000024006986 */ /* 0x0001e2000c10112c */
[----:B------:R-:W-:-:S02]  /*e6950*/  ISETP.LT.AND P6, PT, R10, UR4, !P1 ;  /* 0x000000040a007c0c */ /* 0x000fc4000cfc1270 */
[----:B------:R-:W-:Y:S02]  /*e6960*/  PRMT R44, R44, 0x7773, RZ ;  /* 0x000077732c2c7816 */ /* 0x000fe400000000ff */
[----:B------:R-:W-:Y:S01]  /*e6970*/  LOP3.LUT P5, RZ, R43, 0x40000000, RZ, 0xc0, !PT ;  /* 0x400000002bff7812 */ /* 0x000fe200078ac0ff */
[----:B------:R-:W-:Y:S01]  /*e6980*/  ULDC UR4, c[0x0][0x228] ;  /* 0x00008a0000047ab9 */ /* 0x000fe20000000800 */
[----:B0-----:R-:W4:Y:S07]  /*e6990*/  LDL.LU.64 R36, [R1+0x10b0] ;  /* 0x0010b00001247983 */ /* 0x001f2e0000300a00 */
[----:B--2---:R0:W-:Y:S04]  /*e69a0*/  @P6 STG.E.U8 desc[UR44][R38.64], R44 ;  /* 0x0000002c26006986 */ /* 0x0041e8000c10112c */
[----:B0-----:R-:W2:Y:S01]  /*e69b0*/  LDL.LU.64 R38, [R1+0x10a8] ;  /* 0x0010a80001267983 */ /* 0x001ea20000300a00 */
[----:B------:R-:W-:-:S02]  /*e69c0*/  ISETP.LT.AND P6, PT, R14, UR4, !P5 ;  /* 0x000000040e007c0c */ /* 0x000fc4000efc1270 */
[C---:B------:R-:W-:Y:S01]  /*e69d0*/  PRMT R2, R34.reuse, 0x7770, RZ ;  /* 0x0000777022027816 */ /* 0x040fe200000000ff */
[----:B------:R-:W-:Y:S01]  /*e69e0*/  ULDC UR4, c[0x0][0x228] ;  /* 0x00008a0000047ab9 */ /* 0x000fe20000000800 */
[----:B------:R-:W-:Y:S01]  /*e69f0*/  PRMT R0, R34, 0x7771, RZ ;  /* 0x0000777122007816 */ /* 0x000fe200000000ff */
[----:B------:R-:W2:Y:S08]  /*e6a00*/  LDL.LU.64 R12, [R1+0x10a0] ;  /* 0x0010a000010c7983 */ /* 0x000eb00000300a00 */
[----:B------:R0:W-:Y:S01]  /*e6a10*/  @P6 STG.E.U8 desc[UR44][R56.64], R2 ;  /* 0x0000000238006986 */ /* 0x0001e2000c10112c */
[----:B------:R-:W-:Y:S01]  /*e6a20*/  ISETP.LT.AND P6, PT, R40, UR4, !P5 ;  /* 0x0000000428007c0c */ /* 0x000fe2000efc1270 */
[----:B------:R-:W-:Y:S01]  /*e6a30*/  ULDC UR4, c[0x0][0x228] ;  /* 0x00008a0000047ab9 */ /* 0x000fe20000000800 */
[----:B------:R-:W-:Y:S01]  /*e6a40*/  PRMT R3, R34, 0x7772, RZ ;  /* 0x0000777222037816 */ /* 0x000fe200000000ff */
[----:B0-----:R-:W2:Y:S10]  /*e6a50*/  LDL.LU.64 R56, [R1+0x1088] ;  /* 0x0010880001387983 */ /* 0x001eb40000300a00 */
[----:B---3--:R0:W-:Y:S01]  /*e6a60*/  @P6 STG.E.U8 desc[UR44][R58.64], R0 ;  /* 0x000000003a006986 */ /* 0x0081e2000c10112c */
[----:B------:R-:W-:Y:S01]  /*e6a70*/  ISETP.LT.AND P6, PT, R41, UR4, !P5 ;  /* 0x0000000429007c0c */ /* 0x000fe2000efc1270 */
[----:B------:R-:W-:-:S02]  /*e6a80*/  ULDC UR4, c[0x0][0x228] ;  /* 0x00008a0000047ab9 */ /* 0x000fc40000000800 */
[----:B------:R-:W-:Y:S02]  /*e6a90*/  ISETP.LT.AND P5, PT, R10, UR4, !P5 ;  /* 0x000000040a007c0c */ /* 0x000fe4000efa1270 */
[----:B------:R-:W-:Y:S02]  /*e6aa0*/  LOP3.LUT P2, RZ, R43, 0x20000000, RZ, 0xc0, !PT ;  /* 0x200000002bff7812 */ /* 0x000fe4000784c0ff */
[----:B------:R-:W-:Y:S01]  /*e6ab0*/  PRMT R2, R34, 0x7773, RZ ;  /* 0x0000777322027816 */ /* 0x000fe200000000ff */
[----:B------:R-:W-:Y:S01]  /*e6ac0*/  ULDC UR4, c[0x0][0x228] ;  /* 0x00008a0000047ab9 */ /* 0x000fe20000000800 */
[----:B0-----:R-:W3:Y:S04]  /*e6ad0*/  LDL.LU.64 R58, [R1+0x1078] ;  /* 0x00107800013a7983 */ /* 0x001ee80000300a00 */
[----:B------:R-:W3:Y:S01]  /*e6ae0*/  LDL.LU R35, [R1+0x398] ;  /* 0x0003980001237983 */ /* 0x000ee20000300800 */
[----:B------:R-:W-:-:S02]  /*e6af0*/  PRMT R4, R45, 0x7770, RZ ;  /* 0x000077702d047816 */ /* 0x000fc400000000ff */
[----:B------:R-:W-:Y:S01]  /*e6b00*/  PRMT R0, R45, 0x7771, RZ ;  /* 0x000077712d007816 */ /* 0x000fe200000000ff */
[----:B----4-:R0:W-:Y:S01]  /*e6b10*/  @P6 STG.E.U8 desc[UR44][R60.64], R3 ;  /* 0x000000033c006986 */ /* 0x0101e2000c10112c */
[----:B------:R-:W-:Y:S01]  /*e6b20*/  ISETP.LT.AND P6, PT, R14, UR4, !P2 ;  /* 0x000000040e007c0c */ /* 0x000fe2000d7c1270 */
[----:B------:R-:W-:Y:S02]  /*e6b30*/  ULDC UR4, c[0x0][0x228] ;  /* 0x00008a0000047ab9 */ /* 0x000fe40000000800 */
[----:B0-----:R-:W4:Y:S04]  /*e6b40*/  LDL.LU.64 R60, [R1+0x1068] ;  /* 0x00106800013c7983 */ /* 0x001f280000300a00 */
[----:B------:R0:W-:Y:S01]  /*e6b50*/  @P5 STG.E.U8 desc[UR44][R32.64], R2 ;  /* 0x0000000220005986 */ /* 0x0001e2000c10112c */
[----:B------:R-:W-:Y:S01]  /*e6b60*/  ISETP.LT.AND P5, PT, R40, UR4, !P2 ;  /* 0x0000000428007c0c */ /* 0x000fe2000d7a1270 */
[----:B------:R-:W-:-:S02]  /*e6b70*/  ULDC UR4, c[0x0][0x228] ;  /* 0x00008a0000047ab9 */ /* 0x000fc40000000800 */
[----:B0-----:R-:W4:Y:S04]  /*e6b80*/  LDL.LU.64 R32, [R1+0x1060] ;  /* 0x0010600001207983 */ /* 0x001f280000300a00 */
[----:B------:R0:W-:Y:S04]  /*e6b90*/  @P6 STG.E.U8 desc[UR44][R36.64], R4 ;  /* 0x0000000424006986 */ /* 0x0001e8000c10112c */
[----:B0-----:R-:W4:Y:S04]  /*e6ba0*/  LDL.LU.64 R36, [R1+0x1058] ;  /* 0x0010580001247983 */ /* 0x001f280000300a00 */
[----:B--2---:R0:W-:Y:S04]  /*e6bb0*/  @P5 STG.E.U8 desc[UR44][R38.64], R0 ;  /* 0x0000000026005986 */ /* 0x0041e8000c10112c */
[----:B0-----:R-:W2:Y:S01]  /*e6bc0*/  LDL.LU.64 R38, [R1+0x1050] ;  /* 0x0010500001267983 */ /* 0x001ea20000300a00 */
[----:B------:R-:W-:-:S02]  /*e6bd0*/  ISETP.LT.AND P6, PT, R41, UR4, !P2 ;  /* 0x0000000429007c0c */ /* 0x000fc4000d7c1270 */
[----:B------:R-:W-:Y:S02]  /*e6be0*/  ISETP.LT.AND P2, PT, R10, UR5, !P2 ;  /* 0x000000050a007c0c */ /* 0x000fe4000d741270 */
[----:B------:R-:W-:Y:S02]  /*e6bf0*/  LOP3.LUT P0, RZ, R43, 0x10000000, RZ, 0xc0, !PT ;  /* 0x100000002bff7812 */ /* 0x000fe4000780c0ff */
[C---:B------:R-:W-:Y:S02]  /*e6c00*/  PRMT R3, R45.reuse, 0x7772, RZ ;  /* 0x000077722d037816 */ /* 0x040fe400000000ff */
[----:B------:R-:W-:Y:S01]  /*e6c10*/  PRMT R45, R45, 0x7773, RZ ;  /* 0x000077732d2d7816 */ /* 0x000fe200000000ff */
[----:B------:R-:W-:Y:S01]  /*e6c20*/  ULDC UR4, c[0x0][0x228] ;  /* 0x00008a0000047ab9 */ /* 0x000fe20000000800 */
[----:B------:R-:W-:Y:S01]  /*e6c30*/  ULDC UR5, c[0x0][0x228] ;  /* 0x00008a0000057ab9 */ /* 0x000fe20000000800 */
[----:B------:R-:W-:Y:S01]  /*e6c40*/  ISETP.LT.AND P5, PT, R14, UR4, !P0 ;  /* 0x000000040e007c0c */ /* 0x000fe2000c7a1270 */
[----:B------:R-:W-:Y:S01]  /*e6c50*/  ULDC UR4, c[0x0][0x228] ;  /* 0x00008a0000047ab9 */ /* 0x000fe20000000800 */
[----:B------:R0:W-:Y:S04]  /*e6c60*/  @P6 STG.E.U8 desc[UR44][R12.64], R3 ;  /* 0x000000030c006986 */ /* 0x0001e8000c10112c */
[----:B------:R1:W-:Y:S01]  /*e6c70*/  @P2 STG.E.U8 desc[UR44][R56.64], R45 ;  /* 0x0000002d38002986 */ /* 0x0003e2000c10112c */
[----:B------:R-:W-:Y:S01]  /*e6c80*/  ISETP.LT.AND P2, PT, R40, UR4, !P0 ;  /* 0x0000000428007c0c */ /* 0x000fe2000c741270 */
[----:B------:R-:W-:Y:S01]  /*e6c90*/  ULDC UR4, c[0x0][0x228] ;  /* 0x00008a0000047ab9 */ /* 0x000fe20000000800 */
[----:B------:R-:W-:-:S02]  /*e6ca0*/  LOP3.LUT P3, RZ, R43, 0x8000000, RZ, 0xc0, !PT ;  /* 0x080000002bff7812 */ /* 0x000fc4000786c0ff */
[----:B------:R-:W-:Y:S02]  /*e6cb0*/  ISETP.LT.AND P6, PT, R41, UR5, !P0 ;  /* 0x0000000529007c0c */ /* 0x000fe4000c7c1270 */
[----:B------:R-:W-:Y:S01]  /*e6cc0*/  ISETP.LT.AND P0, PT, R10, UR4, !P0 ;  /* 0x000000040a007c0c */ /* 0x000fe2000c701270 */
[----:B------:R-:W-:Y:S01]  /*e6cd0*/  ULDC UR4, c[0x0][0x228] ;  /* 0x00008a0000047ab9 */ /* 0x000fe20000000800 */
[----:B------:R-:W-:Y:S01]  /*e6ce0*/  ULDC UR5, c[0x0][0x228] ;  /* 0x00008a0000057ab9 */ /* 0x000fe20000000800 */
[----:B0-----:R-:W2:Y:S04]  /*e6cf0*/  LDL.LU.64 R12, [R1+0x1048] ;  /* 0x00104800010c7983 */ /* 0x001ea80000300a00 */
[----:B-1----:R-:W2:Y:S01]  /*e6d00*/  LDL.LU.64 R56, [R1+0x1040] ;  /* 0x0010400001387983 */ /* 0x002ea20000300a00 */
[----:B---3--:R-:W-:-:S02]  /*e6d10*/  PRMT R0, R35, 0x7770, RZ ;  /* 0x0000777023007816 */ /* 0x008fc400000000ff */
[C---:B------:R-:W-:Y:S01]  /*e6d20*/  PRMT R2, R35.reuse, 0x7771, RZ ;  /* 0x0000777123027816 */ /* 0x040fe200000000ff */
[----:B------:R-:W3:Y:S04]  /*e6d30*/  LDL.LU R11, [R1+0x39c] ;  /* 0x00039c00010b7983 */ /* 0x000ee80000300800 */
[----:B------:R0:W-:Y:S01]  /*e6d40*/  @P5 STG.E.U8 desc[UR44][R58.64], R0 ;  /* 0x000000003a005986 */ /* 0x0001e2000c10112c */
[----:B------:R-:W-:Y:S02]  /*e6d50*/  ISETP.LT.AND P5, PT, R14, UR4, !P3 ;  /* 0x000000040e007c0c */ /* 0x000fe4000dfa1270 */
[C---:B------:R-:W-:Y:S02]  /*e6d60*/  PRMT R3, R35.reuse, 0x7772, RZ ;  /* 0x0000777223037816 */ /* 0x040fe400000000ff */
[----:B------:R-:W-:Y:S01]  /*e6d70*/  PRMT R4, R35, 0x7773, RZ ;  /* 0x0000777323047816 */ /* 0x000fe200000000ff */
[----:B------:R-:W-:Y:S01]  /*e6d80*/  ULDC UR4, c[0x0][0x228] ;  /* 0x00008a0000047ab9 */ /* 0x000fe20000000800 */
[----:B0-----:R-:W3:Y:S01]  /*e6d90*/  LDL.LU.64 R58, [R1+0x1038] ;  /* 0x00103800013a7983 */ /* 0x001ee20000300a00 */
[----:B------:R-:W-:-:S03]  /*e6da0*/  PRMT R0, R46, 0x7770, RZ ;  /* 0x000077702e007816 */ /* 0x000fc600000000ff */
[----:B----4-:R0:W-:Y:S04]  /*e6db0*/  @P2 STG.E.U8 desc[UR44][R60.64], R2 ;  /* 0x000000023c002986 */ /* 0x0101e8000c10112c */
[----:B0-----:R-:W4:Y:S04]  /*e6dc0*/  LDL.LU.64 R60, [R1+0x1030] ;  /* 0x00103000013c7983 */ /* 0x001f280000300a00 */
[----:B------:R0:W-:Y:S04]  /*e6dd0*/  @P6 STG.E.U8 desc[UR44][R32.64], R3 ;  /* 0x0000000320006986 */ /* 0x0001e8000c10112c */
[----:B0-----:R-:W4:Y:S04]  /*e6de0*/  LDL.LU.64 R32, [R1+0x1028] ;  /* 0x0010280001207983 */ /* 0x001f280000300a00 */
[----:B------:R-:W4:Y:S04]  /*e6df0*/  LDL.LU.64 R34, [R1+0x1020] ;  /* 0x0010200001227983 */ /* 0x000f280000300a00 */
[----:B------:R0:W-:Y:S04]  /*e6e00*/  @P0 STG.E.U8 desc[UR44][R36.64], R4 ;  /* 0x0000000424000986 */ /* 0x0001e8000c10112c */
[----:B0-----:R-:W4:Y:S04]  /*e6e10*/  LDL.LU.64 R36, [R1+0x1018] ;  /* 0x0010180001247983 */ /* 0x001f280000300a00 */
[----:B--2---:R0:W-:Y:S04]  /*e6e20*/  @P5 STG.E.U8 desc[UR44][R38.64], R0 ;  /* 0x0000000026005986 */ /* 0x0041e8000c10112c */
[----:B0-----:R-:W2:Y:S01]  /*e6e30*/  LDL.LU.64 R38, [R1+0x1010] ;  /* 0x0010100001267983 */ /* 0x001ea20000300a00 */
[----:B------:R-:W-:-:S02]  /*e6e40*/  LOP3.LUT P1, RZ, R43, 0x2000000, RZ, 0xc0, !PT ;  /* 0x020000002bff7812 */ /* 0x000fc4000782c0ff */
[----:B------:R-:W-:Y:S02]  /*e6e50*/  ISETP.LT.AND P2, PT, R40, UR4, !P3 ;  /* 0x0000000428007c0c */ /* 0x000fe4000df41270 */
[----:B------:R-:W-:Y:S01]  /*e6e60*/  ISETP.LT.AND P0, PT, R41, UR5, !P3 ;  /* 0x0000000529007c0c */ /* 0x000fe2000df01270 */
[----:B------:R-:W-:Y:S01]  /*e6e70*/  ULDC UR4, c[0x0][0x228] ;  /* 0x00008a0000047ab9 */ /* 0x000fe20000000800 */
[----:B------:R-:W-:Y:S01]  /*e6e80*/  ULDC UR5, c[0x0][0x228] ;  /* 0x00008a0000057ab9 */ /* 0x000fe20000000800 */
[----:B------:R-:W-:Y:S02]  /*e6e90*/  ISETP.LT.AND P3, PT, R10, UR4, !P3 ;  /* 0x000000040a007c0c */ /* 0x000fe4000df61270 */
[----:B------:R-:W-:Y:S02]  /*e6ea0*/  ISETP.LT.AND P6, PT, R14, UR5, !P1 ;  /* 0x000000050e007c0c */ /* 0x000fe4000cfc1270 */
[C---:B------:R-:W-:Y:S02]  /*e6eb0*/  PRMT R2, R46.reuse, 0x7771, RZ ;  /* 0x000077712e027816 */ /* 0x040fe400000000ff */
[----:B------:R-:W-:-:S02]  /*e6ec0*/  PRMT R3, R46, 0x7772, RZ ;  /* 0x000077722e037816 */ /* 0x000fc400000000ff */
[----:B------:R-:W-:Y:S02]  /*e6ed0*/  PRMT R46, R46, 0x7773, RZ ;  /* 0x000077732e2e7816 */ /* 0x000fe400000000ff */
[----:B------:R-:W-:Y:S01]  /*e6ee0*/  LOP3.LUT P4, RZ, R43, 0x4000000, RZ, 0xc0, !PT ;  /* 0x040000002bff7812 */ /* 0x000fe2000788c0ff */
[----:B------:R-:W-:Y:S01]  /*e6ef0*/  ULDC UR4, c[0x0][0x228] ;  /* 0x00008a0000047ab9 */ /* 0x000fe20000000800 */
[----:B------:R-:W-:Y:S01]  /*e6f00*/  ULDC UR5, c[0x0][0x228] ;  /* 0x00008a0000057ab9 */ /* 0x000fe20000000800 */
[----:B------:R0:W-:Y:S04]  /*e6f10*/  @P2 STG.E.U8 desc[UR44][R12.64], R2 ;  /* 0x000000020c002986 */ /* 0x0001e8000c10112c */
[----:B------:R1:W-:Y:S01]  /*e6f20*/  @P0 STG.E.U8 desc[UR44][R56.64], R3 ;  /* 0x0000000338000986 */ /* 0x0003e2000c10112c */
[----:B---3--:R-:W-:-:S02]  /*e6f30*/  PRMT R0, R11, 0x7770, RZ ;  /* 0x000077700b007816 */ /* 0x008fc400000000ff */
[C---:B------:R-:W-:Y:S02]  /*e6f40*/  ISETP.LT.AND P0, PT, R40.reuse, UR4, !P1 ;  /* 0x0000000428007c0c */ /* 0x040fe4000cf01270 */
[----:B------:R-:W-:Y:S01]  /*e6f50*/  ISETP.LT.AND P2, PT, R40, UR5, !P4 ;  /* 0x0000000528007c0c */ /* 0x000fe2000e741270 */
[----:B------:R-:W-:Y:S01]  /*e6f60*/  ULDC UR4, c[0x0][0x228] ;  /* 0x00008a0000047ab9 */ /* 0x000fe20000000800 */
[----:B------:R-:W-:Y:S01]  /*e6f70*/  ULDC UR5, c[0x0][0x228] ;  /* 0x00008a0000057ab9 */ /* 0x000fe20000000800 */
[----:B------:R-:W-:Y:S01]  /*e6f80*/  ISETP.LT.AND P5, PT, R14, UR6, !P4 ;  /* 0x000000060e007c0c */ /* 0x000fe2000e7a1270 */
[----:B------:R-:W-:Y:S01]  /*e6f90*/  ULDC UR6, c[0x0][0x228] ;  /* 0x00008a0000067ab9 */ /* 0x000fe20000000800 */
[----:B------:R-:W-:Y:S01]  /*e6fa0*/  @P3 STG.E.U8 desc[UR44][R58.64], R46 ;  /* 0x0000002e3a003986 */ /* 0x000fe2000c10112c */
[----:B------:R-:W-:Y:S02]  /*e6fb0*/  ISETP.LT.AND P3, PT, R41, UR6, !P4 ;  /* 0x0000000629007c0c */ /* 0x000fe4000e761270 */
[----:B------:R-:W-:-:S02]  /*e6fc0*/  ISETP.LT.AND P4, PT, R10, UR6, !P4 ;  /* 0x000000060a007c0c */ /* 0x000fc4000e781270 */
[C---:B0-----:R-:W-:Y:S02]  /*e6fd0*/  PRMT R2, R11.reuse, 0x7771, RZ ;  /* 0x000077710b027816 */ /* 0x041fe400000000ff */
[C---:B-1----:R-:W-:Y:S02]  /*e6fe0*/  PRMT R3, R11.reuse, 0x7772, RZ ;  /* 0x000077720b037816 */ /* 0x042fe400000000ff */
[----:B------:R-:W-:Y:S02]  /*e6ff0*/  PRMT R4, R11, 0x7773, RZ ;  /* 0x000077730b047816 */ /* 0x000fe400000000ff */
[C---:B------:R-:W-:Y:S02]  /*e7000*/  PRMT R5, R47.reuse, 0x7771, RZ ;  /* 0x000077712f057816 */ /* 0x040fe400000000ff */
[----:B------:R-:W-:Y:S01]  /*e7010*/  PRMT R7, R47, 0x7772, RZ ;  /* 0x000077722f077816 */ /* 0x000fe200000000ff */
[----:B----4-:R0:W-:Y:S01]  /*e7020*/  @P6 STG.E.U8 desc[UR44][R60.64], R0 ;  /* 0x000000003c006986 */ /* 0x0101e2000c10112c */
[----:B------:R-:W-:-:S02]  /*e7030*/  ISETP.LT.AND P6, PT, R41, UR4, !P1 ;  /* 0x0000000429007c0c */ /* 0x000fc4000cfc1270 */
[----:B------:R-:W-:Y:S02]  /*e7040*/  ISETP.LT.AND P1, PT, R10, UR5, !P1 ;  /* 0x000000050a007c0c */ /* 0x000fe4000cf21270 */
[C---:B0-----:R-:W-:Y:S01]  /*e7050*/  PRMT R0, R47.reuse, 0x7770, RZ ;  /* 0x000077702f007816 */ /* 0x041fe200000000ff */
[----:B------:R0:W-:Y:S08]  /*e7060*/  @P0 STG.E.U8 desc[UR44][R32.64], R2 ;  /* 0x0000000220000986 */ /* 0x0001f0000c10112c */
[----:B------:R0:W-:Y:S01]  /*e7070*/  @P6 STG.E.U8 desc[UR44][R34.64], R3 ;  /* 0x0000000322006986 */ /* 0x0001e2000c10112c */
[----:B------:R-:W-:-:S03]  /*e7080*/  PRMT R47, R47, 0x7773, RZ ;  /* 0x000077732f2f7816 */ /* 0x000fc600000000ff */
[----:B------:R0:W-:Y:S04]  /*e7090*/  @P1 STG.E.U8 desc[UR44][R36.64], R4 ;  /* 0x0000000424001986 */ /* 0x0001e8000c10112c */
[----:B--2---:R0:W-:Y:S04]  /*e70a0*/  @P5 STG.E.U8 desc[UR44][R38.64], R0 ;  /* 0x0000000026005986 */ /* 0x0041e8000c10112c */
[----:B------:R0:W-:Y:S04]  /*e70b0*/  @P2 STG.E.U8 desc[UR44][R52.64], R5 ;  /* 0x0000000534002986 */ /* 0x0001e8000c10112c */
[----:B------:R0:W-:Y:S01]  /*e70c0*/  @P3 STG.E.U8 desc[UR44][R50.64], R7 ;  /* 0x0000000732003986 */ /* 0x0001e2000c10112c */
[----:B------:R-:W-:Y:S05]  /*e70d0*/  @!P4 EXIT ;  /* 0x000000000000c94d */ /* 0x000fea0003800000 */
[----:B------:R-:W-:Y:S01]  /*e70e0*/  STG.E.U8 desc[UR44][R48.64], R47 ;  /* 0x0000002f30007986 */ /* 0x000fe2000c10112c */
[----:B------:R-:W-:Y:S05]  /*e70f0*/  EXIT ;  /* 0x000000000000794d */ /* 0x000fea0003800000 */
.L_x_2:
[----:B------:R-:W-:-:S00]  /*e7100*/  BRA `(.L_x_2) ;  /* 0xfffffffc00fc7947 */ /* 0x000fc0000383ffff */
[----:B------:R-:W-:-:S00]  /*e7110*/  NOP ;  /* 0x0000000000007918 */ /* 0x000fc00000000000 */
        /* <DEDUP_REMOVED lines=14> */
.L_x_3:


//--------------------- .nv.shared.matmul_kernel  --------------------------
	.section	.nv.shared.matmul_kernel,"aw",@nobits
	.sectionflags	@""
	.align	16
	.zero		1024


//--------------------- .nv.shared.reserved.0     --------------------------
	.section	.nv.shared.reserved.0,"aw",@nobits
	.weak		__nv_reservedSMEM_offset_0_alias
	.size		__nv_reservedSMEM_offset_0_alias, 0, 0
	.other		__nv_reservedSMEM_offset_0_alias,@"STO_CUDA_RESERVED_SHARED STV_DEFAULT"
__nv_reservedSMEM_offset_0_alias:
	.zero		0


//--------------------- .nv.constant0.matmul_kernel --------------------------
	.section	.nv.constant0.matmul_kernel,"a",@progbits
	.sectionflags	@""
	.align	4
.nv.constant0.matmul_kernel:
	.zero		608


//--------------------- SYMBOLS --------------------------

	.type		.nv.reservedSmem.offset0,@object
	.size		.nv.reservedSmem.offset0,0x4
